	.target	sm_90a

	.elftype	@"ET_EXEC"


//--------------------- .note.nv.tkinfo           --------------------------
	.section	.note.nv.tkinfo,"",@"SHT_NOTE"
	.sectionflags	@"SHF_NOTE_NV_TKINFO"
	.tkinfo
        /*0018*/ 	.word	0x00000002
        /*0030*/ 	.string	""
        /*0030*/ 	.string	"ptxas"
        /*0030*/ 	.string	"Cuda compilation tools, release 13.0, V13.0.88"
        /*0030*/ 	.string	"Build cuda_13.0.r13.0/compiler.36424714_0"
        /*0030*/ 	.string	"-v  -suppress-debug-info  -lineinfo  -arch sm_90a "



//--------------------- .note.nv.cuinfo           --------------------------
	.section	.note.nv.cuinfo,"",@"SHT_NOTE"
	.sectionflags	@"SHF_NOTE_NV_CUINFO"
        /*0018*/ 	.short	0x0002
        /*001a*/ 	.short	0x005a
        /*001c*/ 	.short	0x0082
	.zero		2


//--------------------- .nv.info                  --------------------------
	.section	.nv.info,"",@"SHT_CUDA_INFO"
	.align	4


	//----- nvinfo : EIATTR_REGCOUNT
	.align		4
        /*0000*/ 	.byte	0x04, 0x2f
        /*0002*/ 	.short	(.L_1 - .L_0)
	.align		4
.L_0:
        /*0004*/ 	.word	index@(matmul_kernel)
        /*0008*/ 	.word	0x00000020


	//----- nvinfo : EIATTR_FRAME_SIZE
	.align		4
.L_1:
        /*000c*/ 	.byte	0x04, 0x11
        /*000e*/ 	.short	(.L_3 - .L_2)
	.align		4
.L_2:
        /*0010*/ 	.word	index@(matmul_kernel)
        /*0014*/ 	.word	0x00000e18


	//----- nvinfo : EIATTR_MIN_STACK_SIZE
	.align		4
.L_3:
        /*0018*/ 	.byte	0x04, 0x12
        /*001a*/ 	.short	(.L_5 - .L_4)
	.align		4
.L_4:
        /*001c*/ 	.word	index@(matmul_kernel)
        /*0020*/ 	.word	0x00000e18
.L_5:


//--------------------- .nv.compat                --------------------------
	.section	.nv.compat,"",@"SHT_CUDA_COMPAT_INFO"
	.align	4
        /*0000*/ 	.byte	0x02, 0x09, 0x01, 0x00, 0x02, 0x02, 0x01, 0x00, 0x02, 0x05, 0x05, 0x00, 0x03, 0x07, 0x01, 0x01
        /*0010*/ 	.byte	0x02, 0x03, 0x00, 0x00, 0x02, 0x06, 0x01, 0x00, 0x04, 0x0b, 0x08, 0x00, 0x00, 0x00, 0x00, 0x00
        /*0020*/ 	.byte	0x00, 0x00, 0x00, 0x00


//--------------------- .nv.info.matmul_kernel    --------------------------
	.section	.nv.info.matmul_kernel,"",@"SHT_CUDA_INFO"
	.sectionflags	@""
	.align	4


	//----- nvinfo : EIATTR_CUDA_API_VERSION
	.align		4
        /*0000*/ 	.byte	0x04, 0x37
        /*0002*/ 	.short	(.L_7 - .L_6)
.L_6:
        /*0004*/ 	.word	0x00000082


	//----- nvinfo : EIATTR_KPARAM_INFO
	.align		4
.L_7:
        /*0008*/ 	.byte	0x04, 0x17
        /*000a*/ 	.short	(.L_9 - .L_8)
.L_8:
        /*000c*/ 	.word	0x00000000
        /*0010*/ 	.short	0x000d
        /*0012*/ 	.short	0x0048
        /*0014*/ 	.byte	0x00, 0xf4, 0x21, 0x00


	//----- nvinfo : EIATTR_KPARAM_INFO
	.align		4
.L_9:
        /*0018*/ 	.byte	0x04, 0x17
        /*001a*/ 	.short	(.L_11 - .L_10)
.L_10:
        /*001c*/ 	.word	0x00000000
        /*0020*/ 	.short	0x000c
        /*0022*/ 	.short	0x0040
        /*0024*/ 	.byte	0x00, 0xf4, 0x21, 0x00


	//----- nvinfo : EIATTR_KPARAM_INFO
	.align		4
.L_11:
        /*0028*/ 	.byte	0x04, 0x17
        /*002a*/ 	.short	(.L_13 - .L_12)
.L_12:
        /*002c*/ 	.word	0x00000000
        /*0030*/ 	.short	0x000b
        /*0032*/ 	.short	0x0038
        /*0034*/ 	.byte	0x00, 0xf0, 0x11, 0x00


	//----- nvinfo : EIATTR_KPARAM_INFO
	.align		4
.L_13:
        /*0038*/ 	.byte	0x04, 0x17
        /*003a*/ 	.short	(.L_15 - .L_14)
.L_14:
        /*003c*/ 	.word	0x00000000
        /*0040*/ 	.short	0x000a
        /*0042*/ 	.short	0x0034
        /*0044*/ 	.byte	0x00, 0xf0, 0x11, 0x00


	//----- nvinfo : EIATTR_KPARAM_INFO
	.align		4
.L_15:
        /*0048*/ 	.byte	0x04, 0x17
        /*004a*/ 	.short	(.L_17 - .L_16)
.L_16:
        /*004c*/ 	.word	0x00000000
        /*0050*/ 	.short	0x0009
        /*0052*/ 	.short	0x0030
        /*0054*/ 	.byte	0x00, 0xf0, 0x11, 0x00


	//----- nvinfo : EIATTR_KPARAM_INFO
	.align		4
.L_17:
        /*0058*/ 	.byte	0x04, 0x17
        /*005a*/ 	.short	(.L_19 - .L_18)
.L_18:
        /*005c*/ 	.word	0x00000000
        /*0060*/ 	.short	0x0008
        /*0062*/ 	.short	0x002c
        /*0064*/ 	.byte	0x00, 0xf0, 0x11, 0x00


	//----- nvinfo : EIATTR_KPARAM_INFO
	.align		4
.L_19:
        /*0068*/ 	.byte	0x04, 0x17
        /*006a*/ 	.short	(.L_21 - .L_20)
.L_20:
        /*006c*/ 	.word	0x00000000
        /*0070*/ 	.short	0x0007
        /*0072*/ 	.short	0x0028
        /*0074*/ 	.byte	0x00, 0xf0, 0x11, 0x00


	//----- nvinfo : EIATTR_KPARAM_INFO
	.align		4
.L_21:
        /*0078*/ 	.byte	0x04, 0x17
        /*007a*/ 	.short	(.L_23 - .L_22)
.L_22:
        /*007c*/ 	.word	0x00000000
        /*0080*/ 	.short	0x0006
        /*0082*/ 	.short	0x0024
        /*0084*/ 	.byte	0x00, 0xf0, 0x11, 0x00


	//----- nvinfo : EIATTR_KPARAM_INFO
	.align		4
.L_23:
        /*0088*/ 	.byte	0x04, 0x17
        /*008a*/ 	.short	(.L_25 - .L_24)
.L_24:
        /*008c*/ 	.word	0x00000000
        /*0090*/ 	.short	0x0005
        /*0092*/ 	.short	0x0020
        /*0094*/ 	.byte	0x00, 0xf0, 0x11, 0x00


	//----- nvinfo : EIATTR_KPARAM_INFO
	.align		4
.L_25:
        /*0098*/ 	.byte	0x04, 0x17
        /*009a*/ 	.short	(.L_27 - .L_26)
.L_26:
        /*009c*/ 	.word	0x00000000
        /*00a0*/ 	.short	0x0004
        /*00a2*/ 	.short	0x001c
        /*00a4*/ 	.byte	0x00, 0xf0, 0x11, 0x00


	//----- nvinfo : EIATTR_KPARAM_INFO
	.align		4
.L_27:
        /*00a8*/ 	.byte	0x04, 0x17
        /*00aa*/ 	.short	(.L_29 - .L_28)
.L_28:
        /*00ac*/ 	.word	0x00000000
        /*00b0*/ 	.short	0x0003
        /*00b2*/ 	.short	0x0018
        /*00b4*/ 	.byte	0x00, 0xf0, 0x11, 0x00


	//----- nvinfo : EIATTR_KPARAM_INFO
	.align		4
.L_29:
        /*00b8*/ 	.byte	0x04, 0x17
        /*00ba*/ 	.short	(.L_31 - .L_30)
.L_30:
        /*00bc*/ 	.word	0x00000000
        /*00c0*/ 	.short	0x0002
        /*00c2*/ 	.short	0x0010
        /*00c4*/ 	.byte	0x00, 0xf4, 0x21, 0x00


	//----- nvinfo : EIATTR_KPARAM_INFO
	.align		4
.L_31:
        /*00c8*/ 	.byte	0x04, 0x17
        /*00ca*/ 	.short	(.L_33 - .L_32)
.L_32:
        /*00cc*/ 	.word	0x00000000
        /*00d0*/ 	.short	0x0001
        /*00d2*/ 	.short	0x0008
        /*00d4*/ 	.byte	0x00, 0xf4, 0x21, 0x00


	//----- nvinfo : EIATTR_KPARAM_INFO
	.align		4
.L_33:
        /*00d8*/ 	.byte	0x04, 0x17
        /*00da*/ 	.short	(.L_35 - .L_34)
.L_34:
        /*00dc*/ 	.word	0x00000000
        /*00e0*/ 	.short	0x0000
        /*00e2*/ 	.short	0x0000
        /*00e4*/ 	.byte	0x00, 0xf4, 0x21, 0x00


	//----- nvinfo : EIATTR_SPARSE_MMA_MASK
	.align		4
.L_35:
        /*00e8*/ 	.byte	0x03, 0x50
        /*00ea*/ 	.short	0x0000


	//----- nvinfo : EIATTR_MAXREG_COUNT
	.align		4
        /*00ec*/ 	.byte	0x03, 0x1b
        /*00ee*/ 	.short	0x00ff


	//----- nvinfo : EIATTR_NUM_BARRIERS
	.align		4
        /*00f0*/ 	.byte	0x02, 0x4c
        /*00f2*/ 	.byte	0x01
	.zero		1


	//----- nvinfo : EIATTR_ANNOTATIONS
	.align		4
        /*00f4*/ 	.byte	0x04, 0x55
        /*00f6*/ 	.short	(.L_37 - .L_36)


	//   ....[0]....
.L_36:
        /*00f8*/ 	.word	0x00000001
        /*00fc*/ 	.byte	0x60, 0x05, 0x00, 0x00, 0x01, 0x00, 0x00, 0x00, 0x70, 0x05, 0x00, 0x00, 0x01, 0x00, 0x00, 0x00
        /* <DEDUP_REMOVED lines=1694> */
        /*6aec*/ 	.byte	0xa0, 0xd4, 0x01, 0x00


	//----- nvinfo : EIATTR_MERCURY_ISA_VERSION
	.align		4
.L_37:
        /*6af0*/ 	.byte	0x03, 0x5f
        /*6af2*/ 	.short	0x0101


	//----- nvinfo : EIATTR_EXIT_INSTR_OFFSETS
	.align		4
        /*6af4*/ 	.byte	0x04, 0x1c
        /*6af6*/ 	.short	(.L_39 - .L_38)


	//   ....[0]....
.L_38:
        /*6af8*/ 	.word	0x0001d7f0


	//   ....[1]....
        /*6afc*/ 	.word	0x0001d820


	//----- nvinfo : EIATTR_REQNTID
	.align		4
.L_39:
        /*6b00*/ 	.byte	0x04, 0x10
        /*6b02*/ 	.short	(.L_41 - .L_40)
.L_40:
        /*6b04*/ 	.word	0x00000080
        /*6b08*/ 	.word	0x00000001
        /*6b0c*/ 	.word	0x00000001


	//----- nvinfo : EIATTR_CBANK_PARAM_SIZE
	.align		4
.L_41:
        /*6b10*/ 	.byte	0x03, 0x19
        /*6b12*/ 	.short	0x0050


	//----- nvinfo : EIATTR_PARAM_CBANK
	.align		4
        /*6b14*/ 	.byte	0x04, 0x0a
        /*6b16*/ 	.short	(.L_43 - .L_42)
	.align		4
.L_42:
        /*6b18*/ 	.word	index@(.nv.constant0.matmul_kernel)
        /*6b1c*/ 	.short	0x0210
        /*6b1e*/ 	.short	0x0050


	//----- nvinfo : EIATTR_SW_WAR
	.align		4
.L_43:
        /*6b20*/ 	.byte	0x04, 0x36
        /*6b22*/ 	.short	(.L_45 - .L_44)
.L_44:
        /*6b24*/ 	.word	0x00000008
.L_45:


//--------------------- .nv.callgraph             --------------------------
	.section	.nv.callgraph,"",@"SHT_CUDA_CALLGRAPH"
	.align	4
	.sectionentsize	8
	.align		4
        /*0000*/ 	.word	0x00000000
	.align		4
        /*0004*/ 	.word	0xffffffff
	.align		4
        /*0008*/ 	.word	0x00000000
	.align		4
        /*000c*/ 	.word	0xfffffffe
	.align		4
        /*0010*/ 	.word	0x00000000
	.align		4
        /*0014*/ 	.word	0xfffffffd
	.align		4
        /*0018*/ 	.word	0x00000000
	.align		4
        /*001c*/ 	.word	0xfffffffc


//--------------------- .text.matmul_kernel       --------------------------
	.section	.text.matmul_kernel,"ax",@progbits
	.align	128
        .global         matmul_kernel
        .type           matmul_kernel,@function
        .size           matmul_kernel,(.L_x_4 - matmul_kernel)
        .other          matmul_kernel,@"STO_CUDA_ENTRY STV_DEFAULT"
matmul_kernel:
.text.matmul_kernel:
[----:B------:R-:W0:Y:S08]  /*0000*/  LDC R1, c[0x0][0x28] ;  /* 0x00000a00ff017b82 */ /* 0x000e300000000800 */
[----:B------:R-:W1:Y:S01]  /*0010*/  LDC.64 R2, c[0x0][0x228] ;  /* 0x00008a00ff027b82 */ /* 0x000e620000000a00 */
[----:B------:R-:W2:Y:S01]  /*0020*/  S2R R14, SR_TID.X ;  /* 0x00000000000e7919 */ /* 0x000ea20000002100 */
[----:B0-----:R-:W-:Y:S01]  /*0030*/  VIADD R1, R1, 0xfffff1e8 ;  /* 0xfffff1e801017836 */ /* 0x001fe20000000000 */
[----:B------:R-:W-:Y:S01]  /*0040*/  ULDC.64 UR8, c[0x0][0x208] ;  /* 0x0000820000087ab9 */ /* 0x000fe20000000a00 */
[----:B------:R-:W-:Y:S01]  /*0050*/  ULDC UR6, c[0x0][0x230] ;  /* 0x00008c0000067ab9 */ /* 0x000fe20000000800 */
[----:B-1----:R-:W-:-:S05]  /*0060*/  VIADD R0, R3, 0x1ff ;  /* 0x000001ff03007836 */ /* 0x002fca0000000000 */
[----:B------:R-:W-:-:S04]  /*0070*/  SHF.R.S32.HI R5, RZ, 0x1f, R0 ;  /* 0x0000001fff057819 */ /* 0x000fc80000011400 */
[----:B------:R-:W-:Y:S02]  /*0080*/  LEA.HI R5, R5, R0, RZ, 0x9 ;  /* 0x0000000005057211 */ /* 0x000fe400078f48ff */
[----:B--2---:R-:W-:Y:S02]  /*0090*/  LOP3.LUT R29, R14, 0x60, RZ, 0xc0, !PT ;  /* 0x000000600e1d7812 */ /* 0x004fe400078ec0ff */
[----:B------:R-:W-:Y:S02]  /*00a0*/  SHF.R.S32.HI R0, RZ, 0x9, R5 ;  /* 0x00000009ff007819 */ /* 0x000fe40000011405 */
[----:B------:R-:W0:Y:S03]  /*00b0*/  S2R R5, SR_CTAID.X ;  /* 0x0000000000057919 */ /* 0x000e260000002500 */
[----:B------:R-:W-:-:S05]  /*00c0*/  IMAD.SHL.U32 R0, R0, 0x8, RZ ;  /* 0x0000000800007824 */ /* 0x000fca00078e00ff */
[-C--:B------:R-:W-:Y:S02]  /*00d0*/  IABS R9, R0.reuse ;  /* 0x0000000000097213 */ /* 0x080fe40000000000 */
[----:B------:R-:W-:Y:S02]  /*00e0*/  IABS R12, R0 ;  /* 0x00000000000c7213 */ /* 0x000fe40000000000 */
[----:B------:R-:W1:Y:S08]  /*00f0*/  I2F.RP R4, R9 ;  /* 0x0000000900047306 */ /* 0x000e700000209400 */
[----:B-1----:R-:W1:Y:S01]  /*0100*/  MUFU.RCP R4, R4 ;  /* 0x0000000400047308 */ /* 0x002e620000001000 */
[----:B0-----:R-:W-:Y:S01]  /*0110*/  IABS R10, R5 ;  /* 0x00000005000a7213 */ /* 0x001fe20000000000 */
[----:B-1----:R-:W-:-:S02]  /*0120*/  VIADD R6, R4, 0xffffffe ;  /* 0x0ffffffe04067836 */ /* 0x002fc40000000000 */
[----:B------:R-:W-:-:S04]  /*0130*/  IMAD.MOV R4, RZ, RZ, -R12 ;  /* 0x000000ffff047224 */ /* 0x000fc800078e0a0c */
[----:B------:R0:W1:Y:S02]  /*0140*/  F2I.FTZ.U32.TRUNC.NTZ R7, R6 ;  /* 0x0000000600077305 */ /* 0x000064000021f000 */
[----:B0-----:R-:W-:Y:S02]  /*0150*/  IMAD.MOV.U32 R6, RZ, RZ, RZ ;  /* 0x000000ffff067224 */ /* 0x001fe400078e00ff */
[----:B-1----:R-:W-:-:S04]  /*0160*/  IMAD.MOV R8, RZ, RZ, -R7 ;  /* 0x000000ffff087224 */ /* 0x002fc800078e0a07 */
[----:B------:R-:W-:Y:S02]  /*0170*/  IMAD R11, R8, R9, RZ ;  /* 0x00000009080b7224 */ /* 0x000fe400078e02ff */
[----:B------:R-:W-:Y:S02]  /*0180*/  IMAD.MOV.U32 R8, RZ, RZ, R10 ;  /* 0x000000ffff087224 */ /* 0x000fe400078e000a */
[----:B------:R-:W-:-:S06]  /*0190*/  IMAD.HI.U32 R7, R7, R11, R6 ;  /* 0x0000000b07077227 */ /* 0x000fcc00078e0006 */
[----:B------:R-:W-:-:S04]  /*01a0*/  IMAD.HI.U32 R7, R7, R8, RZ ;  /* 0x0000000807077227 */ /* 0x000fc800078e00ff */
[----:B------:R-:W-:-:S05]  /*01b0*/  IMAD R4, R7, R4, R8 ;  /* 0x0000000407047224 */ /* 0x000fca00078e0208 */
[----:B------:R-:W-:-:S13]  /*01c0*/  ISETP.GT.U32.AND P1, PT, R9, R4, PT ;  /* 0x000000040900720c */ /* 0x000fda0003f24070 */
[----:B------:R-:W-:Y:S02]  /*01d0*/  @!P1 IMAD.IADD R4, R4, 0x1, -R9 ;  /* 0x0000000104049824 */ /* 0x000fe400078e0a09 */
[----:B------:R-:W-:Y:S01]  /*01e0*/  @!P1 VIADD R7, R7, 0x1 ;  /* 0x0000000107079836 */ /* 0x000fe20000000000 */
[----:B------:R-:W-:Y:S02]  /*01f0*/  ISETP.NE.AND P1, PT, R0, RZ, PT ;  /* 0x000000ff0000720c */ /* 0x000fe40003f25270 */
[----:B------:R-:W-:Y:S02]  /*0200*/  ISETP.GE.U32.AND P0, PT, R4, R9, PT ;  /* 0x000000090400720c */ /* 0x000fe40003f06070 */
[----:B------:R-:W-:-:S04]  /*0210*/  LOP3.LUT R4, R5, R0, RZ, 0x3c, !PT ;  /* 0x0000000005047212 */ /* 0x000fc800078e3cff */
[----:B------:R-:W-:Y:S01]  /*0220*/  ISETP.GE.AND P2, PT, R4, RZ, PT ;  /* 0x000000ff0400720c */ /* 0x000fe20003f46270 */
[----:B------:R-:W-:-:S06]  /*0230*/  VIADD R4, R2, 0xf ;  /* 0x0000000f02047836 */ /* 0x000fcc0000000000 */
[----:B------:R-:W-:-:S04]  /*0240*/  @P0 VIADD R7, R7, 0x1 ;  /* 0x0000000107070836 */ /* 0x000fc80000000000 */
[----:B------:R-:W-:Y:S01]  /*0250*/  IMAD.MOV.U32 R6, RZ, RZ, R7 ;  /* 0x000000ffff067224 */ /* 0x000fe200078e0007 */
[----:B------:R-:W-:-:S03]  /*0260*/  SHF.R.S32.HI R7, RZ, 0x1f, R4 ;  /* 0x0000001fff077819 */ /* 0x000fc60000011404 */
[----:B------:R-:W-:Y:S01]  /*0270*/  @!P2 IMAD.MOV R6, RZ, RZ, -R6 ;  /* 0x000000ffff06a224 */ /* 0x000fe200078e0a06 */
[----:B------:R-:W-:Y:S02]  /*0280*/  @!P1 LOP3.LUT R6, RZ, R0, RZ, 0x33, !PT ;  /* 0x00000000ff069212 */ /* 0x000fe400078e33ff */
[----:B------:R-:W-:-:S03]  /*0290*/  LEA.HI R7, R7, R4, RZ, 0x4 ;  /* 0x0000000407077211 */ /* 0x000fc600078f20ff */
[----:B------:R-:W-:Y:S02]  /*02a0*/  IMAD.SHL.U32 R4, R6, 0x8, RZ ;  /* 0x0000000806047824 */ /* 0x000fe400078e00ff */
[----:B------:R-:W-:-:S03]  /*02b0*/  IMAD.MOV R6, RZ, RZ, -R6 ;  /* 0x000000ffff067224 */ /* 0x000fc600078e0a06 */
[----:B------:R-:W-:Y:S01]  /*02c0*/  LEA.HI.SX32 R7, R7, -R4, 0x1c ;  /* 0x8000000407077211 */ /* 0x000fe200078fe2ff */
[----:B------:R-:W-:Y:S02]  /*02d0*/  IMAD R15, R0, R6, R5 ;  /* 0x00000006000f7224 */ /* 0x000fe400078e0205 */
[----:B------:R-:W-:Y:S01]  /*02e0*/  IMAD.MOV.U32 R6, RZ, RZ, RZ ;  /* 0x000000ffff067224 */ /* 0x000fe200078e00ff */
[----:B------:R-:W-:Y:S02]  /*02f0*/  VIMNMX R8, R7, 0x8, PT ;  /* 0x0000000807087848 */ /* 0x000fe40003fe0100 */
[----:B------:R-:W-:Y:S02]  /*0300*/  IABS R13, R15 ;  /* 0x0000000f000d7213 */ /* 0x000fe40000000000 */
[----:B------:R-:W-:-:S04]  /*0310*/  IABS R11, R8 ;  /* 0x00000008000b7213 */ /* 0x000fc80000000000 */
[----:B------:R-:W0:Y:S08]  /*0320*/  I2F.RP R9, R11 ;  /* 0x0000000b00097306 */ /* 0x000e300000209400 */
[----:B0-----:R-:W0:Y:S02]  /*0330*/  MUFU.RCP R9, R9 ;  /* 0x0000000900097308 */ /* 0x001e240000001000 */
[----:B0-----:R-:W-:-:S06]  /*0340*/  VIADD R7, R9, 0xffffffe ;  /* 0x0ffffffe09077836 */ /* 0x001fcc0000000000 */
[----:B------:R-:W0:Y:S02]  /*0350*/  F2I.FTZ.U32.TRUNC.NTZ R7, R7 ;  /* 0x0000000700077305 */ /* 0x000e24000021f000 */
[----:B0-----:R-:W-:-:S04]  /*0360*/  IMAD.MOV R10, RZ, RZ, -R7 ;  /* 0x000000ffff0a7224 */ /* 0x001fc800078e0a07 */
[----:B------:R-:W-:-:S04]  /*0370*/  IMAD.MOV.U32 R0, RZ, RZ, R10 ;  /* 0x000000ffff007224 */ /* 0x000fc800078e000a */
[----:B------:R-:W-:Y:S01]  /*0380*/  IMAD R5, R0, R11, RZ ;  /* 0x0000000b00057224 */ /* 0x000fe200078e02ff */
[----:B------:R-:W-:-:S03]  /*0390*/  IABS R0, R8 ;  /* 0x0000000800007213 */ /* 0x000fc60000000000 */
[----:B------:R-:W-:Y:S01]  /*03a0*/  IMAD.HI.U32 R6, R7, R5, R6 ;  /* 0x0000000507067227 */ /* 0x000fe200078e0006 */
[----:B------:R-:W-:-:S03]  /*03b0*/  SHF.R.U32.HI R7, RZ, 0x4, R14 ;  /* 0x00000004ff077819 */ /* 0x000fc6000001160e */
[----:B------:R-:W-:Y:S01]  /*03c0*/  IMAD.MOV R0, RZ, RZ, -R0 ;  /* 0x000000ffff007224 */ /* 0x000fe200078e0a00 */
[----:B------:R-:W-:Y:S01]  /*03d0*/  SGXT.U32 R16, R7, 0x3 ;  /* 0x000000030710781a */ /* 0x000fe20000000000 */
        /* <DEDUP_REMOVED lines=8> */
[----:B------:R-:W-:Y:S02]  /*0460*/  ISETP.GE.AND P2, PT, R0, RZ, PT ;  /* 0x000000ff0000720c */ /* 0x000fe40003f46270 */
[----:B------:R-:W0:Y:S05]  /*0470*/  LDC R0, c[0x0][0x230] ;  /* 0x00008c00ff007b82 */ /* 0x000e2a0000000800 */
[----:B------:R-:W-:-:S06]  /*0480*/  @P0 VIADD R6, R6, 0x1 ;  /* 0x0000000106060836 */ /* 0x000fcc0000000000 */
[----:B------:R-:W-:Y:S01]  /*0490*/  @!P2 IMAD.MOV R6, RZ, RZ, -R6 ;  /* 0x000000ffff06a224 */ /* 0x000fe200078e0a06 */
[----:B------:R-:W-:-:S05]  /*04a0*/  @!P1 LOP3.LUT R6, RZ, R8, RZ, 0x33, !PT ;  /* 0x00000008ff069212 */ /* 0x000fca00078e33ff */
[----:B------:R-:W-:-:S04]  /*04b0*/  IMAD.MOV R5, RZ, RZ, -R6 ;  /* 0x000000ffff057224 */ /* 0x000fc800078e0a06 */
[----:B------:R-:W-:Y:S02]  /*04c0*/  IMAD R5, R8, R5, R15 ;  /* 0x0000000508057224 */ /* 0x000fe400078e020f */
[----:B0-----:R-:W-:Y:S01]  /*04d0*/  VIADD R17, R0, 0x1f ;  /* 0x0000001f00117836 */ /* 0x001fe20000000000 */
[----:B------:R-:W-:Y:S01]  /*04e0*/  LOP3.LUT R0, R14, 0xf, RZ, 0xc0, !PT ;  /* 0x0000000f0e007812 */ /* 0x000fe200078ec0ff */
[----:B------:R-:W-:Y:S01]  /*04f0*/  IMAD.IADD R5, R4, 0x1, R5 ;  /* 0x0000000104057824 */ /* 0x000fe200078e0205 */
[C---:B------:R-:W-:Y:S02]  /*0500*/  LOP3.LUT R4, R16.reuse, 0x8, RZ, 0xfc, !PT ;  /* 0x0000000810047812 */ /* 0x040fe400078efcff */
[----:B------:R-:W-:Y:S01]  /*0510*/  ISETP.GT.AND P0, PT, R17, 0x1f, PT ;  /* 0x0000001f1100780c */ /* 0x000fe20003f04270 */
[----:B------:R-:W-:Y:S01]  /*0520*/  IMAD R28, R5, 0x10, R0 ;  /* 0x00000010051c7824 */ /* 0x000fe200078e0200 */
[----:B------:R-:W-:Y:S01]  /*0530*/  LOP3.LUT R0, R16, 0x10, RZ, 0xfc, !PT ;  /* 0x0000001010007812 */ /* 0x000fe200078efcff */
[----:B------:R-:W-:Y:S01]  /*0540*/  IMAD.SHL.U32 R0, R6, 0x200, RZ ;  /* 0x0000020006007824 */ /* 0x000fe200078e00ff */
[----:B------:R-:W-:-:S02]  /*0550*/  LOP3.LUT R4, R16, 0x18, RZ, 0xfc, !PT ;  /* 0x0000001810047812 */ /* 0x000fc400078efcff */
[----:B------:R0:W-:Y:S04]  /*0560*/  STL [R1+0x6e8], R28 ;  /* 0x0006e81c01007387 */ /* 0x0001e80000100800 */
[----:B------:R0:W-:Y:S03]  /*0570*/  STL [R1+0x6b8], R0 ;  /* 0x0006b80001007387 */ /* 0x0001e60000100800 */
[----:B------:R-:W-:Y:S05]  /*0580*/  @P0 BRA `(.L_x_0) ;  /* 0x0000000000680947 */ /* 0x000fea0003800000 */
[----:B------:R-:W-:Y:S01]  /*0590*/  IMAD.SHL.U32 R2, R29, 0x10, RZ ;  /* 0x000000101d027824 */ /* 0x000fe200078e00ff */
[----:B------:R-:W-:Y:S01]  /*05a0*/  CS2R R24, SRZ ;  /* 0x0000000000187805 */ /* 0x000fe2000001ff00 */
[----:B0-----:R-:W-:Y:S01]  /*05b0*/  IMAD.SHL.U32 R0, R14, 0x20, RZ ;  /* 0x000000200e007824 */ /* 0x001fe200078e00ff */
[----:B------:R-:W-:Y:S02]  /*05c0*/  CS2R R26, SRZ ;  /* 0x00000000001a7805 */ /* 0x000fe4000001ff00 */
[----:B------:R-:W-:Y:S01]  /*05d0*/  CS2R R20, SRZ ;  /* 0x0000000000147805 */ /* 0x000fe2000001ff00 */
[----:B------:R0:W-:Y:S01]  /*05e0*/  STL [R1+0x6e4], R2 ;  /* 0x0006e40201007387 */ /* 0x0001e20000100800 */
[----:B------:R-:W-:Y:S02]  /*05f0*/  CS2R R22, SRZ ;  /* 0x0000000000167805 */ /* 0x000fe4000001ff00 */
[----:B------:R-:W-:Y:S02]  /*0600*/  LOP3.LUT R0, R0, 0x60, RZ, 0xc0, !PT ;  /* 0x0000006000007812 */ /* 0x000fe400078ec0ff */
[----:B------:R-:W-:Y:S01]  /*0610*/  CS2R R16, SRZ ;  /* 0x0000000000107805 */ /* 0x000fe2000001ff00 */
[----:B------:R0:W-:Y:S01]  /*0620*/  STL [R1], RZ ;  /* 0x000000ff01007387 */ /* 0x0001e20000100800 */
[----:B------:R-:W-:-:S02]  /*0630*/  CS2R R18, SRZ ;  /* 0x0000000000127805 */ /* 0x000fc4000001ff00 */
[----:B------:R-:W-:Y:S02]  /*0640*/  CS2R R12, SRZ ;  /* 0x00000000000c7805 */ /* 0x000fe4000001ff00 */
[----:B------:R-:W-:Y:S01]  /*0650*/  CS2R R14, SRZ ;  /* 0x00000000000e7805 */ /* 0x000fe2000001ff00 */
[----:B------:R0:W-:Y:S01]  /*0660*/  STL [R1+0x4], RZ ;  /* 0x000004ff01007387 */ /* 0x0001e20000100800 */
[----:B------:R-:W-:Y:S02]  /*0670*/  CS2R R8, SRZ ;  /* 0x0000000000087805 */ /* 0x000fe4000001ff00 */
[----:B------:R-:W-:Y:S02]  /*0680*/  CS2R R10, SRZ ;  /* 0x00000000000a7805 */ /* 0x000fe4000001ff00 */
[----:B------:R-:W-:Y:S01]  /*0690*/  CS2R R4, SRZ ;  /* 0x0000000000047805 */ /* 0x000fe2000001ff00 */
[----:B------:R0:W-:Y:S01]  /*06a0*/  STL [R1+0x8], RZ ;  /* 0x000008ff01007387 */ /* 0x0001e20000100800 */
[----:B------:R-:W-:-:S03]  /*06b0*/  CS2R R6, SRZ ;  /* 0x0000000000067805 */ /* 0x000fc6000001ff00 */
[----:B------:R0:W-:Y:S04]  /*06c0*/  STL [R1+0xc], RZ ;  /* 0x00000cff01007387 */ /* 0x0001e80000100800 */
[----:B------:R0:W-:Y:S04]  /*06d0*/  STL [R1+0x10], RZ ;  /* 0x000010ff01007387 */ /* 0x0001e80000100800 */
[----:B------:R0:W-:Y:S04]  /*06e0*/  STL [R1+0x14], RZ ;  /* 0x000014ff01007387 */ /* 0x0001e80000100800 */
[----:B------:R0:W-:Y:S04]  /*06f0*/  STL [R1+0x18], RZ ;  /* 0x000018ff01007387 */ /* 0x0001e80000100800 */
[----:B------:R0:W-:Y:S04]  /*0700*/  STL [R1+0x1c], RZ ;  /* 0x00001cff01007387 */ /* 0x0001e80000100800 */
[----:B------:R0:W-:Y:S01]  /*0710*/  STL [R1+0x6e0], R0 ;  /* 0x0006e00001007387 */ /* 0x0001e20000100800 */
[----:B------:R-:W-:Y:S05]  /*0720*/  BRA `(.L_x_1) ;  /* 0x000001a800e07947 */ /* 0x000fea0003800000 */
.L_x_0:
[----:B------:R-:W2:Y:S01]  /*0730*/  LDL R15, [R1+0x6b8] ;  /* 0x0006b800010f7983 */ /* 0x000ea20000100800 */
[----:B------:R-:W-:Y:S01]  /*0740*/  IABS R6, R2 ;  /* 0x0000000200067213 */ /* 0x000fe20000000000 */
[----:B------:R-:W-:Y:S01]  /*0750*/  ULDC UR4, c[0x0][0x240] ;  /* 0x0000900000047ab9 */ /* 0x000fe20000000800 */
[----:B0-----:R-:W-:Y:S01]  /*0760*/  IABS R0, R3 ;  /* 0x0000000300007213 */ /* 0x001fe20000000000 */
[----:B------:R0:W-:Y:S01]  /*0770*/  STL [R1+0x818], R3 ;  /* 0x0008180301007387 */ /* 0x0001e20000100800 */
[----:B------:R-:W1:Y:S01]  /*0780*/  I2F.RP R10, R6 ;  /* 0x00000006000a7306 */ /* 0x000e620000209400 */
[----:B------:R-:W-:Y:S01]  /*0790*/  ISETP.GE.AND P3, PT, R28, RZ, PT ;  /* 0x000000ff1c00720c */ /* 0x000fe20003f66270 */
[----:B------:R-:W-:Y:S01]  /*07a0*/  ULDC UR12, c[0x0][0x238] ;  /* 0x00008e00000c7ab9 */ /* 0x000fe20000000800 */
[----:B------:R-:W-:Y:S01]  /*07b0*/  ULDC UR5, c[0x0][0x238] ;  /* 0x00008e0000057ab9 */ /* 0x000fe20000000800 */
[----:B------:R-:W-:Y:S01]  /*07c0*/  ULDC UR7, c[0x0][0x238] ;  /* 0x00008e0000077ab9 */ /* 0x000fe20000000800 */
[----:B------:R-:W-:Y:S01]  /*07d0*/  ULDC UR5, c[0x0][0x238] ;  /* 0x00008e0000057ab9 */ /* 0x000fe20000000800 */
[----:B------:R-:W-:-:S02]  /*07e0*/  ULDC.64 UR10, c[0x0][0x210] ;  /* 0x00008400000a7ab9 */ /* 0x000fc40000000a00 */
[----:B------:R-:W3:Y:S08]  /*07f0*/  I2F.RP R7, R0 ;  /* 0x0000000000077306 */ /* 0x000ef00000209400 */
[----:B-1----:R-:W1:Y:S08]  /*0800*/  MUFU.RCP R10, R10 ;  /* 0x0000000a000a7308 */ /* 0x002e700000001000 */
[----:B---3--:R-:W3:Y:S01]  /*0810*/  MUFU.RCP R7, R7 ;  /* 0x0000000700077308 */ /* 0x008ee20000001000 */
[----:B-1----:R-:W-:Y:S01]  /*0820*/  VIADD R4, R10, 0xffffffe ;  /* 0x0ffffffe0a047836 */ /* 0x002fe20000000000 */
[----:B------:R-:W-:-:S06]  /*0830*/  IABS R10, R28 ;  /* 0x0000001c000a7213 */ /* 0x000fcc0000000000 */
[----:B------:R1:W4:Y:S01]  /*0840*/  F2I.FTZ.U32.TRUNC.NTZ R5, R4 ;  /* 0x0000000400057305 */ /* 0x000322000021f000 */
[----:B---3--:R-:W-:-:S07]  /*0850*/  VIADD R8, R7, 0xffffffe ;  /* 0x0ffffffe07087836 */ /* 0x008fce0000000000 */
[----:B------:R3:W5:Y:S01]  /*0860*/  F2I.FTZ.U32.TRUNC.NTZ R9, R8 ;  /* 0x0000000800097305 */ /* 0x000762000021f000 */
[----:B-1----:R-:W-:Y:S02]  /*0870*/  IMAD.MOV.U32 R4, RZ, RZ, RZ ;  /* 0x000000ffff047224 */ /* 0x002fe400078e00ff */
[----:B----4-:R-:W-:Y:S02]  /*0880*/  IMAD.MOV R11, RZ, RZ, -R5 ;  /* 0x000000ffff0b7224 */ /* 0x010fe400078e0a05 */
[----:B---3--:R-:W-:Y:S02]  /*0890*/  IMAD.MOV.U32 R8, RZ, RZ, RZ ;  /* 0x000000ffff087224 */ /* 0x008fe400078e00ff */
[----:B------:R-:W-:-:S04]  /*08a0*/  IMAD R11, R11, R6, RZ ;  /* 0x000000060b0b7224 */ /* 0x000fc800078e02ff */
[----:B------:R-:W-:-:S04]  /*08b0*/  IMAD.HI.U32 R5, R5, R11, R4 ;  /* 0x0000000b05057227 */ /* 0x000fc800078e0004 */
[----:B------:R-:W-:Y:S02]  /*08c0*/  IMAD.MOV.U32 R11, RZ, RZ, R10 ;  /* 0x000000ffff0b7224 */ /* 0x000fe400078e000a */
[----:B-----5:R-:W-:Y:S02]  /*08d0*/  IMAD.MOV R13, RZ, RZ, -R9 ;  /* 0x000000ffff0d7224 */ /* 0x020fe400078e0a09 */
[----:B------:R-:W-:-:S04]  /*08e0*/  IMAD.HI.U32 R5, R5, R11, RZ ;  /* 0x0000000b05057227 */ /* 0x000fc800078e00ff */
[----:B------:R-:W-:Y:S02]  /*08f0*/  IMAD.MOV R4, RZ, RZ, -R5 ;  /* 0x000000ffff047224 */ /* 0x000fe400078e0a05 */
[----:B------:R-:W-:Y:S02]  /*0900*/  IMAD R5, R13, R0, RZ ;  /* 0x000000000d057224 */ /* 0x000fe400078e02ff */
[----:B------:R-:W-:Y:S02]  /*0910*/  IMAD R11, R6, R4, R11 ;  /* 0x00000004060b7224 */ /* 0x000fe400078e020b */
[----:B------:R-:W-:-:S03]  /*0920*/  IMAD.HI.U32 R8, R9, R5, R8 ;  /* 0x0000000509087227 */ /* 0x000fc600078e0008 */
[----:B------:R-:W-:-:S13]  /*0930*/  ISETP.GT.U32.AND P0, PT, R6, R11, PT ;  /* 0x0000000b0600720c */ /* 0x000fda0003f04070 */
[----:B------:R-:W-:-:S05]  /*0940*/  @!P0 IMAD.IADD R11, R11, 0x1, -R6 ;  /* 0x000000010b0b8824 */ /* 0x000fca00078e0a06 */
[----:B------:R-:W-:-:S13]  /*0950*/  ISETP.GT.U32.AND P1, PT, R6, R11, PT ;  /* 0x0000000b0600720c */ /* 0x000fda0003f24070 */
[----:B------:R-:W-:Y:S01]  /*0960*/  @!P1 IMAD.IADD R11, R11, 0x1, -R6 ;  /* 0x000000010b0b9824 */ /* 0x000fe200078e0a06 */
[----:B------:R-:W-:-:S03]  /*0970*/  ISETP.NE.AND P1, PT, R2, RZ, PT ;  /* 0x000000ff0200720c */ /* 0x000fc60003f25270 */
[----:B0-----:R-:W-:-:S04]  /*0980*/  IMAD.MOV.U32 R3, RZ, RZ, R11 ;  /* 0x000000ffff037224 */ /* 0x001fc800078e000b */
[----:B------:R-:W-:-:S06]  /*0990*/  @!P3 IMAD.MOV R3, RZ, RZ, -R3 ;  /* 0x000000ffff03b224 */ /* 0x000fcc00078e0a03 */
[----:B------:R-:W-:-:S05]  /*09a0*/  @!P1 LOP3.LUT R3, RZ, R2, RZ, 0x33, !PT ;  /* 0x00000002ff039212 */ /* 0x000fca00078e33ff */
[----:B------:R0:W-:Y:S01]  /*09b0*/  STL [R1+0x210], R3 ;  /* 0x0002100301007387 */ /* 0x0001e20000100800 */
[----:B--2---:R-:W-:-:S04]  /*09c0*/  LEA.HI R7, R29, R15, RZ, 0x1b ;  /* 0x0000000f1d077211 */ /* 0x004fc800078fd8ff */
[----:B------:R-:W-:Y:S01]  /*09d0*/  IABS R10, R7 ;  /* 0x00000007000a7213 */ /* 0x000fe20000000000 */
[C---:B------:R-:W-:Y:S01]  /*09e0*/  VIADD R14, R7.reuse, 0x1f4 ;  /* 0x000001f4070e7836 */ /* 0x040fe20000000000 */
[C---:B------:R-:W-:Y:S01]  /*09f0*/  ISETP.GE.AND P3, PT, R7.reuse, RZ, PT ;  /* 0x000000ff0700720c */ /* 0x040fe20003f66270 */
[C---:B------:R-:W-:Y:S02]  /*0a00*/  VIADD R15, R7.reuse, 0x1f8 ;  /* 0x000001f8070f7836 */ /* 0x040fe40000000000 */
[----:B------:R-:W-:Y:S02]  /*0a10*/  IMAD.MOV.U32 R9, RZ, RZ, R10 ;  /* 0x000000ffff097224 */ /* 0x000fe400078e000a */
[----:B------:R-:W-:Y:S01]  /*0a20*/  VIADD R10, R7, 0x1fc ;  /* 0x000001fc070a7836 */ /* 0x000fe20000000000 */
[----:B------:R-:W-:Y:S01]  /*0a30*/  IABS R13, R15 ;  /* 0x0000000f000d7213 */ /* 0x000fe20000000000 */
[----:B------:R-:W-:Y:S01]  /*0a40*/  IMAD.HI.U32 R4, R8, R9, RZ ;  /* 0x0000000908047227 */ /* 0x000fe200078e00ff */
[----:B------:R-:W-:-:S02]  /*0a50*/  ISETP.GE.AND P4, PT, R15, RZ, PT ;  /* 0x000000ff0f00720c */ /* 0x000fc40003f86270 */
[----:B------:R-:W-:Y:S01]  /*0a60*/  IABS R5, R10 ;  /* 0x0000000a00057213 */ /* 0x000fe20000000000 */
[----:B------:R-:W-:Y:S01]  /*0a70*/  IMAD.MOV R4, RZ, RZ, -R4 ;  /* 0x000000ffff047224 */ /* 0x000fe200078e0a04 */
[----:B------:R-:W-:Y:S01]  /*0a80*/  ISETP.GE.AND P5, PT, R10, RZ, PT ;  /* 0x000000ff0a00720c */ /* 0x000fe20003fa6270 */
[----:B------:R-:W-:Y:S02]  /*0a90*/  VIADD R10, R7, 0x1f0 ;  /* 0x000001f0070a7836 */ /* 0x000fe40000000000 */
[----:B------:R-:W-:Y:S01]  /*0aa0*/  IMAD R12, R0, R4, R9 ;  /* 0x00000004000c7224 */ /* 0x000fe200078e0209 */
[----:B------:R-:W-:Y:S01]  /*0ab0*/  IABS R9, R14 ;  /* 0x0000000e00097213 */ /* 0x000fe20000000000 */
[----:B------:R-:W-:Y:S01]  /*0ac0*/  IMAD.HI.U32 R4, R8, R5, RZ ;  /* 0x0000000508047227 */ /* 0x000fe200078e00ff */
[----:B------:R-:W-:Y:S02]  /*0ad0*/  IABS R19, R10 ;  /* 0x0000000a00137213 */ /* 0x000fe40000000000 */
[----:B------:R-:W-:Y:S01]  /*0ae0*/  ISETP.GT.U32.AND P0, PT, R0, R12, PT ;  /* 0x0000000c0000720c */ /* 0x000fe20003f04070 */
[----:B------:R-:W-:-:S04]  /*0af0*/  IMAD.HI.U32 R6, R8, R9, RZ ;  /* 0x0000000908067227 */ /* 0x000fc800078e00ff */
[----:B------:R-:W-:Y:S02]  /*0b00*/  IMAD.MOV R4, RZ, RZ, -R4 ;  /* 0x000000ffff047224 */ /* 0x000fe400078e0a04 */
[----:B------:R-:W-:Y:S02]  /*0b10*/  IMAD.MOV R6, RZ, RZ, -R6 ;  /* 0x000000ffff067224 */ /* 0x000fe400078e0a06 */
[C---:B------:R-:W-:Y:S02]  /*0b20*/  IMAD R5, R0.reuse, R4, R5 ;  /* 0x0000000400057224 */ /* 0x040fe400078e0205 */
[----:B------:R-:W-:Y:S02]  /*0b30*/  IMAD R9, R0, R6, R9 ;  /* 0x0000000600097224 */ /* 0x000fe400078e0209 */
[----:B------:R-:W-:Y:S01]  /*0b40*/  @!P0 IMAD.IADD R12, R12, 0x1, -R0 ;  /* 0x000000010c0c8824 */ /* 0x000fe200078e0a00 */
[----:B------:R-:W-:Y:S01]  /*0b50*/  ISETP.GT.U32.AND P2, PT, R0, R5, PT ;  /* 0x000000050000720c */ /* 0x000fe20003f44070 */
[----:B------:R-:W-:Y:S01]  /*0b60*/  IMAD.HI.U32 R4, R8, R13, RZ ;  /* 0x0000000d08047227 */ /* 0x000fe200078e00ff */
[----:B------:R-:W-:-:S02]  /*0b70*/  ISETP.GT.U32.AND P6, PT, R0, R9, PT ;  /* 0x000000090000720c */ /* 0x000fc40003fc4070 */
[C---:B------:R-:W-:Y:S01]  /*0b80*/  ISETP.GT.U32.AND P0, PT, R0.reuse, R12, PT ;  /* 0x0000000c0000720c */ /* 0x040fe20003f04070 */
[----:B------:R-:W-:Y:S02]  /*0b90*/  IMAD.MOV R4, RZ, RZ, -R4 ;  /* 0x000000ffff047224 */ /* 0x000fe400078e0a04 */
[----:B------:R-:W-:Y:S02]  /*0ba0*/  VIADD R6, R7, 0x1ec ;  /* 0x000001ec07067836 */ /* 0x000fe40000000000 */
[----:B------:R-:W-:Y:S02]  /*0bb0*/  IMAD R13, R0, R4, R13 ;  /* 0x00000004000d7224 */ /* 0x000fe400078e020d */
[----:B------:R-:W-:Y:S01]  /*0bc0*/  IMAD.HI.U32 R2, R8, R19, RZ ;  /* 0x0000001308027227 */ /* 0x000fe200078e00ff */
[----:B------:R-:W-:Y:S02]  /*0bd0*/  IABS R15, R6 ;  /* 0x00000006000f7213 */ /* 0x000fe40000000000 */
[----:B------:R-:W-:Y:S01]  /*0be0*/  ISETP.GT.U32.AND P1, PT, R0, R13, PT ;  /* 0x0000000d0000720c */ /* 0x000fe20003f24070 */
[----:B------:R-:W-:-:S02]  /*0bf0*/  @!P2 IMAD.IADD R5, R5, 0x1, -R0 ;  /* 0x000000010505a824 */ /* 0x000fc400078e0a00 */
[--C-:B------:R-:W-:Y:S01]  /*0c00*/  @!P0 IMAD.IADD R12, R12, 0x1, -R0.reuse ;  /* 0x000000010c0c8824 */ /* 0x100fe200078e0a00 */
[----:B------:R-:W-:Y:S01]  /*0c10*/  ISETP.GE.AND P0, PT, R14, RZ, PT ;  /* 0x000000ff0e00720c */ /* 0x000fe20003f06270 */
[----:B------:R-:W-:Y:S01]  /*0c20*/  @!P6 IMAD.IADD R9, R9, 0x1, -R0 ;  /* 0x000000010909e824 */ /* 0x000fe200078e0a00 */
[----:B------:R-:W-:Y:S01]  /*0c30*/  ISETP.GT.U32.AND P2, PT, R0, R5, PT ;  /* 0x000000050000720c */ /* 0x000fe20003f44070 */
[----:B------:R-:W-:Y:S01]  /*0c40*/  IMAD.MOV R2, RZ, RZ, -R2 ;  /* 0x000000ffff027224 */ /* 0x000fe200078e0a02 */
[----:B------:R-:W-:Y:S01]  /*0c50*/  ISETP.GE.AND P6, PT, R10, RZ, PT ;  /* 0x000000ff0a00720c */ /* 0x000fe20003fc6270 */
[----:B------:R-:W-:Y:S01]  /*0c60*/  @!P3 IMAD.MOV R12, RZ, RZ, -R12 ;  /* 0x000000ffff0cb224 */ /* 0x000fe200078e0a0c */
[C---:B------:R-:W-:Y:S01]  /*0c70*/  ISETP.GT.U32.AND P3, PT, R0.reuse, R9, PT ;  /* 0x000000090000720c */ /* 0x040fe20003f64070 */
[----:B------:R-:W-:Y:S02]  /*0c80*/  IMAD R19, R0, R2, R19 ;  /* 0x0000000200137224 */ /* 0x000fe400078e0213 */
[----:B------:R-:W-:Y:S01]  /*0c90*/  IMAD.HI.U32 R2, R8, R15, RZ ;  /* 0x0000000f08027227 */ /* 0x000fe200078e00ff */
[----:B------:R-:W-:Y:S03]  /*0ca0*/  STL [R1+0x81c], R12 ;  /* 0x00081c0c01007387 */ /* 0x000fe60000100800 */
[----:B------:R-:W-:-:S02]  /*0cb0*/  @!P1 IMAD.IADD R13, R13, 0x1, -R0 ;  /* 0x000000010d0d9824 */ /* 0x000fc400078e0a00 */
[----:B------:R-:W-:Y:S02]  /*0cc0*/  IMAD.MOV R2, RZ, RZ, -R2 ;  /* 0x000000ffff027224 */ /* 0x000fe400078e0a02 */
[--C-:B------:R-:W-:Y:S01]  /*0cd0*/  @!P2 IMAD.IADD R5, R5, 0x1, -R0.reuse ;  /* 0x000000010505a824 */ /* 0x100fe200078e0a00 */
[C---:B------:R-:W-:Y:S01]  /*0ce0*/  ISETP.GT.U32.AND P1, PT, R0.reuse, R13, PT ;  /* 0x0000000d0000720c */ /* 0x040fe20003f24070 */
[C---:B------:R-:W-:Y:S01]  /*0cf0*/  IMAD R15, R0.reuse, R2, R15 ;  /* 0x00000002000f7224 */ /* 0x040fe200078e020f */
[C---:B------:R-:W-:Y:S01]  /*0d00*/  ISETP.GT.U32.AND P2, PT, R0.reuse, R19, PT ;  /* 0x000000130000720c */ /* 0x040fe20003f44070 */
[----:B------:R-:W-:Y:S02]  /*0d10*/  @!P3 IMAD.IADD R9, R9, 0x1, -R0 ;  /* 0x000000010909b824 */ /* 0x000fe400078e0a00 */
[----:B0-----:R-:W-:Y:S01]  /*0d20*/  IMAD.MOV.U32 R3, RZ, RZ, R5 ;  /* 0x000000ffff037224 */ /* 0x001fe200078e0005 */
[----:B------:R-:W-:Y:S01]  /*0d30*/  ISETP.GT.U32.AND P3, PT, R0, R15, PT ;  /* 0x0000000f0000720c */ /* 0x000fe20003f64070 */
[----:B------:R-:W-:-:S02]  /*0d40*/  VIADD R2, R7, 0x1e4 ;  /* 0x000001e407027836 */ /* 0x000fc40000000000 */
[----:B------:R-:W-:Y:S01]  /*0d50*/  @!P5 IMAD.MOV R3, RZ, RZ, -R3 ;  /* 0x000000ffff03d224 */ /* 0x000fe200078e0a03 */
[----:B------:R-:W-:Y:S01]  /*0d60*/  ISETP.GE.AND P5, PT, R6, RZ, PT ;  /* 0x000000ff0600720c */ /* 0x000fe20003fa6270 */
[----:B------:R-:W-:Y:S02]  /*0d70*/  VIADD R4, R7, 0x1e8 ;  /* 0x000001e807047836 */ /* 0x000fe40000000000 */
[--C-:B------:R-:W-:Y:S01]  /*0d80*/  @!P1 IMAD.IADD R13, R13, 0x1, -R0.reuse ;  /* 0x000000010d0d9824 */ /* 0x100fe200078e0a00 */
[----:B------:R0:W-:Y:S01]  /*0d90*/  STL [R1+0x24], R3 ;  /* 0x0000240301007387 */ /* 0x0001e20000100800 */
[--C-:B------:R-:W-:Y:S01]  /*0da0*/  @!P2 IMAD.IADD R19, R19, 0x1, -R0.reuse ;  /* 0x000000011313a824 */ /* 0x100fe200078e0a00 */
[----:B------:R-:W-:Y:S01]  /*0db0*/  IABS R11, R4 ;  /* 0x00000004000b7213 */ /* 0x000fe20000000000 */
[----:B------:R-:W-:Y:S01]  /*0dc0*/  IMAD.MOV.U32 R5, RZ, RZ, R13 ;  /* 0x000000ffff057224 */ /* 0x000fe200078e000d */
[----:B------:R-:W-:Y:S01]  /*0dd0*/  ISETP.GE.AND P1, PT, R4, RZ, PT ;  /* 0x000000ff0400720c */ /* 0x000fe20003f26270 */
[----:B------:R-:W-:Y:S01]  /*0de0*/  @!P3 IMAD.IADD R15, R15, 0x1, -R0 ;  /* 0x000000010f0fb824 */ /* 0x000fe200078e0a00 */
[----:B------:R-:W-:Y:S01]  /*0df0*/  ISETP.GT.U32.AND P2, PT, R0, R19, PT ;  /* 0x000000130000720c */ /* 0x000fe20003f44070 */
[----:B------:R-:W-:Y:S01]  /*0e00*/  @!P4 IMAD.MOV R5, RZ, RZ, -R5 ;  /* 0x000000ffff05c224 */ /* 0x000fe200078e0a05 */
[----:B------:R-:W-:Y:S01]  /*0e10*/  ISETP.GE.AND P4, PT, R2, RZ, PT ;  /* 0x000000ff0200720c */ /* 0x000fe20003f86270 */
[----:B------:R-:W-:Y:S01]  /*0e20*/  VIADD R4, R7, 0x1e0 ;  /* 0x000001e007047836 */ /* 0x000fe20000000000 */
[----:B------:R-:W-:Y:S01]  /*0e30*/  ISETP.GT.U32.AND P3, PT, R0, R15, PT ;  /* 0x0000000f0000720c */ /* 0x000fe20003f64070 */
[----:B0-----:R-:W-:Y:S01]  /*0e40*/  IMAD.MOV.U32 R3, RZ, RZ, R9 ;  /* 0x000000ffff037224 */ /* 0x001fe200078e0009 */
[----:B------:R-:W-:Y:S01]  /*0e50*/  IABS R9, R2 ;  /* 0x0000000200097213 */ /* 0x000fe20000000000 */
[C---:B------:R-:W-:Y:S01]  /*0e60*/  IMAD.HI.U32 R14, R8.reuse, R11, RZ ;  /* 0x0000000b080e7227 */ /* 0x040fe200078e00ff */
[----:B------:R-:W-:Y:S01]  /*0e70*/  IABS R21, R4 ;  /* 0x0000000400157213 */ /* 0x000fe20000000000 */
[----:B------:R0:W-:Y:S02]  /*0e80*/  STL [R1+0x20], R5 ;  /* 0x0000200501007387 */ /* 0x0001e40000100800 */
[----:B------:R-:W-:-:S04]  /*0e90*/  IMAD.HI.U32 R2, R8, R9, RZ ;  /* 0x0000000908027227 */ /* 0x000fc800078e00ff */
[----:B------:R-:W-:Y:S02]  /*0ea0*/  IMAD.MOV R2, RZ, RZ, -R2 ;  /* 0x000000ffff027224 */ /* 0x000fe400078e0a02 */
[----:B------:R-:W-:-:S04]  /*0eb0*/  IMAD.HI.U32 R22, R8, R21, RZ ;  /* 0x0000001508167227 */ /* 0x000fc800078e00ff */
[C---:B------:R-:W-:Y:S02]  /*0ec0*/  IMAD R9, R0.reuse, R2, R9 ;  /* 0x0000000200097224 */ /* 0x040fe400078e0209 */
[--C-:B------:R-:W-:Y:S02]  /*0ed0*/  @!P3 IMAD.IADD R15, R15, 0x1, -R0.reuse ;  /* 0x000000010f0fb824 */ /* 0x100fe400078e0a00 */
[----:B------:R-:W-:Y:S01]  /*0ee0*/  @!P2 IMAD.IADD R19, R19, 0x1, -R0 ;  /* 0x000000011313a824 */ /* 0x000fe200078e0a00 */
[C---:B------:R-:W-:Y:S01]  /*0ef0*/  ISETP.GT.U32.AND P3, PT, R0.reuse, R9, PT ;  /* 0x000000090000720c */ /* 0x040fe20003f64070 */
[----:B------:R-:W-:Y:S02]  /*0f00*/  IMAD.MOV R22, RZ, RZ, -R22 ;  /* 0x000000ffff167224 */ /* 0x000fe400078e0a16 */
[----:B------:R-:W-:Y:S02]  /*0f10*/  IMAD.MOV R14, RZ, RZ, -R14 ;  /* 0x000000ffff0e7224 */ /* 0x000fe400078e0a0e */
[----:B------:R-:W-:-:S02]  /*0f20*/  IMAD R22, R0, R22, R21 ;  /* 0x0000001600167224 */ /* 0x000fc400078e0215 */
[----:B------:R-:W-:Y:S02]  /*0f30*/  IMAD.MOV.U32 R10, RZ, RZ, R19 ;  /* 0x000000ffff0a7224 */ /* 0x000fe400078e0013 */
[C---:B------:R-:W-:Y:S02]  /*0f40*/  IMAD R11, R0.reuse, R14, R11 ;  /* 0x0000000e000b7224 */ /* 0x040fe400078e020b */
[----:B0-----:R-:W-:Y:S02]  /*0f50*/  VIADD R5, R7, 0x1dc ;  /* 0x000001dc07057836 */ /* 0x001fe40000000000 */
[----:B------:R-:W-:Y:S01]  /*0f60*/  @!P6 IMAD.MOV R10, RZ, RZ, -R10 ;  /* 0x000000ffff0ae224 */ /* 0x000fe200078e0a0a */
[C---:B------:R-:W-:Y:S01]  /*0f70*/  ISETP.GT.U32.AND P6, PT, R0.reuse, R22, PT ;  /* 0x000000160000720c */ /* 0x040fe20003fc4070 */
[----:B------:R-:W-:Y:S01]  /*0f80*/  @!P3 IMAD.IADD R9, R9, 0x1, -R0 ;  /* 0x000000010909b824 */ /* 0x000fe200078e0a00 */
[----:B------:R-:W-:Y:S01]  /*0f90*/  ISETP.GT.U32.AND P2, PT, R0, R11, PT ;  /* 0x0000000b0000720c */ /* 0x000fe20003f44070 */
[----:B------:R-:W-:Y:S01]  /*0fa0*/  @!P0 IMAD.MOV R3, RZ, RZ, -R3 ;  /* 0x000000ffff038224 */ /* 0x000fe200078e0a03 */
[----:B------:R-:W-:Y:S01]  /*0fb0*/  IABS R13, R5 ;  /* 0x00000005000d7213 */ /* 0x000fe20000000000 */
[C---:B------:R-:W-:Y:S01]  /*0fc0*/  VIADD R6, R7.reuse, 0x1d8 ;  /* 0x000001d807067836 */ /* 0x040fe20000000000 */
[----:B------:R-:W-:Y:S01]  /*0fd0*/  ISETP.GE.AND P0, PT, R4, RZ, PT ;  /* 0x000000ff0400720c */ /* 0x000fe20003f06270 */
[----:B------:R-:W-:Y:S01]  /*0fe0*/  VIADD R20, R7, 0x1d4 ;  /* 0x000001d407147836 */ /* 0x000fe20000000000 */
[----:B------:R-:W-:Y:S01]  /*0ff0*/  ISETP.GT.U32.AND P3, PT, R0, R9, PT ;  /* 0x000000090000720c */ /* 0x000fe20003f64070 */
[----:B------:R-:W-:Y:S01]  /*1000*/  IMAD.HI.U32 R4, R8, R13, RZ ;  /* 0x0000000d08047227 */ /* 0x000fe200078e00ff */
[----:B------:R0:W-:Y:S01]  /*1010*/  STL [R1+0xc], R3 ;  /* 0x00000c0301007387 */ /* 0x0001e20000100800 */
[----:B------:R-:W-:-:S02]  /*1020*/  IABS R17, R6 ;  /* 0x0000000600117213 */ /* 0x000fc40000000000 */
[----:B------:R-:W-:Y:S01]  /*1030*/  IMAD.MOV R4, RZ, RZ, -R4 ;  /* 0x000000ffff047224 */ /* 0x000fe200078e0a04 */
[----:B------:R1:W-:Y:S01]  /*1040*/  STL [R1+0x8], R10 ;  /* 0x0000080a01007387 */ /* 0x0003e20000100800 */
[--C-:B------:R-:W-:Y:S02]  /*1050*/  @!P6 IMAD.IADD R22, R22, 0x1, -R0.reuse ;  /* 0x000000011616e824 */ /* 0x100fe400078e0a00 */
[----:B------:R-:W-:Y:S02]  /*1060*/  @!P2 IMAD.IADD R11, R11, 0x1, -R0 ;  /* 0x000000010b0ba824 */ /* 0x000fe400078e0a00 */
[C---:B------:R-:W-:Y:S01]  /*1070*/  IMAD R13, R0.reuse, R4, R13 ;  /* 0x00000004000d7224 */ /* 0x040fe200078e020d */
[C---:B------:R-:W-:Y:S01]  /*1080*/  ISETP.GT.U32.AND P6, PT, R0.reuse, R22, PT ;  /* 0x000000160000720c */ /* 0x040fe20003fc4070 */
[----:B0-----:R-:W-:Y:S01]  /*1090*/  IMAD.MOV.U32 R3, RZ, RZ, R15 ;  /* 0x000000ffff037224 */ /* 0x001fe200078e000f */
[----:B------:R-:W-:Y:S01]  /*10a0*/  ISETP.GT.U32.AND P2, PT, R0, R11, PT ;  /* 0x0000000b0000720c */ /* 0x000fe20003f44070 */
[----:B------:R-:W-:-:S04]  /*10b0*/  IMAD.HI.U32 R2, R8, R17, RZ ;  /* 0x0000001108027227 */ /* 0x000fc800078e00ff */
[----:B------:R-:W-:Y:S01]  /*10c0*/  @!P5 IMAD.MOV R3, RZ, RZ, -R3 ;  /* 0x000000ffff03d224 */ /* 0x000fe200078e0a03 */
[----:B------:R-:W-:Y:S01]  /*10d0*/  ISETP.GE.AND P5, PT, R5, RZ, PT ;  /* 0x000000ff0500720c */ /* 0x000fe20003fa6270 */
[----:B------:R-:W-:Y:S01]  /*10e0*/  @!P3 IMAD.IADD R9, R9, 0x1, -R0 ;  /* 0x000000010909b824 */ /* 0x000fe200078e0a00 */
[----:B------:R-:W-:Y:S01]  /*10f0*/  IABS R5, R20 ;  /* 0x0000001400057213 */ /* 0x000fe20000000000 */
[----:B------:R-:W-:Y:S01]  /*1100*/  IMAD.MOV R2, RZ, RZ, -R2 ;  /* 0x000000ffff027224 */ /* 0x000fe200078e0a02 */
[----:B------:R-:W-:Y:S01]  /*1110*/  ISETP.GT.U32.AND P3, PT, R0, R13, PT ;  /* 0x0000000d0000720c */ /* 0x000fe20003f64070 */
[----:B------:R-:W-:Y:S01]  /*1120*/  VIADD R21, R7, 0x1d0 ;  /* 0x000001d007157836 */ /* 0x000fe20000000000 */
[----:B------:R0:W-:Y:S01]  /*1130*/  STL [R1+0x1d4], R3 ;  /* 0x0001d40301007387 */ /* 0x0001e20000100800 */
[----:B-1----:R-:W-:-:S03]  /*1140*/  IMAD.HI.U32 R10, R8, R5, RZ ;  /* 0x00000005080a7227 */ /* 0x002fc600078e00ff */
[----:B------:R-:W-:Y:S01]  /*1150*/  IABS R16, R21 ;  /* 0x0000001500107213 */ /* 0x000fe20000000000 */
[----:B------:R-:W-:Y:S02]  /*1160*/  IMAD R17, R0, R2, R17 ;  /* 0x0000000200117224 */ /* 0x000fe400078e0211 */
[----:B------:R-:W-:Y:S02]  /*1170*/  IMAD.MOV R10, RZ, RZ, -R10 ;  /* 0x000000ffff0a7224 */ /* 0x000fe400078e0a0a */
[--C-:B------:R-:W-:Y:S01]  /*1180*/  @!P6 IMAD.IADD R22, R22, 0x1, -R0.reuse ;  /* 0x000000011616e824 */ /* 0x100fe200078e0a00 */
[C---:B------:R-:W-:Y:S01]  /*1190*/  ISETP.GT.U32.AND P6, PT, R0.reuse, R17, PT ;  /* 0x000000110000720c */ /* 0x040fe20003fc4070 */
[----:B------:R-:W-:Y:S02]  /*11a0*/  IMAD R5, R0, R10, R5 ;  /* 0x0000000a00057224 */ /* 0x000fe400078e0205 */
[----:B------:R-:W-:Y:S01]  /*11b0*/  @!P2 IMAD.IADD R11, R11, 0x1, -R0 ;  /* 0x000000010b0ba824 */ /* 0x000fe200078e0a00 */
[----:B------:R-:W-:Y:S01]  /*11c0*/  ISETP.GE.AND P2, PT, R6, RZ, PT ;  /* 0x000000ff0600720c */ /* 0x000fe20003f46270 */
[----:B------:R-:W-:-:S04]  /*11d0*/  IMAD.HI.U32 R24, R8, R16, RZ ;  /* 0x0000001008187227 */ /* 0x000fc800078e00ff */
[----:B------:R-:W-:Y:S01]  /*11e0*/  @!P3 IMAD.IADD R13, R13, 0x1, -R0 ;  /* 0x000000010d0db824 */ /* 0x000fe200078e0a00 */
[C---:B------:R-:W-:Y:S01]  /*11f0*/  ISETP.GT.U32.AND P3, PT, R0.reuse, R5, PT ;  /* 0x000000050000720c */ /* 0x040fe20003f64070 */
[----:B------:R-:W-:Y:S02]  /*1200*/  IMAD.MOV R24, RZ, RZ, -R24 ;  /* 0x000000ffff187224 */ /* 0x000fe400078e0a18 */
[----:B0-----:R-:W-:Y:S02]  /*1210*/  IMAD.MOV.U32 R3, RZ, RZ, R11 ;  /* 0x000000ffff037224 */ /* 0x001fe400078e000b */
[C---:B------:R-:W-:Y:S02]  /*1220*/  VIADD R4, R7.reuse, 0x1cc ;  /* 0x000001cc07047836 */ /* 0x040fe40000000000 */
[----:B------:R-:W-:Y:S02]  /*1230*/  VIADD R19, R7, 0x1c8 ;  /* 0x000001c807137836 */ /* 0x000fe40000000000 */
[C---:B------:R-:W-:Y:S01]  /*1240*/  IMAD R16, R0.reuse, R24, R16 ;  /* 0x0000001800107224 */ /* 0x040fe200078e0210 */
[----:B------:R-:W-:Y:S01]  /*1250*/  IABS R18, R4 ;  /* 0x0000000400127213 */ /* 0x000fe20000000000 */
[----:B------:R-:W-:Y:S01]  /*1260*/  @!P1 IMAD.MOV R3, RZ, RZ, -R3 ;  /* 0x000000ffff039224 */ /* 0x000fe200078e0a03 */
[----:B------:R-:W-:Y:S01]  /*1270*/  IABS R6, R19 ;  /* 0x0000001300067213 */ /* 0x000fe20000000000 */
[--C-:B------:R-:W-:Y:S01]  /*1280*/  @!P6 IMAD.IADD R17, R17, 0x1, -R0.reuse ;  /* 0x000000011111e824 */ /* 0x100fe200078e0a00 */
[----:B------:R-:W-:Y:S01]  /*1290*/  ISETP.GT.U32.AND P6, PT, R0, R16, PT ;  /* 0x000000100000720c */ /* 0x000fe20003fc4070 */
[----:B------:R-:W-:Y:S01]  /*12a0*/  IMAD.HI.U32 R23, R8, R18, RZ ;  /* 0x0000001208177227 */ /* 0x000fe200078e00ff */
[----:B------:R0:W-:Y:S02]  /*12b0*/  STL [R1+0x4], R3 ;  /* 0x0000040301007387 */ /* 0x0001e40000100800 */
[C---:B------:R-:W-:Y:S01]  /*12c0*/  ISETP.GT.U32.AND P1, PT, R0.reuse, R17, PT ;  /* 0x000000110000720c */ /* 0x040fe20003f24070 */
[----:B------:R-:W-:Y:S01]  /*12d0*/  @!P3 IMAD.IADD R5, R5, 0x1, -R0 ;  /* 0x000000010505b824 */ /* 0x000fe200078e0a00 */
[----:B------:R-:W-:Y:S01]  /*12e0*/  ISETP.GT.U32.AND P3, PT, R0, R13, PT ;  /* 0x0000000d0000720c */ /* 0x000fe20003f64070 */
[----:B------:R-:W-:-:S02]  /*12f0*/  VIADD R14, R7, 0x1c4 ;  /* 0x000001c4070e7836 */ /* 0x000fc40000000000 */
[----:B------:R-:W-:-:S03]  /*1300*/  IMAD.HI.U32 R10, R8, R6, RZ ;  /* 0x00000006080a7227 */ /* 0x000fc600078e00ff */
[----:B------:R-:W-:Y:S01]  /*1310*/  IABS R2, R14 ;  /* 0x0000000e00027213 */ /* 0x000fe20000000000 */
[----:B0-----:R-:W-:Y:S02]  /*1320*/  IMAD.MOV.U32 R3, RZ, RZ, R9 ;  /* 0x000000ffff037224 */ /* 0x001fe400078e0009 */
[----:B------:R-:W-:Y:S02]  /*1330*/  IMAD.MOV R23, RZ, RZ, -R23 ;  /* 0x000000ffff177224 */ /* 0x000fe400078e0a17 */
[----:B------:R-:W-:Y:S02]  /*1340*/  @!P4 IMAD.MOV R3, RZ, RZ, -R3 ;  /* 0x000000ffff03c224 */ /* 0x000fe400078e0a03 */
[----:B------:R-:W-:Y:S02]  /*1350*/  IMAD.MOV R24, RZ, RZ, -R10 ;  /* 0x000000ffff187224 */ /* 0x000fe400078e0a0a */
[C---:B------:R-:W-:Y:S01]  /*1360*/  IMAD R10, R0.reuse, R23, R18 ;  /* 0x00000017000a7224 */ /* 0x040fe200078e0212 */
[----:B------:R0:W-:Y:S01]  /*1370*/  STL [R1+0x78], R3 ;  /* 0x0000780301007387 */ /* 0x0001e20000100800 */
[----:B------:R-:W-:-:S02]  /*1380*/  IMAD R6, R0, R24, R6 ;  /* 0x0000001800067224 */ /* 0x000fc400078e0206 */
[----:B------:R-:W-:Y:S01]  /*1390*/  @!P6 IMAD.IADD R16, R16, 0x1, -R0 ;  /* 0x000000011010e824 */ /* 0x000fe200078e0a00 */
[----:B------:R-:W-:Y:S01]  /*13a0*/  ISETP.GT.U32.AND P6, PT, R0, R5, PT ;  /* 0x000000050000720c */ /* 0x000fe20003fc4070 */
[----:B------:R-:W-:-:S03]  /*13b0*/  IMAD.HI.U32 R15, R8, R2, RZ ;  /* 0x00000002080f7227 */ /* 0x000fc600078e00ff */
[C---:B------:R-:W-:Y:S01]  /*13c0*/  ISETP.GT.U32.AND P4, PT, R0.reuse, R16, PT ;  /* 0x000000100000720c */ /* 0x040fe20003f84070 */
[----:B------:R-:W-:Y:S01]  /*13d0*/  @!P3 IMAD.IADD R13, R13, 0x1, -R0 ;  /* 0x000000010d0db824 */ /* 0x000fe200078e0a00 */
[C---:B------:R-:W-:Y:S01]  /*13e0*/  ISETP.GT.U32.AND P3, PT, R0.reuse, R6, PT ;  /* 0x000000060000720c */ /* 0x040fe20003f64070 */
[----:B0-----:R-:W-:Y:S02]  /*13f0*/  IMAD.MOV.U32 R3, RZ, RZ, R22 ;  /* 0x000000ffff037224 */ /* 0x001fe400078e0016 */
[----:B------:R-:W-:Y:S02]  /*1400*/  IMAD.MOV R18, RZ, RZ, -R15 ;  /* 0x000000ffff127224 */ /* 0x000fe400078e0a0f */
[----:B------:R-:W-:Y:S01]  /*1410*/  @!P0 IMAD.MOV R3, RZ, RZ, -R3 ;  /* 0x000000ffff038224 */ /* 0x000fe200078e0a03 */
[C---:B------:R-:W-:Y:S01]  /*1420*/  ISETP.GT.U32.AND P0, PT, R0.reuse, R10, PT ;  /* 0x0000000a0000720c */ /* 0x040fe20003f04070 */
[----:B------:R-:W-:Y:S02]  /*1430*/  IMAD R2, R0, R18, R2 ;  /* 0x0000001200027224 */ /* 0x000fe400078e0202 */
[C---:B------:R-:W-:Y:S01]  /*1440*/  VIADD R11, R7.reuse, 0x1bc ;  /* 0x000001bc070b7836 */ /* 0x040fe20000000000 */
[----:B------:R0:W-:Y:S01]  /*1450*/  STL [R1+0x1d0], R3 ;  /* 0x0001d00301007387 */ /* 0x0001e20000100800 */
[----:B------:R-:W-:-:S02]  /*1460*/  VIADD R15, R7, 0x1c0 ;  /* 0x000001c0070f7836 */ /* 0x000fc40000000000 */
[--C-:B------:R-:W-:Y:S01]  /*1470*/  @!P1 IMAD.IADD R17, R17, 0x1, -R0.reuse ;  /* 0x0000000111119824 */ /* 0x100fe200078e0a00 */
[----:B------:R-:W-:Y:S01]  /*1480*/  IABS R9, R11 ;  /* 0x0000000b00097213 */ /* 0x000fe20000000000 */
[--C-:B------:R-:W-:Y:S01]  /*1490*/  @!P6 IMAD.IADD R5, R5, 0x1, -R0.reuse ;  /* 0x000000010505e824 */ /* 0x100fe200078e0a00 */
[----:B------:R-:W-:Y:S01]  /*14a0*/  ISETP.GT.U32.AND P6, PT, R0, R2, PT ;  /* 0x000000020000720c */ /* 0x000fe20003fc4070 */
[----:B------:R-:W-:Y:S01]  /*14b0*/  IMAD.MOV.U32 R12, RZ, RZ, R13 ;  /* 0x000000ffff0c7224 */ /* 0x000fe200078e000d */
[----:B------:R-:W-:Y:S01]  /*14c0*/  IABS R18, R15 ;  /* 0x0000000f00127213 */ /* 0x000fe20000000000 */
[--C-:B------:R-:W-:Y:S01]  /*14d0*/  @!P0 IMAD.IADD R10, R10, 0x1, -R0.reuse ;  /* 0x000000010a0a8824 */ /* 0x100fe200078e0a00 */
[----:B------:R-:W-:Y:S01]  /*14e0*/  ISETP.GE.AND P1, PT, R20, RZ, PT ;  /* 0x000000ff1400720c */ /* 0x000fe20003f26270 */
[--C-:B------:R-:W-:Y:S01]  /*14f0*/  @!P3 IMAD.IADD R6, R6, 0x1, -R0.reuse ;  /* 0x000000010606b824 */ /* 0x100fe200078e0a00 */
[----:B------:R-:W-:Y:S01]  /*1500*/  ISETP.GE.AND P0, PT, R4, RZ, PT ;  /* 0x000000ff0400720c */ /* 0x000fe20003f06270 */
[----:B0-----:R-:W-:Y:S01]  /*1510*/  IMAD.MOV.U32 R3, RZ, RZ, R17 ;  /* 0x000000ffff037224 */ /* 0x001fe200078e0011 */
[----:B------:R-:W-:Y:S01]  /*1520*/  ISETP.GE.AND P3, PT, R19, RZ, PT ;  /* 0x000000ff1300720c */ /* 0x000fe20003f66270 */
[----:B------:R-:W-:Y:S01]  /*1530*/  @!P4 IMAD.IADD R16, R16, 0x1, -R0 ;  /* 0x000000011010c824 */ /* 0x000fe200078e0a00 */
[----:B------:R-:W-:Y:S01]  /*1540*/  ISETP.GE.AND P4, PT, R21, RZ, PT ;  /* 0x000000ff1500720c */ /* 0x000fe20003f86270 */
[----:B------:R-:W-:Y:S01]  /*1550*/  @!P5 IMAD.MOV R12, RZ, RZ, -R12 ;  /* 0x000000ffff0cd224 */ /* 0x000fe200078e0a0c */
[----:B------:R-:W-:Y:S01]  /*1560*/  ISETP.GT.U32.AND P5, PT, R0, R10, PT ;  /* 0x0000000a0000720c */ /* 0x000fe20003fa4070 */
[----:B------:R-:W-:-:S03]  /*1570*/  IMAD.HI.U32 R20, R8, R9, RZ ;  /* 0x0000000908147227 */ /* 0x000fc600078e00ff */
[----:B------:R0:W-:Y:S01]  /*1580*/  STL [R1+0x7c], R12 ;  /* 0x00007c0c01007387 */ /* 0x0001e20000100800 */
[----:B------:R-:W-:Y:S01]  /*1590*/  @!P2 IMAD.MOV R3, RZ, RZ, -R3 ;  /* 0x000000ffff03a224 */ /* 0x000fe200078e0a03 */
[----:B------:R-:W-:Y:S01]  /*15a0*/  ISETP.GT.U32.AND P2, PT, R0, R6, PT ;  /* 0x000000060000720c */ /* 0x000fe20003f44070 */
[----:B------:R-:W-:-:S03]  /*15b0*/  IMAD.HI.U32 R22, R8, R18, RZ ;  /* 0x0000001208167227 */ /* 0x000fc600078e00ff */
[----:B------:R1:W-:Y:S01]  /*15c0*/  STL [R1+0x94], R3 ;  /* 0x0000940301007387 */ /* 0x0003e20000100800 */
[----:B------:R-:W-:Y:S02]  /*15d0*/  IMAD.MOV R20, RZ, RZ, -R20 ;  /* 0x000000ffff147224 */ /* 0x000fe400078e0a14 */
[----:B------:R-:W-:Y:S02]  /*15e0*/  IMAD.MOV R22, RZ, RZ, -R22 ;  /* 0x000000ffff167224 */ /* 0x000fe400078e0a16 */
[----:B------:R-:W-:Y:S02]  /*15f0*/  @!P6 IMAD.IADD R2, R2, 0x1, -R0 ;  /* 0x000000010202e824 */ /* 0x000fe400078e0a00 */
[----:B0-----:R-:W-:Y:S02]  /*1600*/  IMAD.MOV.U32 R12, RZ, RZ, R5 ;  /* 0x000000ffff0c7224 */ /* 0x001fe400078e0005 */
[C---:B------:R-:W-:Y:S01]  /*1610*/  IMAD R9, R0.reuse, R20, R9 ;  /* 0x0000001400097224 */ /* 0x040fe200078e0209 */
[----:B------:R-:W-:Y:S01]  /*1620*/  ISETP.GT.U32.AND P6, PT, R0, R2, PT ;  /* 0x000000020000720c */ /* 0x000fe20003fc4070 */
[----:B-1----:R-:W-:-:S02]  /*1630*/  IMAD.MOV.U32 R3, RZ, RZ, R16 ;  /* 0x000000ffff037224 */ /* 0x002fc400078e0010 */
[C---:B------:R-:W-:Y:S02]  /*1640*/  IMAD R4, R0.reuse, R22, R18 ;  /* 0x0000001600047224 */ /* 0x040fe400078e0212 */
[C---:B------:R-:W-:Y:S02]  /*1650*/  VIADD R13, R7.reuse, 0x1b8 ;  /* 0x000001b8070d7836 */ /* 0x040fe40000000000 */
[----:B------:R-:W-:Y:S01]  /*1660*/  @!P1 IMAD.MOV R12, RZ, RZ, -R12 ;  /* 0x000000ffff0c9224 */ /* 0x000fe200078e0a0c */
[----:B------:R-:W-:Y:S01]  /*1670*/  ISETP.GT.U32.AND P1, PT, R0, R4, PT ;  /* 0x000000040000720c */ /* 0x000fe20003f24070 */
[----:B------:R-:W-:Y:S01]  /*1680*/  @!P4 IMAD.MOV R3, RZ, RZ, -R3 ;  /* 0x000000ffff03c224 */ /* 0x000fe200078e0a03 */
[----:B------:R-:W-:Y:S01]  /*1690*/  IABS R17, R13 ;  /* 0x0000000d00117213 */ /* 0x000fe20000000000 */
[--C-:B------:R-:W-:Y:S01]  /*16a0*/  @!P5 IMAD.IADD R10, R10, 0x1, -R0.reuse ;  /* 0x000000010a0ad824 */ /* 0x100fe200078e0a00 */
[----:B------:R-:W-:Y:S01]  /*16b0*/  ISETP.GT.U32.AND P5, PT, R0, R9, PT ;  /* 0x000000090000720c */ /* 0x000fe20003fa4070 */
[----:B------:R-:W-:Y:S01]  /*16c0*/  @!P2 IMAD.IADD R6, R6, 0x1, -R0 ;  /* 0x000000010606a824 */ /* 0x000fe200078e0a00 */
[----:B------:R0:W-:Y:S01]  /*16d0*/  STL [R1+0x98], R12 ;  /* 0x0000980c01007387 */ /* 0x0001e20000100800 */
[----:B------:R-:W-:Y:S01]  /*16e0*/  ISETP.GE.AND P4, PT, R14, RZ, PT ;  /* 0x000000ff0e00720c */ /* 0x000fe20003f86270 */
[----:B------:R-:W-:Y:S01]  /*16f0*/  VIADD R5, R7, 0x1b4 ;  /* 0x000001b407057836 */ /* 0x000fe20000000000 */
[----:B------:R-:W-:Y:S01]  /*1700*/  ISETP.GE.AND P2, PT, R15, RZ, PT ;  /* 0x000000ff0f00720c */ /* 0x000fe20003f46270 */
[----:B------:R1:W-:Y:S01]  /*1710*/  STL [R1+0xa4], R3 ;  /* 0x0000a40301007387 */ /* 0x0003e20000100800 */
[----:B------:R-:W-:-:S02]  /*1720*/  IMAD.HI.U32 R15, R8, R17, RZ ;  /* 0x00000011080f7227 */ /* 0x000fc400078e00ff */
[----:B------:R-:W-:Y:S02]  /*1730*/  IABS R14, R5 ;  /* 0x00000005000e7213 */ /* 0x000fe40000000000 */
[----:B------:R-:W-:Y:S01]  /*1740*/  @!P6 IMAD.IADD R2, R2, 0x1, -R0 ;  /* 0x000000010202e824 */ /* 0x000fe200078e0a00 */
[----:B------:R-:W-:Y:S01]  /*1750*/  ISETP.GE.AND P6, PT, R11, RZ, PT ;  /* 0x000000ff0b00720c */ /* 0x000fe20003fc6270 */
[----:B0-----:R-:W-:Y:S02]  /*1760*/  IMAD.MOV.U32 R12, RZ, RZ, R10 ;  /* 0x000000ffff0c7224 */ /* 0x001fe400078e000a */
[----:B------:R-:W-:Y:S02]  /*1770*/  IMAD.MOV R15, RZ, RZ, -R15 ;  /* 0x000000ffff0f7224 */ /* 0x000fe400078e0a0f */
[----:B-1----:R-:W-:Y:S02]  /*1780*/  IMAD.MOV.U32 R3, RZ, RZ, R6 ;  /* 0x000000ffff037224 */ /* 0x002fe400078e0006 */
[----:B------:R-:W-:-:S02]  /*1790*/  @!P0 IMAD.MOV R12, RZ, RZ, -R12 ;  /* 0x000000ffff0c8224 */ /* 0x000fc400078e0a0c */
[----:B------:R-:W-:Y:S01]  /*17a0*/  @!P3 IMAD.MOV R3, RZ, RZ, -R3 ;  /* 0x000000ffff03b224 */ /* 0x000fe200078e0a03 */
[----:B------:R-:W-:Y:S01]  /*17b0*/  ISETP.GE.AND P3, PT, R5, RZ, PT ;  /* 0x000000ff0500720c */ /* 0x000fe20003f66270 */
[--C-:B------:R-:W-:Y:S01]  /*17c0*/  @!P5 IMAD.IADD R9, R9, 0x1, -R0.reuse ;  /* 0x000000010909d824 */ /* 0x100fe200078e0a00 */
[----:B------:R-:W-:Y:S01]  /*17d0*/  STL [R1+0xac], R12 ;  /* 0x0000ac0c01007387 */ /* 0x000fe20000100800 */
[----:B------:R-:W-:Y:S01]  /*17e0*/  @!P1 IMAD.IADD R4, R4, 0x1, -R0 ;  /* 0x0000000104049824 */ /* 0x000fe200078e0a00 */
[----:B------:R-:W-:Y:S01]  /*17f0*/  ISETP.GE.AND P1, PT, R13, RZ, PT ;  /* 0x000000ff0d00720c */ /* 0x000fe20003f26270 */
[C---:B------:R-:W-:Y:S01]  /*1800*/  IMAD R17, R0.reuse, R15, R17 ;  /* 0x0000000f00117224 */ /* 0x040fe200078e0211 */
[----:B------:R0:W-:Y:S01]  /*1810*/  STL [R1+0x190], R3 ;  /* 0x0001900301007387 */ /* 0x0001e20000100800 */
[----:B------:R-:W-:Y:S01]  /*1820*/  ISETP.GT.U32.AND P5, PT, R0, R9, PT ;  /* 0x000000090000720c */ /* 0x000fe20003fa4070 */
[----:B------:R-:W-:Y:S01]  /*1830*/  IMAD.HI.U32 R11, R8, R14, RZ ;  /* 0x0000000e080b7227 */ /* 0x000fe200078e00ff */
[----:B------:R-:W-:-:S03]  /*1840*/  ISETP.GT.U32.AND P0, PT, R0, R4, PT ;  /* 0x000000040000720c */ /* 0x000fc60003f04070 */
[----:B------:R-:W-:Y:S02]  /*1850*/  IMAD.MOV R11, RZ, RZ, -R11 ;  /* 0x000000ffff0b7224 */ /* 0x000fe400078e0a0b */
[----:B------:R-:W-:Y:S02]  /*1860*/  VIADD R16, R7, 0x1b0 ;  /* 0x000001b007107836 */ /* 0x000fe40000000000 */
[----:B0-----:R-:W-:Y:S02]  /*1870*/  IMAD.MOV.U32 R3, RZ, RZ, R2 ;  /* 0x000000ffff037224 */ /* 0x001fe400078e0002 */
[C---:B------:R-:W-:Y:S02]  /*1880*/  IMAD R14, R0.reuse, R11, R14 ;  /* 0x0000000b000e7224 */ /* 0x040fe400078e020e */
[----:B------:R-:W-:Y:S01]  /*1890*/  @!P4 IMAD.MOV R3, RZ, RZ, -R3 ;  /* 0x000000ffff03c224 */ /* 0x000fe200078e0a03 */
[C---:B------:R-:W-:Y:S01]  /*18a0*/  ISETP.GT.U32.AND P4, PT, R0.reuse, R17, PT ;  /* 0x000000110000720c */ /* 0x040fe20003f84070 */
[--C-:B------:R-:W-:Y:S01]  /*18b0*/  @!P5 IMAD.IADD R9, R9, 0x1, -R0.reuse ;  /* 0x000000010909d824 */ /* 0x100fe200078e0a00 */
[----:B------:R-:W-:Y:S01]  /*18c0*/  ISETP.GT.U32.AND P5, PT, R0, R14, PT ;  /* 0x0000000e0000720c */ /* 0x000fe20003fa4070 */
[----:B------:R-:W-:Y:S01]  /*18d0*/  @!P0 IMAD.IADD R4, R4, 0x1, -R0 ;  /* 0x0000000104048824 */ /* 0x000fe200078e0a00 */
[----:B------:R-:W-:Y:S01]  /*18e0*/  ISETP.GE.AND P0, PT, R16, RZ, PT ;  /* 0x000000ff1000720c */ /* 0x000fe20003f06270 */
[----:B------:R0:W-:Y:S01]  /*18f0*/  STL [R1+0x1c0], R3 ;  /* 0x0001c00301007387 */ /* 0x0001e20000100800 */
[----:B------:R-:W-:Y:S01]  /*1900*/  IABS R16, R16 ;  /* 0x0000001000107213 */ /* 0x000fe20000000000 */
[----:B------:R-:W-:-:S02]  /*1910*/  VIADD R5, R7, 0x1a8 ;  /* 0x000001a807057836 */ /* 0x000fc40000000000 */
[----:B------:R-:W-:Y:S02]  /*1920*/  VIADD R2, R7, 0x1ac ;  /* 0x000001ac07027836 */ /* 0x000fe40000000000 */
[----:B------:R-:W-:Y:S01]  /*1930*/  IMAD.HI.U32 R6, R8, R16, RZ ;  /* 0x0000001008067227 */ /* 0x000fe200078e00ff */
[----:B------:R-:W-:Y:S02]  /*1940*/  IABS R11, R5 ;  /* 0x00000005000b7213 */ /* 0x000fe40000000000 */
[----:B------:R-:W-:Y:S01]  /*1950*/  IABS R10, R2 ;  /* 0x00000002000a7213 */ /* 0x000fe20000000000 */
[----:B------:R-:W-:Y:S02]  /*1960*/  @!P4 IMAD.IADD R17, R17, 0x1, -R0 ;  /* 0x000000011111c824 */ /* 0x000fe400078e0a00 */
[----:B0-----:R-:W-:Y:S02]  /*1970*/  IMAD.MOV.U32 R3, RZ, RZ, R4 ;  /* 0x000000ffff037224 */ /* 0x001fe400078e0004 */
[----:B------:R-:W-:Y:S01]  /*1980*/  IMAD.MOV R6, RZ, RZ, -R6 ;  /* 0x000000ffff067224 */ /* 0x000fe200078e0a06 */
[----:B------:R-:W-:Y:S01]  /*1990*/  ISETP.GT.U32.AND P4, PT, R0, R17, PT ;  /* 0x000000110000720c */ /* 0x000fe20003f84070 */
[----:B------:R-:W-:Y:S01]  /*19a0*/  @!P2 IMAD.MOV R3, RZ, RZ, -R3 ;  /* 0x000000ffff03a224 */ /* 0x000fe200078e0a03 */
[----:B------:R-:W-:Y:S01]  /*19b0*/  ISETP.GE.AND P2, PT, R2, RZ, PT ;  /* 0x000000ff0200720c */ /* 0x000fe20003f46270 */
[----:B------:R-:W-:-:S02]  /*19c0*/  @!P5 IMAD.IADD R14, R14, 0x1, -R0 ;  /* 0x000000010e0ed824 */ /* 0x000fc400078e0a00 */
[----:B------:R-:W-:Y:S01]  /*19d0*/  IMAD.HI.U32 R2, R8, R11, RZ ;  /* 0x0000000b08027227 */ /* 0x000fe200078e00ff */
[----:B------:R0:W-:Y:S02]  /*19e0*/  STL [R1+0x1cc], R3 ;  /* 0x0001cc0301007387 */ /* 0x0001e40000100800 */
[C---:B------:R-:W-:Y:S01]  /*19f0*/  ISETP.GT.U32.AND P5, PT, R0.reuse, R14, PT ;  /* 0x0000000e0000720c */ /* 0x040fe20003fa4070 */
[----:B------:R-:W-:Y:S02]  /*1a00*/  IMAD R16, R0, R6, R16 ;  /* 0x0000000600107224 */ /* 0x000fe400078e0210 */
[----:B------:R-:W-:-:S04]  /*1a10*/  IMAD.HI.U32 R4, R8, R10, RZ ;  /* 0x0000000a08047227 */ /* 0x000fc800078e00ff */
[----:B------:R-:W-:Y:S01]  /*1a20*/  @!P4 IMAD.IADD R17, R17, 0x1, -R0 ;  /* 0x000000011111c824 */ /* 0x000fe200078e0a00 */
[C---:B------:R-:W-:Y:S01]  /*1a30*/  ISETP.GT.U32.AND P4, PT, R0.reuse, R16, PT ;  /* 0x000000100000720c */ /* 0x040fe20003f84070 */
[----:B0-----:R-:W-:Y:S02]  /*1a40*/  IMAD.MOV.U32 R3, RZ, RZ, R9 ;  /* 0x000000ffff037224 */ /* 0x001fe400078e0009 */
[----:B------:R-:W-:Y:S02]  /*1a50*/  IMAD.MOV R4, RZ, RZ, -R4 ;  /* 0x000000ffff047224 */ /* 0x000fe400078e0a04 */
[----:B------:R-:W-:Y:S01]  /*1a60*/  @!P6 IMAD.MOV R3, RZ, RZ, -R3 ;  /* 0x000000ffff03e224 */ /* 0x000fe200078e0a03 */
[----:B------:R-:W-:Y:S01]  /*1a70*/  ISETP.GE.AND P6, PT, R5, RZ, PT ;  /* 0x000000ff0500720c */ /* 0x000fe20003fc6270 */
[----:B------:R-:W-:Y:S01]  /*1a80*/  IMAD R10, R0, R4, R10 ;  /* 0x00000004000a7224 */ /* 0x000fe200078e020a */
[----:B------:R-:W-:Y:S01]  /*1a90*/  IADD3 R5, -R2, RZ, RZ ;  /* 0x000000ff02057210 */ /* 0x000fe20007ffe1ff */
[C---:B------:R-:W-:Y:S01]  /*1aa0*/  VIADD R13, R7.reuse, 0x1a0 ;  /* 0x000001a0070d7836 */ /* 0x040fe20000000000 */
[----:B------:R0:W-:Y:S01]  /*1ab0*/  STL [R1+0x1c8], R3 ;  /* 0x0001c80301007387 */ /* 0x0001e20000100800 */
[----:B------:R-:W-:-:S02]  /*1ac0*/  VIADD R2, R7, 0x1a4 ;  /* 0x000001a407027836 */ /* 0x000fc40000000000 */
[----:B------:R-:W-:Y:S01]  /*1ad0*/  IMAD R11, R0, R5, R11 ;  /* 0x00000005000b7224 */ /* 0x000fe200078e020b */
[----:B------:R-:W-:Y:S01]  /*1ae0*/  IABS R18, R13 ;  /* 0x0000000d00127213 */ /* 0x000fe20000000000 */
[--C-:B------:R-:W-:Y:S01]  /*1af0*/  @!P5 IMAD.IADD R14, R14, 0x1, -R0.reuse ;  /* 0x000000010e0ed824 */ /* 0x100fe200078e0a00 */
[----:B------:R-:W-:Y:S01]  /*1b00*/  ISETP.GT.U32.AND P5, PT, R0, R10, PT ;  /* 0x0000000a0000720c */ /* 0x000fe20003fa4070 */
[----:B------:R-:W-:Y:S01]  /*1b10*/  @!P4 IMAD.IADD R16, R16, 0x1, -R0 ;  /* 0x000000011010c824 */ /* 0x000fe200078e0a00 */
[----:B------:R-:W-:Y:S01]  /*1b20*/  IABS R5, R2 ;  /* 0x0000000200057213 */ /* 0x000fe20000000000 */
[----:B------:R-:W-:Y:S02]  /*1b30*/  VIADD R9, R7, 0x19c ;  /* 0x0000019c07097836 */ /* 0x000fe40000000000 */
[----:B0-----:R-:W-:Y:S01]  /*1b40*/  IMAD.MOV.U32 R3, RZ, RZ, R17 ;  /* 0x000000ffff037224 */ /* 0x001fe200078e0011 */
[C---:B------:R-:W-:Y:S01]  /*1b50*/  ISETP.GT.U32.AND P4, PT, R0.reuse, R16, PT ;  /* 0x000000100000720c */ /* 0x040fe20003f84070 */
[----:B------:R-:W-:Y:S01]  /*1b60*/  IMAD.MOV.U32 R17, RZ, RZ, R18 ;  /* 0x000000ffff117224 */ /* 0x000fe200078e0012 */
[----:B------:R-:W-:Y:S01]  /*1b70*/  IABS R15, R9 ;  /* 0x00000009000f7213 */ /* 0x000fe20000000000 */
[----:B------:R-:W-:Y:S01]  /*1b80*/  @!P1 IMAD.MOV R3, RZ, RZ, -R3 ;  /* 0x000000ffff039224 */ /* 0x000fe200078e0a03 */
[----:B------:R-:W-:Y:S01]  /*1b90*/  ISETP.GT.U32.AND P1, PT, R0, R11, PT ;  /* 0x0000000b0000720c */ /* 0x000fe20003f24070 */
[----:B------:R-:W-:-:S03]  /*1ba0*/  IMAD.HI.U32 R18, R8, R5, RZ ;  /* 0x0000000508127227 */ /* 0x000fc600078e00ff */
[----:B------:R0:W-:Y:S01]  /*1bb0*/  STL [R1+0x1c4], R3 ;  /* 0x0001c40301007387 */ /* 0x0001e20000100800 */
[----:B------:R-:W-:Y:S02]  /*1bc0*/  IMAD.MOV R18, RZ, RZ, -R18 ;  /* 0x000000ffff127224 */ /* 0x000fe400078e0a12 */
[--C-:B------:R-:W-:Y:S02]  /*1bd0*/  @!P5 IMAD.IADD R10, R10, 0x1, -R0.reuse ;  /* 0x000000010a0ad824 */ /* 0x100fe400078e0a00 */
[----:B------:R-:W-:Y:S02]  /*1be0*/  VIADD R4, R7, 0x198 ;  /* 0x0000019807047836 */ /* 0x000fe40000000000 */
[--C-:B------:R-:W-:Y:S01]  /*1bf0*/  @!P4 IMAD.IADD R16, R16, 0x1, -R0.reuse ;  /* 0x000000011010c824 */ /* 0x100fe200078e0a00 */
[----:B------:R-:W-:Y:S01]  /*1c00*/  ISETP.GT.U32.AND P5, PT, R0, R10, PT ;  /* 0x0000000a0000720c */ /* 0x000fe20003fa4070 */
[----:B------:R-:W-:Y:S01]  /*1c10*/  @!P1 IMAD.IADD R11, R11, 0x1, -R0 ;  /* 0x000000010b0b9824 */ /* 0x000fe200078e0a00 */
[----:B------:R-:W-:Y:S01]  /*1c20*/  IABS R6, R4 ;  /* 0x0000000400067213 */ /* 0x000fe20000000000 */
[----:B0-----:R-:W-:-:S02]  /*1c30*/  IMAD.MOV.U32 R3, RZ, RZ, R14 ;  /* 0x000000ffff037224 */ /* 0x001fc400078e000e */
[----:B------:R-:W-:Y:S01]  /*1c40*/  IMAD.MOV.U32 R14, RZ, RZ, R15 ;  /* 0x000000ffff0e7224 */ /* 0x000fe200078e000f */
[----:B------:R-:W-:Y:S01]  /*1c50*/  ISETP.GT.U32.AND P1, PT, R0, R11, PT ;  /* 0x0000000b0000720c */ /* 0x000fe20003f24070 */
[----:B------:R-:W-:Y:S01]  /*1c60*/  @!P3 IMAD.MOV R3, RZ, RZ, -R3 ;  /* 0x000000ffff03b224 */ /* 0x000fe200078e0a03 */
[----:B------:R-:W-:Y:S01]  /*1c70*/  ISETP.GE.AND P3, PT, R2, RZ, PT ;  /* 0x000000ff0200720c */ /* 0x000fe20003f66270 */
[----:B------:R-:W-:Y:S02]  /*1c80*/  IMAD R2, R0, R18, R5 ;  /* 0x0000001200027224 */ /* 0x000fe400078e0205 */
[----:B------:R-:W-:Y:S01]  /*1c90*/  IMAD.HI.U32 R5, R8, R14, RZ ;  /* 0x0000000e08057227 */ /* 0x000fe200078e00ff */
[----:B------:R0:W-:Y:S02]  /*1ca0*/  STL [R1+0x1bc], R3 ;  /* 0x0001bc0301007387 */ /* 0x0001e40000100800 */
[----:B------:R-:W-:Y:S01]  /*1cb0*/  ISETP.GT.U32.AND P4, PT, R0, R2, PT ;  /* 0x000000020000720c */ /* 0x000fe20003f84070 */
[----:B------:R-:W-:-:S04]  /*1cc0*/  IMAD.HI.U32 R18, R8, R17, RZ ;  /* 0x0000001108127227 */ /* 0x000fc800078e00ff */
[----:B------:R-:W-:-:S04]  /*1cd0*/  IMAD.HI.U32 R15, R8, R6, RZ ;  /* 0x00000006080f7227 */ /* 0x000fc800078e00ff */
[----:B0-----:R-:W-:Y:S02]  /*1ce0*/  IMAD.MOV.U32 R3, RZ, RZ, R16 ;  /* 0x000000ffff037224 */ /* 0x001fe400078e0010 */
[----:B------:R-:W-:Y:S02]  /*1cf0*/  IMAD.MOV R5, RZ, RZ, -R5 ;  /* 0x000000ffff057224 */ /* 0x000fe400078e0a05 */
[----:B------:R-:W-:Y:S02]  /*1d00*/  @!P0 IMAD.MOV R3, RZ, RZ, -R3 ;  /* 0x000000ffff038224 */ /* 0x000fe400078e0a03 */
[----:B------:R-:W-:Y:S02]  /*1d10*/  IMAD.MOV R18, RZ, RZ, -R18 ;  /* 0x000000ffff127224 */ /* 0x000fe400078e0a12 */
[----:B------:R-:W-:Y:S01]  /*1d20*/  IMAD.MOV R15, RZ, RZ, -R15 ;  /* 0x000000ffff0f7224 */ /* 0x000fe200078e0a0f */
[----:B------:R0:W-:Y:S01]  /*1d30*/  STL [R1+0xb0], R3 ;  /* 0x0000b00301007387 */ /* 0x0001e20000100800 */
[----:B------:R-:W-:-:S02]  /*1d40*/  IMAD R14, R0, R5, R14 ;  /* 0x00000005000e7224 */ /* 0x000fc400078e020e */
[--C-:B------:R-:W-:Y:S02]  /*1d50*/  @!P1 IMAD.IADD R11, R11, 0x1, -R0.reuse ;  /* 0x000000010b0b9824 */ /* 0x100fe400078e0a00 */
[--C-:B------:R-:W-:Y:S01]  /*1d60*/  @!P5 IMAD.IADD R10, R10, 0x1, -R0.reuse ;  /* 0x000000010a0ad824 */ /* 0x100fe200078e0a00 */
[----:B------:R-:W-:Y:S01]  /*1d70*/  ISETP.GE.AND P5, PT, R13, RZ, PT ;  /* 0x000000ff0d00720c */ /* 0x000fe20003fa6270 */
[C---:B------:R-:W-:Y:S01]  /*1d80*/  IMAD R13, R0.reuse, R18, R17 ;  /* 0x00000012000d7224 */ /* 0x040fe200078e0211 */
[----:B------:R-:W-:Y:S01]  /*1d90*/  ISETP.GT.U32.AND P1, PT, R0, R14, PT ;  /* 0x0000000e0000720c */ /* 0x000fe20003f24070 */
[----:B------:R-:W-:Y:S02]  /*1da0*/  @!P4 IMAD.IADD R2, R2, 0x1, -R0 ;  /* 0x000000010202c824 */ /* 0x000fe400078e0a00 */
[C---:B------:R-:W-:Y:S01]  /*1db0*/  IMAD R6, R0.reuse, R15, R6 ;  /* 0x0000000f00067224 */ /* 0x040fe200078e0206 */
[C---:B------:R-:W-:Y:S01]  /*1dc0*/  ISETP.GT.U32.AND P0, PT, R0.reuse, R13, PT ;  /* 0x0000000d0000720c */ /* 0x040fe20003f04070 */
[----:B0-----:R-:W-:Y:S01]  /*1dd0*/  IMAD.MOV.U32 R3, RZ, RZ, R11 ;  /* 0x000000ffff037224 */ /* 0x001fe200078e000b */
[----:B------:R-:W-:Y:S01]  /*1de0*/  ISETP.GT.U32.AND P4, PT, R0, R2, PT ;  /* 0x000000020000720c */ /* 0x000fe20003f84070 */
[----:B------:R-:W-:-:S02]  /*1df0*/  VIADD R5, R7, 0x194 ;  /* 0x0000019407057836 */ /* 0x000fc40000000000 */
[----:B------:R-:W-:Y:S01]  /*1e00*/  @!P6 IMAD.MOV R3, RZ, RZ, -R3 ;  /* 0x000000ffff03e224 */ /* 0x000fe200078e0a03 */
[----:B------:R-:W-:Y:S01]  /*1e10*/  ISETP.GT.U32.AND P6, PT, R0, R6, PT ;  /* 0x000000060000720c */ /* 0x000fe20003fc4070 */
[----:B------:R-:W-:Y:S01]  /*1e20*/  VIADD R11, R7, 0x190 ;  /* 0x00000190070b7836 */ /* 0x000fe20000000000 */
[----:B------:R-:W-:Y:S01]  /*1e30*/  IABS R15, R5 ;  /* 0x00000005000f7213 */ /* 0x000fe20000000000 */
[----:B------:R-:W-:Y:S02]  /*1e40*/  IMAD.MOV.U32 R12, RZ, RZ, R10 ;  /* 0x000000ffff0c7224 */ /* 0x000fe400078e000a */
[----:B------:R-:W-:Y:S02]  /*1e50*/  @!P1 IMAD.IADD R14, R14, 0x1, -R0 ;  /* 0x000000010e0e9824 */ /* 0x000fe400078e0a00 */
[----:B------:R-:W-:Y:S01]  /*1e60*/  IMAD.MOV.U32 R10, RZ, RZ, R15 ;  /* 0x000000ffff0a7224 */ /* 0x000fe200078e000f */
[----:B------:R-:W-:Y:S01]  /*1e70*/  IABS R15, R11 ;  /* 0x0000000b000f7213 */ /* 0x000fe20000000000 */
[----:B------:R-:W-:Y:S01]  /*1e80*/  @!P2 IMAD.MOV R12, RZ, RZ, -R12 ;  /* 0x000000ffff0ca224 */ /* 0x000fe200078e0a0c */
[----:B------:R-:W-:Y:S01]  /*1e90*/  ISETP.GE.AND P2, PT, R9, RZ, PT ;  /* 0x000000ff0900720c */ /* 0x000fe20003f46270 */
[--C-:B------:R-:W-:Y:S01]  /*1ea0*/  @!P4 IMAD.IADD R2, R2, 0x1, -R0.reuse ;  /* 0x000000010202c824 */ /* 0x100fe200078e0a00 */
[----:B------:R-:W-:Y:S01]  /*1eb0*/  ISETP.GE.AND P4, PT, R4, RZ, PT ;  /* 0x000000ff0400720c */ /* 0x000fe20003f86270 */
[--C-:B------:R-:W-:Y:S01]  /*1ec0*/  @!P0 IMAD.IADD R13, R13, 0x1, -R0.reuse ;  /* 0x000000010d0d8824 */ /* 0x100fe200078e0a00 */
[----:B------:R-:W-:Y:S01]  /*1ed0*/  STL [R1+0xb4], R12 ;  /* 0x0000b40c01007387 */ /* 0x000fe20000100800 */
[----:B------:R-:W-:Y:S01]  /*1ee0*/  @!P6 IMAD.IADD R6, R6, 0x1, -R0 ;  /* 0x000000010606e824 */ /* 0x000fe200078e0a00 */
[----:B------:R-:W-:Y:S01]  /*1ef0*/  ISETP.GT.U32.AND P6, PT, R0, R14, PT ;  /* 0x0000000e0000720c */ /* 0x000fe20003fc4070 */
[----:B------:R-:W-:Y:S01]  /*1f00*/  IMAD.HI.U32 R4, R8, R15, RZ ;  /* 0x0000000f08047227 */ /* 0x000fe200078e00ff */
[----:B------:R0:W-:Y:S01]  /*1f10*/  STL [R1+0xbc], R3 ;  /* 0x0000bc0301007387 */ /* 0x0001e20000100800 */
[----:B------:R-:W-:-:S02]  /*1f20*/  ISETP.GT.U32.AND P1, PT, R0, R13, PT ;  /* 0x0000000d0000720c */ /* 0x000fc40003f24070 */
[----:B------:R-:W-:Y:S01]  /*1f30*/  IMAD.HI.U32 R9, R8, R10, RZ ;  /* 0x0000000a08097227 */ /* 0x000fe200078e00ff */
[----:B------:R-:W-:-:S03]  /*1f40*/  ISETP.GE.AND P0, PT, R5, RZ, PT ;  /* 0x000000ff0500720c */ /* 0x000fc60003f06270 */
[----:B------:R-:W-:Y:S02]  /*1f50*/  IMAD.MOV R4, RZ, RZ, -R4 ;  /* 0x000000ffff047224 */ /* 0x000fe400078e0a04 */
[----:B------:R-:W-:Y:S02]  /*1f60*/  IMAD.MOV R9, RZ, RZ, -R9 ;  /* 0x000000ffff097224 */ /* 0x000fe400078e0a09 */
[----:B0-----:R-:W-:Y:S02]  /*1f70*/  IMAD.MOV.U32 R3, RZ, RZ, R2 ;  /* 0x000000ffff037224 */ /* 0x001fe400078e0002 */
[C---:B------:R-:W-:Y:S02]  /*1f80*/  IMAD R15, R0.reuse, R4, R15 ;  /* 0x00000004000f7224 */ /* 0x040fe400078e020f */
[----:B------:R-:W-:Y:S01]  /*1f90*/  @!P3 IMAD.MOV R3, RZ, RZ, -R3 ;  /* 0x000000ffff03b224 */ /* 0x000fe200078e0a03 */
[C---:B------:R-:W-:Y:S01]  /*1fa0*/  ISETP.GT.U32.AND P3, PT, R0.reuse, R6, PT ;  /* 0x000000060000720c */ /* 0x040fe20003f64070 */
[----:B------:R-:W-:-:S02]  /*1fb0*/  IMAD R10, R0, R9, R10 ;  /* 0x00000009000a7224 */ /* 0x000fc400078e020a */
[--C-:B------:R-:W-:Y:S01]  /*1fc0*/  @!P6 IMAD.IADD R14, R14, 0x1, -R0.reuse ;  /* 0x000000010e0ee824 */ /* 0x100fe200078e0a00 */
[C---:B------:R-:W-:Y:S01]  /*1fd0*/  ISETP.GT.U32.AND P6, PT, R0.reuse, R15, PT ;  /* 0x0000000f0000720c */ /* 0x040fe20003fc4070 */
[C---:B------:R-:W-:Y:S01]  /*1fe0*/  VIADD R9, R7.reuse, 0x184 ;  /* 0x0000018407097836 */ /* 0x040fe20000000000 */
[----:B------:R0:W-:Y:S01]  /*1ff0*/  STL [R1+0xd0], R3 ;  /* 0x0000d00301007387 */ /* 0x0001e20000100800 */
[----:B------:R-:W-:Y:S02]  /*2000*/  VIADD R5, R7, 0x18c ;  /* 0x0000018c07057836 */ /* 0x000fe40000000000 */
[--C-:B------:R-:W-:Y:S01]  /*2010*/  @!P1 IMAD.IADD R13, R13, 0x1, -R0.reuse ;  /* 0x000000010d0d9824 */ /* 0x100fe200078e0a00 */
[----:B------:R-:W-:Y:S01]  /*2020*/  ISETP.GT.U32.AND P1, PT, R0, R10, PT ;  /* 0x0000000a0000720c */ /* 0x000fe20003f24070 */
[----:B------:R-:W-:Y:S01]  /*2030*/  VIADD R2, R7, 0x188 ;  /* 0x0000018807027836 */ /* 0x000fe20000000000 */
[----:B------:R-:W-:Y:S01]  /*2040*/  IABS R17, R9 ;  /* 0x0000000900117213 */ /* 0x000fe20000000000 */
[----:B------:R-:W-:Y:S01]  /*2050*/  @!P3 IMAD.IADD R6, R6, 0x1, -R0 ;  /* 0x000000010606b824 */ /* 0x000fe200078e0a00 */
[----:B------:R-:W-:Y:S01]  /*2060*/  IABS R16, R5 ;  /* 0x0000000500107213 */ /* 0x000fe20000000000 */
[----:B------:R-:W-:Y:S01]  /*2070*/  IMAD.MOV.U32 R12, RZ, RZ, R14 ;  /* 0x000000ffff0c7224 */ /* 0x000fe200078e000e */
[----:B------:R-:W-:Y:S01]  /*2080*/  ISETP.GE.AND P3, PT, R11, RZ, PT ;  /* 0x000000ff0b00720c */ /* 0x000fe20003f66270 */
[----:B------:R-:W-:Y:S01]  /*2090*/  IMAD.MOV.U32 R11, RZ, RZ, R17 ;  /* 0x000000ffff0b7224 */ /* 0x000fe200078e0011 */
[----:B------:R-:W-:Y:S01]  /*20a0*/  IABS R4, R2 ;  /* 0x0000000200047213 */ /* 0x000fe20000000000 */
[----:B------:R-:W-:-:S04]  /*20b0*/  IMAD.HI.U32 R17, R8, R16, RZ ;  /* 0x0000001008117227 */ /* 0x000fc800078e00ff */
[----:B0-----:R-:W-:Y:S02]  /*20c0*/  IMAD.MOV.U32 R3, RZ, RZ, R13 ;  /* 0x000000ffff037224 */ /* 0x001fe400078e000d */
[----:B------:R-:W-:Y:S02]  /*20d0*/  @!P6 IMAD.IADD R15, R15, 0x1, -R0 ;  /* 0x000000010f0fe824 */ /* 0x000fe400078e0a00 */
[----:B------:R-:W-:-:S03]  /*20e0*/  IMAD.HI.U32 R18, R8, R4, RZ ;  /* 0x0000000408127227 */ /* 0x000fc600078e00ff */
[----:B------:R-:W-:Y:S01]  /*20f0*/  ISETP.GT.U32.AND P6, PT, R0, R15, PT ;  /* 0x0000000f0000720c */ /* 0x000fe20003fc4070 */
[----:B------:R-:W-:Y:S02]  /*2100*/  IMAD.MOV R17, RZ, RZ, -R17 ;  /* 0x000000ffff117224 */ /* 0x000fe400078e0a11 */
[----:B------:R-:W-:Y:S01]  /*2110*/  @!P1 IMAD.IADD R10, R10, 0x1, -R0 ;  /* 0x000000010a0a9824 */ /* 0x000fe200078e0a00 */
[----:B------:R-:W-:Y:S01]  /*2120*/  ISETP.GE.AND P1, PT, R5, RZ, PT ;  /* 0x000000ff0500720c */ /* 0x000fe20003f26270 */
[----:B------:R-:W-:Y:S02]  /*2130*/  @!P5 IMAD.MOV R3, RZ, RZ, -R3 ;  /* 0x000000ffff03d224 */ /* 0x000fe400078e0a03 */
[----:B------:R-:W-:Y:S01]  /*2140*/  IMAD.HI.U32 R5, R8, R11, RZ ;  /* 0x0000000b08057227 */ /* 0x000fe200078e00ff */
[----:B------:R-:W-:Y:S02]  /*2150*/  ISETP.GT.U32.AND P5, PT, R0, R10, PT ;  /* 0x0000000a0000720c */ /* 0x000fe40003fa4070 */
[----:B------:R0:W-:Y:S01]  /*2160*/  STL [R1+0xd4], R3 ;  /* 0x0000d40301007387 */ /* 0x0001e20000100800 */
[----:B------:R-:W-:-:S02]  /*2170*/  IMAD.MOV R13, RZ, RZ, -R18 ;  /* 0x000000ffff0d7224 */ /* 0x000fc400078e0a12 */
[C---:B------:R-:W-:Y:S02]  /*2180*/  IMAD R16, R0.reuse, R17, R16 ;  /* 0x0000001100107224 */ /* 0x040fe400078e0210 */
[----:B------:R-:W-:Y:S02]  /*2190*/  IMAD.MOV R5, RZ, RZ, -R5 ;  /* 0x000000ffff057224 */ /* 0x000fe400078e0a05 */
[C---:B------:R-:W-:Y:S02]  /*21a0*/  IMAD R4, R0.reuse, R13, R4 ;  /* 0x0000000d00047224 */ /* 0x040fe400078e0204 */
[----:B------:R-:W-:Y:S01]  /*21b0*/  @!P2 IMAD.MOV R12, RZ, RZ, -R12 ;  /* 0x000000ffff0ca224 */ /* 0x000fe200078e0a0c */
[C---:B------:R-:W-:Y:S01]  /*21c0*/  ISETP.GT.U32.AND P2, PT, R0.reuse, R16, PT ;  /* 0x000000100000720c */ /* 0x040fe20003f44070 */
[----:B0-----:R-:W-:Y:S02]  /*21d0*/  IMAD.MOV.U32 R3, RZ, RZ, R6 ;  /* 0x000000ffff037224 */ /* 0x001fe400078e0006 */
[C---:B------:R-:W-:Y:S01]  /*21e0*/  IMAD R11, R0.reuse, R5, R11 ;  /* 0x00000005000b7224 */ /* 0x040fe200078e020b */
[----:B------:R-:W-:Y:S01]  /*21f0*/  STL [R1+0xd8], R12 ;  /* 0x0000d80c01007387 */ /* 0x000fe20000100800 */
[----:B------:R-:W-:Y:S01]  /*2200*/  @!P4 IMAD.MOV R3, RZ, RZ, -R3 ;  /* 0x000000ffff03c224 */ /* 0x000fe200078e0a03 */
[C---:B------:R-:W-:Y:S01]  /*2210*/  ISETP.GT.U32.AND P4, PT, R0.reuse, R4, PT ;  /* 0x000000040000720c */ /* 0x040fe20003f84070 */
[--C-:B------:R-:W-:Y:S01]  /*2220*/  @!P6 IMAD.IADD R15, R15, 0x1, -R0.reuse ;  /* 0x000000010f0fe824 */ /* 0x100fe200078e0a00 */
[----:B------:R-:W-:Y:S01]  /*2230*/  ISETP.GT.U32.AND P6, PT, R0, R11, PT ;  /* 0x0000000b0000720c */ /* 0x000fe20003fc4070 */
[C---:B------:R-:W-:Y:S01]  /*2240*/  VIADD R17, R7.reuse, 0x180 ;  /* 0x0000018007117836 */ /* 0x040fe20000000000 */
[----:B------:R0:W-:Y:S01]  /*2250*/  STL [R1+0xdc], R3 ;  /* 0x0000dc0301007387 */ /* 0x0001e20000100800 */
[--C-:B------:R-:W-:Y:S01]  /*2260*/  @!P5 IMAD.IADD R10, R10, 0x1, -R0.reuse ;  /* 0x000000010a0ad824 */ /* 0x100fe200078e0a00 */
[----:B------:R-:W-:Y:S01]  /*2270*/  ISETP.GE.AND P5, PT, R2, RZ, PT ;  /* 0x000000ff0200720c */ /* 0x000fe20003fa6270 */
[----:B------:R-:W-:Y:S01]  /*2280*/  VIADD R2, R7, 0x17c ;  /* 0x0000017c07027836 */ /* 0x000fe20000000000 */
[----:B------:R-:W-:Y:S01]  /*2290*/  IABS R5, R17 ;  /* 0x0000001100057213 */ /* 0x000fe20000000000 */
[--C-:B------:R-:W-:Y:S01]  /*22a0*/  @!P2 IMAD.IADD R16, R16, 0x1, -R0.reuse ;  /* 0x000000011010a824 */ /* 0x100fe200078e0a00 */
[----:B------:R-:W-:Y:S01]  /*22b0*/  ISETP.GE.AND P2, PT, R9, RZ, PT ;  /* 0x000000ff0900720c */ /* 0x000fe20003f46270 */
[----:B------:R-:W-:Y:S01]  /*22c0*/  VIADD R9, R7, 0x178 ;  /* 0x0000017807097836 */ /* 0x000fe20000000000 */
[----:B------:R-:W-:Y:S01]  /*22d0*/  IABS R6, R2 ;  /* 0x0000000200067213 */ /* 0x000fe20000000000 */
[----:B------:R-:W-:Y:S01]  /*22e0*/  @!P4 IMAD.IADD R4, R4, 0x1, -R0 ;  /* 0x000000010404c824 */ /* 0x000fe200078e0a00 */
[----:B------:R-:W-:Y:S01]  /*22f0*/  ISETP.GT.U32.AND P4, PT, R0, R16, PT ;  /* 0x000000100000720c */ /* 0x000fe20003f84070 */
[----:B------:R-:W-:Y:S01]  /*2300*/  IMAD.HI.U32 R13, R8, R5, RZ ;  /* 0x00000005080d7227 */ /* 0x000fe200078e00ff */
[----:B------:R-:W-:-:S03]  /*2310*/  IABS R19, R9 ;  /* 0x0000000900137213 */ /* 0x000fc60000000000 */
[----:B------:R-:W-:Y:S01]  /*2320*/  @!P6 IMAD.IADD R11, R11, 0x1, -R0 ;  /* 0x000000010b0be824 */ /* 0x000fe200078e0a00 */
[----:B------:R-:W-:Y:S01]  /*2330*/  ISETP.GT.U32.AND P6, PT, R0, R4, PT ;  /* 0x000000040000720c */ /* 0x000fe20003fc4070 */
[----:B0-----:R-:W-:Y:S02]  /*2340*/  IMAD.MOV.U32 R3, RZ, RZ, R10 ;  /* 0x000000ffff037224 */ /* 0x001fe400078e000a */
[----:B------:R-:W-:Y:S02]  /*2350*/  IMAD.MOV R13, RZ, RZ, -R13 ;  /* 0x000000ffff0d7224 */ /* 0x000fe400078e0a0d */
[----:B------:R-:W-:-:S04]  /*2360*/  IMAD.HI.U32 R10, R8, R6, RZ ;  /* 0x00000006080a7227 */ /* 0x000fc800078e00ff */
[----:B------:R-:W-:Y:S02]  /*2370*/  IMAD R5, R0, R13, R5 ;  /* 0x0000000d00057224 */ /* 0x000fe400078e0205 */
[----:B------:R-:W-:Y:S02]  /*2380*/  IMAD.MOV R10, RZ, RZ, -R10 ;  /* 0x000000ffff0a7224 */ /* 0x000fe400078e0a0a */
[----:B------:R-:W-:Y:S01]  /*2390*/  @!P4 IMAD.IADD R16, R16, 0x1, -R0 ;  /* 0x000000011010c824 */ /* 0x000fe200078e0a00 */
[C---:B------:R-:W-:Y:S01]  /*23a0*/  ISETP.GT.U32.AND P4, PT, R0.reuse, R5, PT ;  /* 0x000000050000720c */ /* 0x040fe20003f84070 */
[----:B------:R-:W-:Y:S02]  /*23b0*/  IMAD R6, R0, R10, R6 ;  /* 0x0000000a00067224 */ /* 0x000fe400078e0206 */
[----:B------:R-:W-:Y:S02]  /*23c0*/  @!P6 IMAD.IADD R4, R4, 0x1, -R0 ;  /* 0x000000010404e824 */ /* 0x000fe400078e0a00 */
[----:B------:R-:W-:Y:S01]  /*23d0*/  @!P0 IMAD.MOV R3, RZ, RZ, -R3 ;  /* 0x000000ffff038224 */ /* 0x000fe200078e0a03 */
[C---:B------:R-:W-:Y:S01]  /*23e0*/  ISETP.GT.U32.AND P6, PT, R0.reuse, R6, PT ;  /* 0x000000060000720c */ /* 0x040fe20003fc4070 */
[----:B------:R-:W-:Y:S01]  /*23f0*/  VIADD R13, R7, 0x174 ;  /* 0x00000174070d7836 */ /* 0x000fe20000000000 */
[----:B------:R-:W-:Y:S01]  /*2400*/  ISETP.GT.U32.AND P0, PT, R0, R11, PT ;  /* 0x0000000b0000720c */ /* 0x000fe20003f04070 */
[----:B------:R-:W-:Y:S01]  /*2410*/  IMAD.MOV.U32 R12, RZ, RZ, R15 ;  /* 0x000000ffff0c7224 */ /* 0x000fe200078e000f */
[----:B------:R0:W-:Y:S01]  /*2420*/  STL [R1+0xe0], R3 ;  /* 0x0000e00301007387 */ /* 0x0001e20000100800 */
[----:B------:R-:W-:Y:S01]  /*2430*/  IMAD.HI.U32 R20, R8, R19, RZ ;  /* 0x0000001308147227 */ /* 0x000fe200078e00ff */
[----:B------:R-:W-:-:S03]  /*2440*/  IABS R10, R13 ;  /* 0x0000000d000a7213 */ /* 0x000fc60000000000 */
[----:B------:R-:W-:Y:S01]  /*2450*/  @!P4 IMAD.IADD R5, R5, 0x1, -R0 ;  /* 0x000000010505c824 */ /* 0x000fe200078e0a00 */
[----:B------:R-:W-:Y:S01]  /*2460*/  ISETP.GE.AND P4, PT, R2, RZ, PT ;  /* 0x000000ff0200720c */ /* 0x000fe20003f86270 */
[----:B------:R-:W-:Y:S02]  /*2470*/  @!P3 IMAD.MOV R12, RZ, RZ, -R12 ;  /* 0x000000ffff0cb224 */ /* 0x000fe400078e0a0c */
[----:B------:R-:W-:Y:S01]  /*2480*/  @!P6 IMAD.IADD R6, R6, 0x1, -R0 ;  /* 0x000000010606e824 */ /* 0x000fe200078e0a00 */
[----:B------:R-:W-:Y:S01]  /*2490*/  ISETP.GT.U32.AND P6, PT, R0, R5, PT ;  /* 0x000000050000720c */ /* 0x000fe20003fc4070 */
[----:B0-----:R-:W-:Y:S01]  /*24a0*/  IMAD.MOV.U32 R3, RZ, RZ, R16 ;  /* 0x000000ffff037224 */ /* 0x001fe200078e0010 */
[----:B------:R-:W-:Y:S01]  /*24b0*/  STL [R1+0xe8], R12 ;  /* 0x0000e80c01007387 */ /* 0x000fe20000100800 */
[----:B------:R-:W-:Y:S02]  /*24c0*/  IMAD.MOV R20, RZ, RZ, -R20 ;  /* 0x000000ffff147224 */ /* 0x000fe400078e0a14 */
[----:B------:R-:W-:-:S04]  /*24d0*/  IMAD.HI.U32 R18, R8, R10, RZ ;  /* 0x0000000a08127227 */ /* 0x000fc800078e00ff */
[----:B------:R-:W-:Y:S01]  /*24e0*/  @!P1 IMAD.MOV R3, RZ, RZ, -R3 ;  /* 0x000000ffff039224 */ /* 0x000fe200078e0a03 */
[C---:B------:R-:W-:Y:S01]  /*24f0*/  ISETP.GT.U32.AND P1, PT, R0.reuse, R6, PT ;  /* 0x000000060000720c */ /* 0x040fe20003f24070 */
[----:B------:R-:W-:Y:S01]  /*2500*/  @!P0 IMAD.IADD R11, R11, 0x1, -R0 ;  /* 0x000000010b0b8824 */ /* 0x000fe200078e0a00 */
[----:B------:R-:W-:Y:S01]  /*2510*/  ISETP.GE.AND P0, PT, R17, RZ, PT ;  /* 0x000000ff1100720c */ /* 0x000fe20003f06270 */
[C---:B------:R-:W-:Y:S01]  /*2520*/  IMAD R2, R0.reuse, R20, R19 ;  /* 0x0000001400027224 */ /* 0x040fe200078e0213 */
[----:B------:R0:W-:Y:S01]  /*2530*/  STL [R1+0xec], R3 ;  /* 0x0000ec0301007387 */ /* 0x0001e20000100800 */
[----:B------:R-:W-:Y:S02]  /*2540*/  IMAD.MOV R18, RZ, RZ, -R18 ;  /* 0x000000ffff127224 */ /* 0x000fe400078e0a12 */
[----:B------:R-:W-:Y:S01]  /*2550*/  VIADD R14, R7, 0x170 ;  /* 0x00000170070e7836 */ /* 0x000fe20000000000 */
[C---:B------:R-:W-:Y:S01]  /*2560*/  ISETP.GT.U32.AND P3, PT, R0.reuse, R2, PT ;  /* 0x000000020000720c */ /* 0x040fe20003f64070 */
[----:B------:R-:W-:-:S02]  /*2570*/  IMAD R10, R0, R18, R10 ;  /* 0x00000012000a7224 */ /* 0x000fc400078e020a */
[----:B------:R-:W-:Y:S01]  /*2580*/  @!P5 IMAD.MOV R4, RZ, RZ, -R4 ;  /* 0x000000ffff04d224 */ /* 0x000fe200078e0a04 */
[----:B------:R-:W-:Y:S01]  /*2590*/  IABS R17, R14 ;  /* 0x0000000e00117213 */ /* 0x000fe20000000000 */
[--C-:B------:R-:W-:Y:S01]  /*25a0*/  @!P6 IMAD.IADD R5, R5, 0x1, -R0.reuse ;  /* 0x000000010505e824 */ /* 0x100fe200078e0a00 */
[----:B------:R-:W-:Y:S01]  /*25b0*/  ISETP.GT.U32.AND P6, PT, R0, R10, PT ;  /* 0x0000000a0000720c */ /* 0x000fe20003fc4070 */
[----:B0-----:R-:W-:Y:S01]  /*25c0*/  IMAD.MOV.U32 R3, RZ, RZ, R11 ;  /* 0x000000ffff037224 */ /* 0x001fe200078e000b */
[----:B------:R0:W-:Y:S01]  /*25d0*/  STL [R1+0xf0], R4 ;  /* 0x0000f00401007387 */ /* 0x0001e20000100800 */
[----:B------:R-:W-:Y:S01]  /*25e0*/  ISETP.GE.AND P5, PT, R9, RZ, PT ;  /* 0x000000ff0900720c */ /* 0x000fe20003fa6270 */
[----:B------:R-:W-:Y:S02]  /*25f0*/  VIADD R9, R7, 0x16c ;  /* 0x0000016c07097836 */ /* 0x000fe40000000000 */
[----:B------:R-:W-:Y:S01]  /*2600*/  @!P2 IMAD.MOV R3, RZ, RZ, -R3 ;  /* 0x000000ffff03a224 */ /* 0x000fe200078e0a03 */
[----:B------:R-:W-:Y:S01]  /*2610*/  ISETP.GE.AND P2, PT, R13, RZ, PT ;  /* 0x000000ff0d00720c */ /* 0x000fe20003f46270 */
[--C-:B------:R-:W-:Y:S01]  /*2620*/  @!P1 IMAD.IADD R6, R6, 0x1, -R0.reuse ;  /* 0x0000000106069824 */ /* 0x100fe200078e0a00 */
[----:B------:R-:W-:Y:S01]  /*2630*/  ISETP.GE.AND P1, PT, R14, RZ, PT ;  /* 0x000000ff0e00720c */ /* 0x000fe20003f26270 */
[----:B------:R-:W-:Y:S01]  /*2640*/  @!P3 IMAD.IADD R2, R2, 0x1, -R0 ;  /* 0x000000010202b824 */ /* 0x000fe200078e0a00 */
[----:B------:R1:W-:Y:S01]  /*2650*/  STL [R1+0xf8], R3 ;  /* 0x0000f80301007387 */ /* 0x0003e20000100800 */
[----:B0-----:R-:W-:Y:S01]  /*2660*/  IMAD.HI.U32 R4, R8, R17, RZ ;  /* 0x0000001108047227 */ /* 0x001fe200078e00ff */
[----:B------:R-:W-:-:S02]  /*2670*/  IABS R14, R9 ;  /* 0x00000009000e7213 */ /* 0x000fc40000000000 */
[----:B------:R-:W-:Y:S01]  /*2680*/  ISETP.GE.AND P3, PT, R9, RZ, PT ;  /* 0x000000ff0900720c */ /* 0x000fe20003f66270 */
[----:B------:R-:W-:Y:S02]  /*2690*/  IMAD.MOV R4, RZ, RZ, -R4 ;  /* 0x000000ffff047224 */ /* 0x000fe400078e0a04 */
[----:B------:R-:W-:Y:S01]  /*26a0*/  @!P6 IMAD.IADD R10, R10, 0x1, -R0 ;  /* 0x000000010a0ae824 */ /* 0x000fe200078e0a00 */
[C---:B------:R-:W-:Y:S01]  /*26b0*/  ISETP.GT.U32.AND P6, PT, R0.reuse, R2, PT ;  /* 0x000000020000720c */ /* 0x040fe20003fc4070 */
[----:B------:R-:W-:Y:S02]  /*26c0*/  IMAD R19, R0, R4, R17 ;  /* 0x0000000400137224 */ /* 0x000fe400078e0211 */
[----:B-1----:R-:W-:Y:S02]  /*26d0*/  IMAD.MOV.U32 R3, RZ, RZ, R5 ;  /* 0x000000ffff037224 */ /* 0x002fe400078e0005 */
[----:B------:R-:W-:-:S04]  /*26e0*/  IMAD.HI.U32 R5, R8, R14, RZ ;  /* 0x0000000e08057227 */ /* 0x000fc800078e00ff */
[----:B------:R-:W-:Y:S01]  /*26f0*/  @!P0 IMAD.MOV R3, RZ, RZ, -R3 ;  /* 0x000000ffff038224 */ /* 0x000fe200078e0a03 */
[C---:B------:R-:W-:Y:S01]  /*2700*/  ISETP.GT.U32.AND P0, PT, R0.reuse, R10, PT ;  /* 0x0000000a0000720c */ /* 0x040fe20003f04070 */
[----:B------:R-:W-:Y:S02]  /*2710*/  IMAD.MOV R5, RZ, RZ, -R5 ;  /* 0x000000ffff057224 */ /* 0x000fe400078e0a05 */
[C---:B------:R-:W-:Y:S01]  /*2720*/  VIADD R11, R7.reuse, 0x168 ;  /* 0x00000168070b7836 */ /* 0x040fe20000000000 */
[----:B------:R0:W-:Y:S01]  /*2730*/  STL [R1+0xfc], R3 ;  /* 0x0000fc0301007387 */ /* 0x0001e20000100800 */
[----:B------:R-:W-:Y:S02]  /*2740*/  IMAD R14, R0, R5, R14 ;  /* 0x00000005000e7224 */ /* 0x000fe400078e020e */
[C---:B------:R-:W-:Y:S01]  /*2750*/  VIADD R9, R7.reuse, 0x164 ;  /* 0x0000016407097836 */ /* 0x040fe20000000000 */
[----:B------:R-:W-:Y:S01]  /*2760*/  IABS R15, R11 ;  /* 0x0000000b000f7213 */ /* 0x000fe20000000000 */
[----:B------:R-:W-:Y:S01]  /*2770*/  @!P6 IMAD.IADD R2, R2, 0x1, -R0 ;  /* 0x000000010202e824 */ /* 0x000fe200078e0a00 */
[----:B------:R-:W-:Y:S01]  /*2780*/  ISETP.GT.U32.AND P6, PT, R0, R14, PT ;  /* 0x0000000e0000720c */ /* 0x000fe20003fc4070 */
[----:B------:R-:W-:Y:S01]  /*2790*/  VIADD R4, R7, 0x160 ;  /* 0x0000016007047836 */ /* 0x000fe20000000000 */
[----:B------:R-:W-:Y:S01]  /*27a0*/  IABS R17, R9 ;  /* 0x0000000900117213 */ /* 0x000fe20000000000 */
[----:B------:R-:W-:-:S03]  /*27b0*/  IMAD.HI.U32 R5, R8, R15, RZ ;  /* 0x0000000f08057227 */ /* 0x000fc600078e00ff */
[----:B------:R-:W-:Y:S01]  /*27c0*/  IABS R16, R4 ;  /* 0x0000000400107213 */ /* 0x000fe20000000000 */
[----:B0-----:R-:W-:Y:S02]  /*27d0*/  IMAD.MOV.U32 R3, RZ, RZ, R6 ;  /* 0x000000ffff037224 */ /* 0x001fe400078e0006 */
[----:B------:R-:W-:Y:S01]  /*27e0*/  @!P0 IMAD.IADD R10, R10, 0x1, -R0 ;  /* 0x000000010a0a8824 */ /* 0x000fe200078e0a00 */
[----:B------:R-:W-:Y:S01]  /*27f0*/  ISETP.GE.AND P0, PT, R11, RZ, PT ;  /* 0x000000ff0b00720c */ /* 0x000fe20003f06270 */
[----:B------:R-:W-:Y:S01]  /*2800*/  @!P4 IMAD.MOV R3, RZ, RZ, -R3 ;  /* 0x000000ffff03c224 */ /* 0x000fe200078e0a03 */
[----:B------:R-:W-:Y:S01]  /*2810*/  ISETP.GT.U32.AND P4, PT, R0, R19, PT ;  /* 0x000000130000720c */ /* 0x000fe20003f84070 */
[----:B------:R-:W-:-:S03]  /*2820*/  IMAD.HI.U32 R6, R8, R17, RZ ;  /* 0x0000001108067227 */ /* 0x000fc600078e00ff */
[----:B------:R0:W-:Y:S01]  /*2830*/  STL [R1+0x10c], R3 ;  /* 0x00010c0301007387 */ /* 0x0001e20000100800 */
[----:B------:R-:W-:Y:S02]  /*2840*/  IMAD.MOV R11, RZ, RZ, -R5 ;  /* 0x000000ffff0b7224 */ /* 0x000fe400078e0a05 */
[----:B------:R-:W-:Y:S02]  /*2850*/  IMAD.MOV R6, RZ, RZ, -R6 ;  /* 0x000000ffff067224 */ /* 0x000fe400078e0a06 */
[----:B------:R-:W-:Y:S02]  /*2860*/  IMAD R15, R0, R11, R15 ;  /* 0x0000000b000f7224 */ /* 0x000fe400078e020f */
[--C-:B------:R-:W-:Y:S02]  /*2870*/  @!P6 IMAD.IADD R14, R14, 0x1, -R0.reuse ;  /* 0x000000010e0ee824 */ /* 0x100fe400078e0a00 */
[----:B------:R-:W-:Y:S01]  /*2880*/  @!P4 IMAD.IADD R19, R19, 0x1, -R0 ;  /* 0x000000011313c824 */ /* 0x000fe200078e0a00 */
[----:B------:R-:W-:Y:S01]  /*2890*/  ISETP.GE.AND P4, PT, R9, RZ, PT ;  /* 0x000000ff0900720c */ /* 0x000fe20003f86270 */
[----:B0-----:R-:W-:Y:S01]  /*28a0*/  IMAD.MOV.U32 R3, RZ, RZ, R2 ;  /* 0x000000ffff037224 */ /* 0x001fe200078e0002 */
[C---:B------:R-:W-:Y:S01]  /*28b0*/  ISETP.GT.U32.AND P6, PT, R0.reuse, R14, PT ;  /* 0x0000000e0000720c */ /* 0x040fe20003fc4070 */
[----:B------:R-:W-:-:S02]  /*28c0*/  IMAD R17, R0, R6, R17 ;  /* 0x0000000600117224 */ /* 0x000fc400078e0211 */
[----:B------:R-:W-:Y:S01]  /*28d0*/  @!P5 IMAD.MOV R3, RZ, RZ, -R3 ;  /* 0x000000ffff03d224 */ /* 0x000fe200078e0a03 */
[----:B------:R-:W-:Y:S01]  /*28e0*/  ISETP.GT.U32.AND P5, PT, R0, R19, PT ;  /* 0x000000130000720c */ /* 0x000fe20003fa4070 */
[----:B------:R-:W-:-:S03]  /*28f0*/  IMAD.HI.U32 R5, R8, R16, RZ ;  /* 0x0000001008057227 */ /* 0x000fc600078e00ff */
[----:B------:R0:W-:Y:S01]  /*2900*/  STL [R1+0x114], R3 ;  /* 0x0001140301007387 */ /* 0x0001e20000100800 */
[----:B------:R-:W-:Y:S02]  /*2910*/  IMAD.MOV R5, RZ, RZ, -R5 ;  /* 0x000000ffff057224 */ /* 0x000fe400078e0a05 */
[----:B------:R-:W-:Y:S02]  /*2920*/  VIADD R11, R7, 0x15c ;  /* 0x0000015c070b7836 */ /* 0x000fe40000000000 */
[----:B------:R-:W-:Y:S02]  /*2930*/  IMAD R16, R0, R5, R16 ;  /* 0x0000000500107224 */ /* 0x000fe400078e0210 */
[--C-:B------:R-:W-:Y:S01]  /*2940*/  @!P6 IMAD.IADD R14, R14, 0x1, -R0.reuse ;  /* 0x000000010e0ee824 */ /* 0x100fe200078e0a00 */
[----:B------:R-:W-:Y:S01]  /*2950*/  IABS R18, R11 ;  /* 0x0000000b00127213 */ /* 0x000fe20000000000 */
[----:B------:R-:W-:Y:S01]  /*2960*/  @!P5 IMAD.IADD R19, R19, 0x1, -R0 ;  /* 0x000000011313d824 */ /* 0x000fe200078e0a00 */
[C---:B------:R-:W-:Y:S01]  /*2970*/  ISETP.GT.U32.AND P5, PT, R0.reuse, R17, PT ;  /* 0x000000110000720c */ /* 0x040fe20003fa4070 */
[----:B0-----:R-:W-:Y:S01]  /*2980*/  IMAD.MOV.U32 R3, RZ, RZ, R10 ;  /* 0x000000ffff037224 */ /* 0x001fe200078e000a */
[----:B------:R-:W-:Y:S01]  /*2990*/  ISETP.GT.U32.AND P6, PT, R0, R16, PT ;  /* 0x000000100000720c */ /* 0x000fe20003fc4070 */
[----:B------:R-:W-:-:S04]  /*29a0*/  IMAD.HI.U32 R20, R8, R18, RZ ;  /* 0x0000001208147227 */ /* 0x000fc800078e00ff */
[----:B------:R-:W-:Y:S01]  /*29b0*/  @!P2 IMAD.MOV R3, RZ, RZ, -R3 ;  /* 0x000000ffff03a224 */ /* 0x000fe200078e0a03 */
[----:B------:R-:W-:Y:S01]  /*29c0*/  ISETP.GT.U32.AND P2, PT, R0, R15, PT ;  /* 0x0000000f0000720c */ /* 0x000fe20003f44070 */
[----:B------:R-:W-:Y:S02]  /*29d0*/  VIADD R6, R7, 0x158 ;  /* 0x0000015807067836 */ /* 0x000fe40000000000 */
[----:B------:R-:W-:Y:S01]  /*29e0*/  IMAD.MOV R20, RZ, RZ, -R20 ;  /* 0x000000ffff147224 */ /* 0x000fe200078e0a14 */
[----:B------:R0:W-:Y:S01]  /*29f0*/  STL [R1+0x118], R3 ;  /* 0x0001180301007387 */ /* 0x0001e20000100800 */
[--C-:B------:R-:W-:Y:S01]  /*2a00*/  @!P5 IMAD.IADD R17, R17, 0x1, -R0.reuse ;  /* 0x000000011111d824 */ /* 0x100fe200078e0a00 */
[----:B------:R-:W-:Y:S01]  /*2a10*/  IABS R9, R6 ;  /* 0x0000000600097213 */ /* 0x000fe20000000000 */
[----:B------:R-:W-:Y:S02]  /*2a20*/  @!P6 IMAD.IADD R16, R16, 0x1, -R0 ;  /* 0x000000011010e824 */ /* 0x000fe400078e0a00 */
[----:B------:R-:W-:Y:S01]  /*2a30*/  VIADD R13, R7, 0x150 ;  /* 0x00000150070d7836 */ /* 0x000fe20000000000 */
[----:B------:R-:W-:Y:S01]  /*2a40*/  ISETP.GT.U32.AND P6, PT, R0, R17, PT ;  /* 0x000000110000720c */ /* 0x000fe20003fc4070 */
[----:B------:R-:W-:-:S02]  /*2a50*/  IMAD.MOV.U32 R12, RZ, RZ, R19 ;  /* 0x000000ffff0c7224 */ /* 0x000fc400078e0013 */
[----:B------:R-:W-:Y:S01]  /*2a60*/  @!P2 IMAD.IADD R15, R15, 0x1, -R0 ;  /* 0x000000010f0fa824 */ /* 0x000fe200078e0a00 */
[----:B------:R-:W-:Y:S01]  /*2a70*/  ISETP.GE.AND P2, PT, R4, RZ, PT ;  /* 0x000000ff0400720c */ /* 0x000fe20003f46270 */
[----:B0-----:R-:W-:Y:S01]  /*2a80*/  IMAD.MOV.U32 R3, RZ, RZ, R14 ;  /* 0x000000ffff037224 */ /* 0x001fe200078e000e */
[----:B------:R-:W-:Y:S01]  /*2a90*/  IABS R5, R13 ;  /* 0x0000000d00057213 */ /* 0x000fe20000000000 */
[----:B------:R-:W-:Y:S01]  /*2aa0*/  IMAD.HI.U32 R4, R8, R9, RZ ;  /* 0x0000000908047227 */ /* 0x000fe200078e00ff */
[----:B------:R-:W-:-:S03]  /*2ab0*/  ISETP.GT.U32.AND P5, PT, R0, R15, PT ;  /* 0x0000000f0000720c */ /* 0x000fc60003fa4070 */
[----:B------:R-:W-:Y:S01]  /*2ac0*/  @!P3 IMAD.MOV R3, RZ, RZ, -R3 ;  /* 0x000000ffff03b224 */ /* 0x000fe200078e0a03 */
[----:B------:R-:W-:Y:S01]  /*2ad0*/  ISETP.GE.AND P3, PT, R11, RZ, PT ;  /* 0x000000ff0b00720c */ /* 0x000fe20003f66270 */
[C---:B------:R-:W-:Y:S02]  /*2ae0*/  IMAD R11, R0.reuse, R20, R18 ;  /* 0x00000014000b7224 */ /* 0x040fe400078e0212 */
[----:B------:R-:W-:Y:S02]  /*2af0*/  IMAD.MOV R4, RZ, RZ, -R4 ;  /* 0x000000ffff047224 */ /* 0x000fe400078e0a04 */
[----:B------:R-:W-:Y:S01]  /*2b00*/  @!P1 IMAD.MOV R12, RZ, RZ, -R12 ;  /* 0x000000ffff0c9224 */ /* 0x000fe200078e0a0c */
[C---:B------:R-:W-:Y:S01]  /*2b10*/  ISETP.GT.U32.AND P1, PT, R0.reuse, R16, PT ;  /* 0x000000100000720c */ /* 0x040fe20003f24070 */
[C---:B------:R-:W-:Y:S02]  /*2b20*/  IMAD R9, R0.reuse, R4, R9 ;  /* 0x0000000400097224 */ /* 0x040fe400078e0209 */
[--C-:B------:R-:W-:Y:S01]  /*2b30*/  @!P5 IMAD.IADD R15, R15, 0x1, -R0.reuse ;  /* 0x000000010f0fd824 */ /* 0x100fe200078e0a00 */
[----:B------:R-:W-:Y:S01]  /*2b40*/  ISETP.GT.U32.AND P5, PT, R0, R11, PT ;  /* 0x0000000b0000720c */ /* 0x000fe20003fa4070 */
[----:B------:R-:W-:Y:S01]  /*2b50*/  IMAD.HI.U32 R18, R8, R5, RZ ;  /* 0x0000000508127227 */ /* 0x000fe200078e00ff */
[----:B------:R-:W-:Y:S03]  /*2b60*/  STL [R1+0x120], R12 ;  /* 0x0001200c01007387 */ /* 0x000fe60000100800 */
[----:B------:R-:W-:Y:S01]  /*2b70*/  @!P6 IMAD.IADD R17, R17, 0x1, -R0 ;  /* 0x000000011111e824 */ /* 0x000fe200078e0a00 */
[----:B------:R0:W-:Y:S01]  /*2b80*/  STL [R1+0x124], R3 ;  /* 0x0001240301007387 */ /* 0x0001e20000100800 */
[----:B------:R-:W-:Y:S01]  /*2b90*/  VIADD R2, R7, 0x154 ;  /* 0x0000015407027836 */ /* 0x000fe20000000000 */
[----:B------:R-:W-:Y:S01]  /*2ba0*/  ISETP.GT.U32.AND P6, PT, R0, R9, PT ;  /* 0x000000090000720c */ /* 0x000fe20003fc4070 */
[----:B------:R-:W-:-:S02]  /*2bb0*/  IMAD.MOV R18, RZ, RZ, -R18 ;  /* 0x000000ffff127224 */ /* 0x000fc400078e0a12 */
[----:B------:R-:W-:Y:S01]  /*2bc0*/  VIADD R4, R7, 0x14c ;  /* 0x0000014c07047836 */ /* 0x000fe20000000000 */
[----:B------:R-:W-:Y:S01]  /*2bd0*/  IABS R10, R2 ;  /* 0x00000002000a7213 */ /* 0x000fe20000000000 */
[--C-:B------:R-:W-:Y:S02]  /*2be0*/  @!P5 IMAD.IADD R11, R11, 0x1, -R0.reuse ;  /* 0x000000010b0bd824 */ /* 0x100fe400078e0a00 */
[C---:B------:R-:W-:Y:S01]  /*2bf0*/  IMAD R5, R0.reuse, R18, R5 ;  /* 0x0000001200057224 */ /* 0x040fe200078e0205 */
[----:B------:R-:W-:Y:S01]  /*2c00*/  IABS R14, R4 ;  /* 0x00000004000e7213 */ /* 0x000fe20000000000 */
[----:B0-----:R-:W-:Y:S02]  /*2c10*/  IMAD.MOV.U32 R3, RZ, RZ, R15 ;  /* 0x000000ffff037224 */ /* 0x001fe400078e000f */
[----:B------:R-:W-:Y:S02]  /*2c20*/  IMAD.MOV.U32 R12, RZ, RZ, R17 ;  /* 0x000000ffff0c7224 */ /* 0x000fe400078e0011 */
[----:B------:R-:W-:Y:S01]  /*2c30*/  @!P0 IMAD.MOV R3, RZ, RZ, -R3 ;  /* 0x000000ffff038224 */ /* 0x000fe200078e0a03 */
[----:B------:R-:W-:Y:S01]  /*2c40*/  ISETP.GT.U32.AND P0, PT, R0, R11, PT ;  /* 0x0000000b0000720c */ /* 0x000fe20003f04070 */
[----:B------:R-:W-:Y:S01]  /*2c50*/  @!P1 IMAD.IADD R16, R16, 0x1, -R0 ;  /* 0x0000000110109824 */ /* 0x000fe200078e0a00 */
[----:B------:R-:W-:Y:S01]  /*2c60*/  ISETP.GE.AND P1, PT, R6, RZ, PT ;  /* 0x000000ff0600720c */ /* 0x000fe20003f26270 */
[----:B------:R-:W-:Y:S01]  /*2c70*/  @!P4 IMAD.MOV R12, RZ, RZ, -R12 ;  /* 0x000000ffff0cc224 */ /* 0x000fe200078e0a0c */
[----:B------:R-:W-:Y:S01]  /*2c80*/  ISETP.GT.U32.AND P4, PT, R0, R5, PT ;  /* 0x000000050000720c */ /* 0x000fe20003f84070 */
[----:B------:R-:W-:Y:S01]  /*2c90*/  IMAD.HI.U32 R19, R8, R10, RZ ;  /* 0x0000000a08137227 */ /* 0x000fe200078e00ff */
[----:B------:R0:W-:Y:S03]  /*2ca0*/  STL [R1+0x12c], R3 ;  /* 0x00012c0301007387 */ /* 0x0001e60000100800 */
[----:B------:R-:W-:Y:S01]  /*2cb0*/  @!P6 IMAD.IADD R9, R9, 0x1, -R0 ;  /* 0x000000010909e824 */ /* 0x000fe200078e0a00 */
[----:B------:R-:W-:Y:S01]  /*2cc0*/  STL [R1+0x14c], R12 ;  /* 0x00014c0c01007387 */ /* 0x000fe20000100800 */
[----:B------:R-:W-:-:S02]  /*2cd0*/  IMAD.MOV R19, RZ, RZ, -R19 ;  /* 0x000000ffff137224 */ /* 0x000fc400078e0a13 */
[----:B------:R-:W-:Y:S01]  /*2ce0*/  IMAD.HI.U32 R18, R8, R14, RZ ;  /* 0x0000000e08127227 */ /* 0x000fe200078e00ff */
[----:B------:R-:W-:-:S03]  /*2cf0*/  ISETP.GT.U32.AND P6, PT, R0, R9, PT ;  /* 0x000000090000720c */ /* 0x000fc60003fc4070 */
[----:B0-----:R-:W-:Y:S02]  /*2d00*/  IMAD.MOV.U32 R3, RZ, RZ, R16 ;  /* 0x000000ffff037224 */ /* 0x001fe400078e0010 */
[----:B------:R-:W-:Y:S02]  /*2d10*/  IMAD R6, R0, R19, R10 ;  /* 0x0000001300067224 */ /* 0x000fe400078e020a */
[----:B------:R-:W-:Y:S01]  /*2d20*/  @!P2 IMAD.MOV R3, RZ, RZ, -R3 ;  /* 0x000000ffff03a224 */ /* 0x000fe200078e0a03 */
[----:B------:R-:W-:Y:S01]  /*2d30*/  ISETP.GE.AND P2, PT, R2, RZ, PT ;  /* 0x000000ff0200720c */ /* 0x000fe20003f46270 */
[----:B------:R-:W-:Y:S01]  /*2d40*/  VIADD R10, R7, 0x148 ;  /* 0x00000148070a7836 */ /* 0x000fe20000000000 */
[C---:B------:R-:W-:Y:S01]  /*2d50*/  ISETP.GT.U32.AND P5, PT, R0.reuse, R6, PT ;  /* 0x000000060000720c */ /* 0x040fe20003fa4070 */
[----:B------:R-:W-:Y:S01]  /*2d60*/  @!P0 IMAD.IADD R11, R11, 0x1, -R0 ;  /* 0x000000010b0b8824 */ /* 0x000fe200078e0a00 */
[----:B------:R0:W-:Y:S01]  /*2d70*/  STL [R1+0x150], R3 ;  /* 0x0001500301007387 */ /* 0x0001e20000100800 */
[----:B------:R-:W-:Y:S01]  /*2d80*/  IMAD.MOV R17, RZ, RZ, -R18 ;  /* 0x000000ffff117224 */ /* 0x000fe200078e0a12 */
[----:B------:R-:W-:Y:S01]  /*2d90*/  IABS R15, R10 ;  /* 0x0000000a000f7213 */ /* 0x000fe20000000000 */
[----:B------:R-:W-:Y:S01]  /*2da0*/  @!P4 IMAD.IADD R5, R5, 0x1, -R0 ;  /* 0x000000010505c824 */ /* 0x000fe200078e0a00 */
[----:B------:R-:W-:Y:S01]  /*2db0*/  ISETP.GE.AND P0, PT, R13, RZ, PT ;  /* 0x000000ff0d00720c */ /* 0x000fe20003f06270 */
[----:B------:R-:W-:Y:S01]  /*2dc0*/  IMAD R2, R0, R17, R14 ;  /* 0x0000001100027224 */ /* 0x000fe200078e020e */
[----:B------:R-:W-:Y:S01]  /*2dd0*/  ISETP.GE.AND P4, PT, R4, RZ, PT ;  /* 0x000000ff0400720c */ /* 0x000fe20003f86270 */
[----:B------:R-:W-:-:S04]  /*2de0*/  IMAD.HI.U32 R13, R8, R15, RZ ;  /* 0x0000000f080d7227 */ /* 0x000fc800078e00ff */
[----:B0-----:R-:W-:Y:S01]  /*2df0*/  IMAD.MOV.U32 R3, RZ, RZ, R11 ;  /* 0x000000ffff037224 */ /* 0x001fe200078e000b */
[----:B------:R-:W-:Y:S01]  /*2e00*/  @!P5 IADD3 R6, R6, -R0, RZ ;  /* 0x800000000606d210 */ /* 0x000fe20007ffe0ff */
[----:B------:R-:W-:Y:S01]  /*2e10*/  @!P6 IMAD.IADD R9, R9, 0x1, -R0 ;  /* 0x000000010909e824 */ /* 0x000fe200078e0a00 */
[C---:B------:R-:W-:Y:S01]  /*2e20*/  ISETP.GT.U32.AND P6, PT, R0.reuse, R2, PT ;  /* 0x000000020000720c */ /* 0x040fe20003fc4070 */
[----:B------:R-:W-:Y:S01]  /*2e30*/  @!P3 IMAD.MOV R3, RZ, RZ, -R3 ;  /* 0x000000ffff03b224 */ /* 0x000fe200078e0a03 */
[C---:B------:R-:W-:Y:S01]  /*2e40*/  ISETP.GT.U32.AND P3, PT, R0.reuse, R5, PT ;  /* 0x000000050000720c */ /* 0x040fe20003f64070 */
[----:B------:R-:W-:Y:S01]  /*2e50*/  IMAD.MOV R13, RZ, RZ, -R13 ;  /* 0x000000ffff0d7224 */ /* 0x000fe200078e0a0d */
[C---:B------:R-:W-:Y:S01]  /*2e60*/  ISETP.GT.U32.AND P5, PT, R0.reuse, R6, PT ;  /* 0x000000060000720c */ /* 0x040fe20003fa4070 */
[----:B------:R-:W-:Y:S01]  /*2e70*/  VIADD R14, R7, 0x144 ;  /* 0x00000144070e7836 */ /* 0x000fe20000000000 */
[----:B------:R0:W-:Y:S01]  /*2e80*/  STL [R1+0x15c], R3 ;  /* 0x00015c0301007387 */ /* 0x0001e20000100800 */
[----:B------:R-:W-:-:S02]  /*2e90*/  IMAD R4, R0, R13, R15 ;  /* 0x0000000d00047224 */ /* 0x000fc400078e020f */
[C---:B------:R-:W-:Y:S01]  /*2ea0*/  VIADD R13, R7.reuse, 0x140 ;  /* 0x00000140070d7836 */ /* 0x040fe20000000000 */
[----:B------:R-:W-:Y:S01]  /*2eb0*/  IABS R19, R14 ;  /* 0x0000000e00137213 */ /* 0x000fe20000000000 */
[----:B------:R-:W-:Y:S02]  /*2ec0*/  VIADD R11, R7, 0x13c ;  /* 0x0000013c070b7836 */ /* 0x000fe40000000000 */
[--C-:B------:R-:W-:Y:S02]  /*2ed0*/  @!P6 IMAD.IADD R2, R2, 0x1, -R0.reuse ;  /* 0x000000010202e824 */ /* 0x100fe400078e0a00 */
[--C-:B------:R-:W-:Y:S01]  /*2ee0*/  @!P3 IMAD.IADD R5, R5, 0x1, -R0.reuse ;  /* 0x000000010505b824 */ /* 0x100fe200078e0a00 */
[C---:B------:R-:W-:Y:S01]  /*2ef0*/  ISETP.GT.U32.AND P3, PT, R0.reuse, R4, PT ;  /* 0x000000040000720c */ /* 0x040fe20003f64070 */
[----:B0-----:R-:W-:Y:S01]  /*2f00*/  IMAD.MOV.U32 R3, RZ, RZ, R9 ;  /* 0x000000ffff037224 */ /* 0x001fe200078e0009 */
[----:B------:R-:W-:Y:S01]  /*2f10*/  ISETP.GT.U32.AND P6, PT, R0, R2, PT ;  /* 0x000000020000720c */ /* 0x000fe20003fc4070 */
[----:B------:R-:W-:Y:S01]  /*2f20*/  @!P5 IMAD.IADD R6, R6, 0x1, -R0 ;  /* 0x000000010606d824 */ /* 0x000fe200078e0a00 */
[----:B------:R-:W-:Y:S01]  /*2f30*/  ISETP.GE.AND P5, PT, R10, RZ, PT ;  /* 0x000000ff0a00720c */ /* 0x000fe20003fa6270 */
[----:B------:R-:W-:Y:S01]  /*2f40*/  @!P1 IMAD.MOV R3, RZ, RZ, -R3 ;  /* 0x000000ffff039224 */ /* 0x000fe200078e0a03 */
[----:B------:R-:W-:Y:S01]  /*2f50*/  ISETP.GE.AND P1, PT, R14, RZ, PT ;  /* 0x000000ff0e00720c */ /* 0x000fe20003f26270 */
[----:B------:R-:W-:Y:S01]  /*2f60*/  @!P2 IMAD.MOV R6, RZ, RZ, -R6 ;  /* 0x000000ffff06a224 */ /* 0x000fe200078e0a06 */
[----:B------:R-:W-:Y:S01]  /*2f70*/  ISETP.GE.AND P2, PT, R13, RZ, PT ;  /* 0x000000ff0d00720c */ /* 0x000fe20003f46270 */
[----:B------:R-:W-:Y:S01]  /*2f80*/  IMAD.HI.U32 R9, R8, R19, RZ ;  /* 0x0000001308097227 */ /* 0x000fe200078e00ff */
[----:B------:R0:W-:Y:S01]  /*2f90*/  STL [R1+0x160], R3 ;  /* 0x0001600301007387 */ /* 0x0001e20000100800 */
[----:B------:R-:W-:-:S02]  /*2fa0*/  IABS R13, R13 ;  /* 0x0000000d000d7213 */ /* 0x000fc40000000000 */
[--C-:B------:R-:W-:Y:S01]  /*2fb0*/  @!P3 IMAD.IADD R4, R4, 0x1, -R0.reuse ;  /* 0x000000010404b824 */ /* 0x100fe200078e0a00 */
[----:B------:R1:W-:Y:S01]  /*2fc0*/  STL [R1+0x164], R6 ;  /* 0x0001640601007387 */ /* 0x0003e20000100800 */
[----:B------:R-:W-:Y:S02]  /*2fd0*/  @!P6 IMAD.IADD R2, R2, 0x1, -R0 ;  /* 0x000000010202e824 */ /* 0x000fe400078e0a00 */
[----:B------:R-:W-:Y:S01]  /*2fe0*/  IMAD.MOV R9, RZ, RZ, -R9 ;  /* 0x000000ffff097224 */ /* 0x000fe200078e0a09 */
[C---:B------:R-:W-:Y:S01]  /*2ff0*/  ISETP.GT.U32.AND P3, PT, R0.reuse, R4, PT ;  /* 0x000000040000720c */ /* 0x040fe20003f64070 */
[----:B------:R-:W-:Y:S02]  /*3000*/  VIADD R10, R7, 0x138 ;  /* 0x00000138070a7836 */ /* 0x000fe40000000000 */
[----:B0-----:R-:W-:Y:S02]  /*3010*/  IMAD.MOV.U32 R3, RZ, RZ, R5 ;  /* 0x000000ffff037224 */ /* 0x001fe400078e0005 */
[----:B------:R-:W-:Y:S01]  /*3020*/  IMAD R19, R0, R9, R19 ;  /* 0x0000000900137224 */ /* 0x000fe200078e0213 */
[----:B------:R-:W-:Y:S01]  /*3030*/  ISETP.GE.AND P6, PT, R10, RZ, PT ;  /* 0x000000ff0a00720c */ /* 0x000fe20003fc6270 */
[----:B------:R-:W-:Y:S01]  /*3040*/  @!P0 IMAD.MOV R3, RZ, RZ, -R3 ;  /* 0x000000ffff038224 */ /* 0x000fe200078e0a03 */
[----:B------:R-:W-:Y:S01]  /*3050*/  ISETP.GE.AND P0, PT, R11, RZ, PT ;  /* 0x000000ff0b00720c */ /* 0x000fe20003f06270 */
[----:B-1----:R-:W-:Y:S01]  /*3060*/  IMAD.HI.U32 R6, R8, R13, RZ ;  /* 0x0000000d08067227 */ /* 0x002fe200078e00ff */
[----:B------:R-:W-:-:S02]  /*3070*/  IABS R11, R11 ;  /* 0x0000000b000b7213 */ /* 0x000fc40000000000 */
[----:B------:R0:W-:Y:S01]  /*3080*/  STL [R1+0x168], R3 ;  /* 0x0001680301007387 */ /* 0x0001e20000100800 */
[----:B------:R-:W-:Y:S01]  /*3090*/  IMAD.MOV R6, RZ, RZ, -R6 ;  /* 0x000000ffff067224 */ /* 0x000fe200078e0a06 */
[----:B------:R-:W-:Y:S01]  /*30a0*/  IABS R10, R10 ;  /* 0x0000000a000a7213 */ /* 0x000fe20000000000 */
[----:B------:R-:W-:-:S04]  /*30b0*/  IMAD.HI.U32 R5, R8, R11, RZ ;  /* 0x0000000b08057227 */ /* 0x000fc800078e00ff */
[----:B------:R-:W-:Y:S02]  /*30c0*/  IMAD.MOV R5, RZ, RZ, -R5 ;  /* 0x000000ffff057224 */ /* 0x000fe400078e0a05 */
[----:B------:R-:W-:Y:S02]  /*30d0*/  @!P3 IMAD.IADD R4, R4, 0x1, -R0 ;  /* 0x000000010404b824 */ /* 0x000fe400078e0a00 */
[----:B0-----:R-:W-:Y:S02]  /*30e0*/  IMAD.MOV.U32 R3, RZ, RZ, R2 ;  /* 0x000000ffff037224 */ /* 0x001fe400078e0002 */
[C---:B------:R-:W-:Y:S02]  /*30f0*/  IMAD R13, R0.reuse, R6, R13 ;  /* 0x00000006000d7224 */ /* 0x040fe400078e020d */
[----:B------:R-:W-:Y:S01]  /*3100*/  @!P4 IMAD.MOV R3, RZ, RZ, -R3 ;  /* 0x000000ffff03c224 */ /* 0x000fe200078e0a03 */
[C---:B------:R-:W-:Y:S01]  /*3110*/  ISETP.GT.U32.AND P4, PT, R0.reuse, R19, PT ;  /* 0x000000130000720c */ /* 0x040fe20003f84070 */
[C---:B------:R-:W-:Y:S01]  /*3120*/  IMAD R11, R0.reuse, R5, R11 ;  /* 0x00000005000b7224 */ /* 0x040fe200078e020b */
[----:B------:R-:W-:Y:S01]  /*3130*/  ISETP.GT.U32.AND P3, PT, R0, R13, PT ;  /* 0x0000000d0000720c */ /* 0x000fe20003f64070 */
[----:B------:R-:W-:Y:S01]  /*3140*/  IMAD.HI.U32 R2, R8, R10, RZ ;  /* 0x0000000a08027227 */ /* 0x000fe200078e00ff */
[----:B------:R0:W-:Y:S03]  /*3150*/  STL [R1+0x170], R3 ;  /* 0x0001700301007387 */ /* 0x0001e60000100800 */
[----:B------:R-:W-:-:S02]  /*3160*/  IMAD.MOV R2, RZ, RZ, -R2 ;  /* 0x000000ffff027224 */ /* 0x000fc400078e0a02 */
[C---:B------:R-:W-:Y:S02]  /*3170*/  VIADD R20, R7.reuse, 0x134 ;  /* 0x0000013407147836 */ /* 0x040fe40000000000 */
[----:B------:R-:W-:Y:S02]  /*3180*/  VIADD R16, R7, 0x130 ;  /* 0x0000013007107836 */ /* 0x000fe40000000000 */
[----:B------:R-:W-:Y:S02]  /*3190*/  @!P4 IMAD.IADD R19, R19, 0x1, -R0 ;  /* 0x000000011313c824 */ /* 0x000fe400078e0a00 */
[----:B0-----:R-:W-:Y:S01]  /*31a0*/  IMAD.MOV.U32 R3, RZ, RZ, R4 ;  /* 0x000000ffff037224 */ /* 0x001fe200078e0004 */
[----:B------:R-:W-:Y:S01]  /*31b0*/  IABS R18, R16 ;  /* 0x0000001000127213 */ /* 0x000fe20000000000 */
[C---:B------:R-:W-:Y:S01]  /*31c0*/  IMAD R10, R0.reuse, R2, R10 ;  /* 0x00000002000a7224 */ /* 0x040fe200078e020a */
[C---:B------:R-:W-:Y:S01]  /*31d0*/  ISETP.GT.U32.AND P4, PT, R0.reuse, R19, PT ;  /* 0x000000130000720c */ /* 0x040fe20003f84070 */
[----:B------:R-:W-:Y:S01]  /*31e0*/  @!P5 IMAD.MOV R3, RZ, RZ, -R3 ;  /* 0x000000ffff03d224 */ /* 0x000fe200078e0a03 */
[----:B------:R-:W-:Y:S01]  /*31f0*/  ISETP.GT.U32.AND P5, PT, R0, R11, PT ;  /* 0x0000000b0000720c */ /* 0x000fe20003fa4070 */
[----:B------:R-:W-:Y:S01]  /*3200*/  @!P3 IMAD.IADD R13, R13, 0x1, -R0 ;  /* 0x000000010d0db824 */ /* 0x000fe200078e0a00 */
[----:B------:R-:W-:Y:S01]  /*3210*/  IABS R2, R20 ;  /* 0x0000001400027213 */ /* 0x000fe20000000000 */
[----:B------:R-:W-:Y:S01]  /*3220*/  IMAD.HI.U32 R5, R8, R18, RZ ;  /* 0x0000001208057227 */ /* 0x000fe200078e00ff */
[----:B------:R0:W-:Y:S02]  /*3230*/  STL [R1+0x174], R3 ;  /* 0x0001740301007387 */ /* 0x0001e40000100800 */
[----:B------:R-:W-:Y:S01]  /*3240*/  ISETP.GT.U32.AND P3, PT, R0, R13, PT ;  /* 0x0000000d0000720c */ /* 0x000fe20003f64070 */
[----:B------:R-:W-:-:S04]  /*3250*/  IMAD.HI.U32 R14, R8, R2, RZ ;  /* 0x00000002080e7227 */ /* 0x000fc800078e00ff */
[----:B------:R-:W-:Y:S02]  /*3260*/  IMAD.MOV R14, RZ, RZ, -R14 ;  /* 0x000000ffff0e7224 */ /* 0x000fe400078e0a0e */
[--C-:B------:R-:W-:Y:S02]  /*3270*/  @!P5 IMAD.IADD R11, R11, 0x1, -R0.reuse ;  /* 0x000000010b0bd824 */ /* 0x100fe400078e0a00 */
[----:B------:R-:W-:Y:S02]  /*3280*/  IMAD.MOV R5, RZ, RZ, -R5 ;  /* 0x000000ffff057224 */ /* 0x000fe400078e0a05 */
[----:B------:R-:W-:Y:S01]  /*3290*/  @!P4 IMAD.IADD R19, R19, 0x1, -R0 ;  /* 0x000000011313c824 */ /* 0x000fe200078e0a00 */
[C---:B------:R-:W-:Y:S01]  /*32a0*/  ISETP.GT.U32.AND P5, PT, R0.reuse, R11, PT ;  /* 0x0000000b0000720c */ /* 0x040fe20003fa4070 */
[C---:B------:R-:W-:Y:S01]  /*32b0*/  IMAD R2, R0.reuse, R14, R2 ;  /* 0x0000000e00027224 */ /* 0x040fe200078e0202 */
[C---:B------:R-:W-:Y:S01]  /*32c0*/  ISETP.GT.U32.AND P4, PT, R0.reuse, R10, PT ;  /* 0x0000000a0000720c */ /* 0x040fe20003f84070 */
[----:B------:R-:W-:-:S02]  /*32d0*/  IMAD R18, R0, R5, R18 ;  /* 0x0000000500127224 */ /* 0x000fc400078e0212 */
[--C-:B------:R-:W-:Y:S01]  /*32e0*/  @!P3 IMAD.IADD R13, R13, 0x1, -R0.reuse ;  /* 0x000000010d0db824 */ /* 0x100fe200078e0a00 */
[C---:B------:R-:W-:Y:S01]  /*32f0*/  ISETP.GT.U32.AND P3, PT, R0.reuse, R2, PT ;  /* 0x000000020000720c */ /* 0x040fe20003f64070 */
[C---:B------:R-:W-:Y:S02]  /*3300*/  VIADD R4, R7.reuse, 0x12c ;  /* 0x0000012c07047836 */ /* 0x040fe40000000000 */
[----:B------:R-:W-:Y:S02]  /*3310*/  VIADD R5, R7, 0x124 ;  /* 0x0000012407057836 */ /* 0x000fe40000000000 */
[----:B0-----:R-:W-:Y:S01]  /*3320*/  IMAD.MOV.U32 R3, RZ, RZ, R19 ;  /* 0x000000ffff037224 */ /* 0x001fe200078e0013 */
[----:B------:R-:W-:Y:S01]  /*3330*/  IABS R6, R4 ;  /* 0x0000000400067213 */ /* 0x000fe20000000000 */
[--C-:B------:R-:W-:Y:S01]  /*3340*/  @!P5 IMAD.IADD R11, R11, 0x1, -R0.reuse ;  /* 0x000000010b0bd824 */ /* 0x100fe200078e0a00 */
[----:B------:R-:W-:Y:S01]  /*3350*/  ISETP.GT.U32.AND P5, PT, R0, R18, PT ;  /* 0x000000120000720c */ /* 0x000fe20003fa4070 */
[--C-:B------:R-:W-:Y:S01]  /*3360*/  @!P4 IMAD.IADD R10, R10, 0x1, -R0.reuse ;  /* 0x000000010a0ac824 */ /* 0x100fe200078e0a00 */
[----:B------:R-:W-:Y:S01]  /*3370*/  IABS R19, R5 ;  /* 0x0000000500137213 */ /* 0x000fe20000000000 */
[----:B------:R-:W-:Y:S01]  /*3380*/  VIADD R9, R7, 0x128 ;  /* 0x0000012807097836 */ /* 0x000fe20000000000 */
[----:B------:R-:W-:Y:S01]  /*3390*/  ISETP.GE.AND P4, PT, R20, RZ, PT ;  /* 0x000000ff1400720c */ /* 0x000fe20003f86270 */
[----:B------:R-:W-:Y:S01]  /*33a0*/  @!P1 IMAD.MOV R3, RZ, RZ, -R3 ;  /* 0x000000ffff039224 */ /* 0x000fe200078e0a03 */
[----:B------:R-:W-:Y:S01]  /*33b0*/  ISETP.GT.U32.AND P1, PT, R0, R10, PT ;  /* 0x0000000a0000720c */ /* 0x000fe20003f24070 */
[--C-:B------:R-:W-:Y:S01]  /*33c0*/  @!P3 IMAD.IADD R2, R2, 0x1, -R0.reuse ;  /* 0x000000010202b824 */ /* 0x100fe200078e0a00 */
[----:B------:R-:W-:Y:S01]  /*33d0*/  IABS R17, R9 ;  /* 0x0000000900117213 */ /* 0x000fe20000000000 */
[----:B------:R-:W-:Y:S01]  /*33e0*/  IMAD.HI.U32 R15, R8, R6, RZ ;  /* 0x00000006080f7227 */ /* 0x000fe200078e00ff */
[----:B------:R-:W-:Y:S01]  /*33f0*/  ISETP.GE.AND P3, PT, R16, RZ, PT ;  /* 0x000000ff1000720c */ /* 0x000fe20003f66270 */
[----:B------:R0:W-:Y:S02]  /*3400*/  STL [R1+0x188], R3 ;  /* 0x0001880301007387 */ /* 0x0001e40000100800 */
[----:B------:R-:W-:-:S02]  /*3410*/  @!P5 IMAD.IADD R18, R18, 0x1, -R0 ;  /* 0x000000011212d824 */ /* 0x000fc400078e0a00 */
[----:B------:R-:W-:Y:S02]  /*3420*/  IMAD.MOV.U32 R16, RZ, RZ, R19 ;  /* 0x000000ffff107224 */ /* 0x000fe400078e0013 */
[----:B------:R-:W-:Y:S01]  /*3430*/  IMAD.MOV R15, RZ, RZ, -R15 ;  /* 0x000000ffff0f7224 */ /* 0x000fe200078e0a0f */
[----:B------:R-:W-:Y:S01]  /*3440*/  ISETP.GT.U32.AND P5, PT, R0, R18, PT ;  /* 0x000000120000720c */ /* 0x000fe20003fa4070 */
[----:B------:R-:W-:-:S04]  /*3450*/  IMAD.HI.U32 R14, R8, R17, RZ ;  /* 0x00000011080e7227 */ /* 0x000fc800078e00ff */
[----:B0-----:R-:W-:Y:S02]  /*3460*/  IMAD.MOV.U32 R3, RZ, RZ, R13 ;  /* 0x000000ffff037224 */ /* 0x001fe400078e000d */
[----:B------:R-:W-:-:S04]  /*3470*/  IMAD.HI.U32 R13, R8, R16, RZ ;  /* 0x00000010080d7227 */ /* 0x000fc800078e00ff */
[----:B------:R-:W-:Y:S01]  /*3480*/  @!P2 IMAD.MOV R3, RZ, RZ, -R3 ;  /* 0x000000ffff03a224 */ /* 0x000fe200078e0a03 */
[C---:B------:R-:W-:Y:S01]  /*3490*/  ISETP.GT.U32.AND P2, PT, R0.reuse, R2, PT ;  /* 0x000000020000720c */ /* 0x040fe20003f44070 */
[----:B------:R-:W-:Y:S02]  /*34a0*/  IMAD R6, R0, R15, R6 ;  /* 0x0000000f00067224 */ /* 0x000fe400078e0206 */
[----:B------:R-:W-:Y:S01]  /*34b0*/  IMAD.MOV R14, RZ, RZ, -R14 ;  /* 0x000000ffff0e7224 */ /* 0x000fe200078e0a0e */
[----:B------:R0:W-:Y:S01]  /*34c0*/  STL [R1+0x184], R3 ;  /* 0x0001840301007387 */ /* 0x0001e20000100800 */
[----:B------:R-:W-:Y:S01]  /*34d0*/  @!P1 IMAD.IADD R10, R10, 0x1, -R0 ;  /* 0x000000010a0a9824 */ /* 0x000fe200078e0a00 */
[C---:B------:R-:W-:Y:S01]  /*34e0*/  ISETP.GT.U32.AND P1, PT, R0.reuse, R6, PT ;  /* 0x000000060000720c */ /* 0x040fe20003f24070 */
[----:B------:R-:W-:Y:S02]  /*34f0*/  IMAD.MOV R13, RZ, RZ, -R13 ;  /* 0x000000ffff0d7224 */ /* 0x000fe400078e0a0d */
[----:B------:R-:W-:-:S02]  /*3500*/  IMAD R17, R0, R14, R17 ;  /* 0x0000000e00117224 */ /* 0x000fc400078e0211 */
[----:B------:R-:W-:Y:S02]  /*3510*/  IMAD R16, R0, R13, R16 ;  /* 0x0000000d00107224 */ /* 0x000fe400078e0210 */
[----:B------:R-:W-:Y:S02]  /*3520*/  @!P5 IMAD.IADD R18, R18, 0x1, -R0 ;  /* 0x000000011212d824 */ /* 0x000fe400078e0a00 */
[----:B0-----:R-:W-:Y:S01]  /*3530*/  IMAD.MOV.U32 R3, RZ, RZ, R10 ;  /* 0x000000ffff037224 */ /* 0x001fe200078e000a */
[----:B------:R-:W-:Y:S01]  /*3540*/  ISETP.GT.U32.AND P5, PT, R0, R16, PT ;  /* 0x000000100000720c */ /* 0x000fe20003fa4070 */
[----:B------:R-:W-:Y:S01]  /*3550*/  @!P0 IMAD.MOV R11, RZ, RZ, -R11 ;  /* 0x000000ffff0b8224 */ /* 0x000fe200078e0a0b */
[----:B------:R-:W-:Y:S01]  /*3560*/  ISETP.GE.AND P0, PT, R4, RZ, PT ;  /* 0x000000ff0400720c */ /* 0x000fe20003f06270 */
[----:B------:R-:W-:Y:S01]  /*3570*/  @!P6 IMAD.MOV R3, RZ, RZ, -R3 ;  /* 0x000000ffff03e224 */ /* 0x000fe200078e0a03 */
[----:B------:R-:W-:Y:S01]  /*3580*/  ISETP.GT.U32.AND P6, PT, R0, R17, PT ;  /* 0x000000110000720c */ /* 0x000fe20003fc4070 */
[C---:B------:R-:W-:Y:S01]  /*3590*/  VIADD R4, R7.reuse, 0x120 ;  /* 0x0000012007047836 */ /* 0x040fe20000000000 */
[----:B------:R0:W-:Y:S01]  /*35a0*/  STL [R1+0x180], R11 ;  /* 0x0001800b01007387 */ /* 0x0001e20000100800 */
[----:B------:R-:W-:-:S02]  /*35b0*/  VIADD R10, R7, 0x11c ;  /* 0x0000011c070a7836 */ /* 0x000fc40000000000 */
[--C-:B------:R-:W-:Y:S01]  /*35c0*/  @!P1 IMAD.IADD R6, R6, 0x1, -R0.reuse ;  /* 0x0000000106069824 */ /* 0x100fe200078e0a00 */
[----:B------:R-:W-:Y:S01]  /*35d0*/  ISETP.GE.AND P1, PT, R5, RZ, PT ;  /* 0x000000ff0500720c */ /* 0x000fe20003f26270 */
[--C-:B------:R-:W-:Y:S01]  /*35e0*/  @!P2 IMAD.IADD R2, R2, 0x1, -R0.reuse ;  /* 0x000000010202a824 */ /* 0x100fe200078e0a00 */
[----:B------:R-:W-:Y:S01]  /*35f0*/  IABS R5, R10 ;  /* 0x0000000a00057213 */ /* 0x000fe20000000000 */
[----:B------:R1:W-:Y:S01]  /*3600*/  STL [R1+0x1a0], R3 ;  /* 0x0001a00301007387 */ /* 0x0003e20000100800 */
[--C-:B------:R-:W-:Y:S01]  /*3610*/  @!P5 IMAD.IADD R16, R16, 0x1, -R0.reuse ;  /* 0x000000011010d824 */ /* 0x100fe200078e0a00 */
[----:B------:R-:W-:Y:S01]  /*3620*/  ISETP.GE.AND P2, PT, R9, RZ, PT ;  /* 0x000000ff0900720c */ /* 0x000fe20003f46270 */
[----:B------:R-:W-:Y:S01]  /*3630*/  VIADD R15, R7, 0x118 ;  /* 0x00000118070f7836 */ /* 0x000fe20000000000 */
[----:B0-----:R-:W-:Y:S01]  /*3640*/  IABS R11, R4 ;  /* 0x00000004000b7213 */ /* 0x001fe20000000000 */
[----:B------:R-:W-:Y:S01]  /*3650*/  @!P6 IMAD.IADD R17, R17, 0x1, -R0 ;  /* 0x000000011111e824 */ /* 0x000fe200078e0a00 */
[----:B------:R-:W-:Y:S01]  /*3660*/  ISETP.GT.U32.AND P6, PT, R0, R6, PT ;  /* 0x000000060000720c */ /* 0x000fe20003fc4070 */
[----:B------:R-:W-:Y:S01]  /*3670*/  VIADD R13, R7, 0x114 ;  /* 0x00000114070d7836 */ /* 0x000fe20000000000 */
[----:B------:R-:W-:Y:S01]  /*3680*/  IABS R14, R15 ;  /* 0x0000000f000e7213 */ /* 0x000fe20000000000 */
[----:B------:R-:W-:Y:S01]  /*3690*/  IMAD.HI.U32 R9, R8, R11, RZ ;  /* 0x0000000b08097227 */ /* 0x000fe200078e00ff */
[----:B------:R-:W-:-:S02]  /*36a0*/  ISETP.GT.U32.AND P5, PT, R0, R17, PT ;  /* 0x000000110000720c */ /* 0x000fc40003fa4070 */
[----:B------:R-:W-:Y:S01]  /*36b0*/  IABS R20, R13 ;  /* 0x0000000d00147213 */ /* 0x000fe20000000000 */
[----:B-1----:R-:W-:Y:S02]  /*36c0*/  IMAD.MOV.U32 R3, RZ, RZ, R2 ;  /* 0x000000ffff037224 */ /* 0x002fe400078e0002 */
[----:B------:R-:W-:Y:S02]  /*36d0*/  IMAD.MOV.U32 R2, RZ, RZ, R5 ;  /* 0x000000ffff027224 */ /* 0x000fe400078e0005 */
[----:B------:R-:W-:Y:S01]  /*36e0*/  @!P4 IMAD.MOV R3, RZ, RZ, -R3 ;  /* 0x000000ffff03c224 */ /* 0x000fe200078e0a03 */
[----:B------:R-:W-:Y:S01]  /*36f0*/  ISETP.GT.U32.AND P4, PT, R0, R16, PT ;  /* 0x000000100000720c */ /* 0x000fe20003f84070 */
[----:B------:R-:W-:Y:S02]  /*3700*/  IMAD.MOV R9, RZ, RZ, -R9 ;  /* 0x000000ffff097224 */ /* 0x000fe400078e0a09 */
[----:B------:R-:W-:Y:S01]  /*3710*/  IMAD.HI.U32 R5, R8, R2, RZ ;  /* 0x0000000208057227 */ /* 0x000fe200078e00ff */
[----:B------:R0:W-:Y:S03]  /*3720*/  STL [R1+0x1b8], R3 ;  /* 0x0001b80301007387 */ /* 0x0001e60000100800 */
[----:B------:R-:W-:-:S02]  /*3730*/  IMAD R11, R0, R9, R11 ;  /* 0x00000009000b7224 */ /* 0x000fc400078e020b */
[----:B------:R-:W-:Y:S02]  /*3740*/  IMAD.MOV R5, RZ, RZ, -R5 ;  /* 0x000000ffff057224 */ /* 0x000fe400078e0a05 */
[----:B------:R-:W-:Y:S01]  /*3750*/  @!P6 IMAD.IADD R6, R6, 0x1, -R0 ;  /* 0x000000010606e824 */ /* 0x000fe200078e0a00 */
[C---:B------:R-:W-:Y:S01]  /*3760*/  ISETP.GT.U32.AND P6, PT, R0.reuse, R11, PT ;  /* 0x0000000b0000720c */ /* 0x040fe20003fc4070 */
[----:B------:R-:W-:Y:S02]  /*3770*/  IMAD R2, R0, R5, R2 ;  /* 0x0000000500027224 */ /* 0x000fe400078e0202 */
[----:B------:R-:W-:Y:S02]  /*3780*/  @!P4 IMAD.IADD R16, R16, 0x1, -R0 ;  /* 0x000000011010c824 */ /* 0x000fe400078e0a00 */
[----:B------:R-:W-:Y:S01]  /*3790*/  IMAD.HI.U32 R5, R8, R14, RZ ;  /* 0x0000000e08057227 */ /* 0x000fe200078e00ff */
[----:B------:R-:W-:-:S03]  /*37a0*/  ISETP.GT.U32.AND P4, PT, R0, R2, PT ;  /* 0x000000020000720c */ /* 0x000fc60003f84070 */
[----:B------:R-:W-:Y:S02]  /*37b0*/  IMAD.MOV.U32 R12, RZ, RZ, R18 ;  /* 0x000000ffff0c7224 */ /* 0x000fe400078e0012 */
[--C-:B------:R-:W-:Y:S01]  /*37c0*/  @!P5 IMAD.IADD R17, R17, 0x1, -R0.reuse ;  /* 0x000000011111d824 */ /* 0x100fe200078e0a00 */
[----:B------:R-:W-:Y:S01]  /*37d0*/  ISETP.GE.AND P5, PT, R4, RZ, PT ;  /* 0x000000ff0400720c */ /* 0x000fe20003fa6270 */
[----:B------:R-:W-:Y:S01]  /*37e0*/  @!P6 IMAD.IADD R11, R11, 0x1, -R0 ;  /* 0x000000010b0be824 */ /* 0x000fe200078e0a00 */
[----:B------:R-:W-:Y:S01]  /*37f0*/  ISETP.GE.AND P6, PT, R10, RZ, PT ;  /* 0x000000ff0a00720c */ /* 0x000fe20003fc6270 */
[----:B------:R-:W-:-:S04]  /*3800*/  IMAD.HI.U32 R9, R8, R20, RZ ;  /* 0x0000001408097227 */ /* 0x000fc800078e00ff */
[C---:B------:R-:W-:Y:S02]  /*3810*/  VIADD R4, R7.reuse, 0x110 ;  /* 0x0000011007047836 */ /* 0x040fe40000000000 */
[----:B------:R-:W-:Y:S02]  /*3820*/  IMAD.MOV R5, RZ, RZ, -R5 ;  /* 0x000000ffff057224 */ /* 0x000fe400078e0a05 */
[----:B------:R-:W-:Y:S02]  /*3830*/  @!P4 IMAD.IADD R2, R2, 0x1, -R0 ;  /* 0x000000010202c824 */ /* 0x000fe400078e0a00 */
[----:B------:R-:W-:Y:S01]  /*3840*/  @!P3 IMAD.MOV R12, RZ, RZ, -R12 ;  /* 0x000000ffff0cb224 */ /* 0x000fe200078e0a0c */
[C---:B------:R-:W-:Y:S01]  /*3850*/  ISETP.GT.U32.AND P3, PT, R0.reuse, R11, PT ;  /* 0x0000000b0000720c */ /* 0x040fe20003f64070 */
[----:B0-----:R-:W-:Y:S01]  /*3860*/  IMAD.MOV.U32 R3, RZ, RZ, R6 ;  /* 0x000000ffff037224 */ /* 0x001fe200078e0006 */
[----:B------:R-:W-:Y:S01]  /*3870*/  ISETP.GT.U32.AND P4, PT, R0, R2, PT ;  /* 0x000000020000720c */ /* 0x000fe20003f84070 */
[----:B------:R-:W-:Y:S01]  /*3880*/  IMAD.MOV R9, RZ, RZ, -R9 ;  /* 0x000000ffff097224 */ /* 0x000fe200078e0a09 */
[----:B------:R0:W-:Y:S01]  /*3890*/  STL [R1+0x194], R12 ;  /* 0x0001940c01007387 */ /* 0x0001e20000100800 */
[----:B------:R-:W-:-:S02]  /*38a0*/  VIADD R10, R7, 0x10c ;  /* 0x0000010c070a7836 */ /* 0x000fc40000000000 */
[C---:B------:R-:W-:Y:S01]  /*38b0*/  IMAD R14, R0.reuse, R5, R14 ;  /* 0x00000005000e7224 */ /* 0x040fe200078e020e */
[----:B------:R-:W-:Y:S01]  /*38c0*/  IABS R5, R4 ;  /* 0x0000000400057213 */ /* 0x000fe20000000000 */
[----:B------:R-:W-:Y:S02]  /*38d0*/  @!P0 IMAD.MOV R3, RZ, RZ, -R3 ;  /* 0x000000ffff038224 */ /* 0x000fe400078e0a03 */
[----:B------:R-:W-:Y:S01]  /*38e0*/  IMAD R20, R0, R9, R20 ;  /* 0x0000000900147224 */ /* 0x000fe200078e0214 */
[----:B------:R-:W-:Y:S01]  /*38f0*/  IABS R9, R10 ;  /* 0x0000000a00097213 */ /* 0x000fe20000000000 */
[----:B------:R-:W-:Y:S01]  /*3900*/  IMAD.HI.U32 R6, R8, R5, RZ ;  /* 0x0000000508067227 */ /* 0x000fe200078e00ff */
[----:B------:R1:W-:Y:S01]  /*3910*/  STL [R1+0x1b4], R3 ;  /* 0x0001b40301007387 */ /* 0x0003e20000100800 */
[----:B------:R-:W-:Y:S02]  /*3920*/  ISETP.GT.U32.AND P0, PT, R0, R14, PT ;  /* 0x0000000e0000720c */ /* 0x000fe40003f04070 */
[----:B0-----:R-:W-:-:S02]  /*3930*/  IMAD.MOV.U32 R12, RZ, RZ, R17 ;  /* 0x000000ffff0c7224 */ /* 0x001fc400078e0011 */
[----:B------:R-:W-:Y:S01]  /*3940*/  @!P3 IMAD.IADD R11, R11, 0x1, -R0 ;  /* 0x000000010b0bb824 */ /* 0x000fe200078e0a00 */
[----:B------:R-:W-:Y:S01]  /*3950*/  ISETP.GE.AND P3, PT, R13, RZ, PT ;  /* 0x000000ff0d00720c */ /* 0x000fe20003f66270 */
[----:B------:R-:W-:Y:S01]  /*3960*/  @!P2 IMAD.MOV R12, RZ, RZ, -R12 ;  /* 0x000000ffff0ca224 */ /* 0x000fe200078e0a0c */
[----:B------:R-:W-:Y:S01]  /*3970*/  ISETP.GT.U32.AND P2, PT, R0, R20, PT ;  /* 0x000000140000720c */ /* 0x000fe20003f44070 */
[----:B------:R-:W-:Y:S02]  /*3980*/  IMAD.MOV R6, RZ, RZ, -R6 ;  /* 0x000000ffff067224 */ /* 0x000fe400078e0a06 */
[----:B-1----:R-:W-:Y:S01]  /*3990*/  IMAD.MOV.U32 R3, RZ, RZ, R16 ;  /* 0x000000ffff037224 */ /* 0x002fe200078e0010 */
[----:B------:R0:W-:Y:S01]  /*39a0*/  STL [R1+0x19c], R12 ;  /* 0x00019c0c01007387 */ /* 0x0001e20000100800 */
[----:B------:R-:W-:-:S04]  /*39b0*/  IMAD.HI.U32 R16, R8, R9, RZ ;  /* 0x0000000908107227 */ /* 0x000fc800078e00ff */
[----:B------:R-:W-:Y:S01]  /*39c0*/  @!P1 IMAD.MOV R3, RZ, RZ, -R3 ;  /* 0x000000ffff039224 */ /* 0x000fe200078e0a03 */
[----:B------:R-:W-:Y:S01]  /*39d0*/  ISETP.GE.AND P1, PT, R15, RZ, PT ;  /* 0x000000ff0f00720c */ /* 0x000fe20003f26270 */
[----:B------:R-:W-:Y:S02]  /*39e0*/  IMAD.MOV R16, RZ, RZ, -R16 ;  /* 0x000000ffff107224 */ /* 0x000fe400078e0a10 */
[----:B------:R-:W-:Y:S01]  /*39f0*/  @!P4 IMAD.IADD R2, R2, 0x1, -R0 ;  /* 0x000000010202c824 */ /* 0x000fe200078e0a00 */
[----:B------:R1:W-:Y:S01]  /*3a00*/  STL [R1+0x1b0], R3 ;  /* 0x0001b00301007387 */ /* 0x0003e20000100800 */
[----:B------:R-:W-:Y:S01]  /*3a10*/  IMAD R5, R0, R6, R5 ;  /* 0x0000000600057224 */ /* 0x000fe200078e0205 */
[----:B------:R-:W-:Y:S01]  /*3a20*/  ISETP.GE.AND P4, PT, R4, RZ, PT ;  /* 0x000000ff0400720c */ /* 0x000fe20003f86270 */
[----:B0-----:R-:W-:Y:S02]  /*3a30*/  IMAD.MOV.U32 R12, RZ, RZ, R11 ;  /* 0x000000ffff0c7224 */ /* 0x001fe400078e000b */
[----:B------:R-:W-:-:S02]  /*3a40*/  IMAD R9, R0, R16, R9 ;  /* 0x0000001000097224 */ /* 0x000fc400078e0209 */
[----:B------:R-:W-:Y:S01]  /*3a50*/  @!P5 IMAD.MOV R12, RZ, RZ, -R12 ;  /* 0x000000ffff0cd224 */ /* 0x000fe200078e0a0c */
[----:B------:R-:W-:Y:S01]  /*3a60*/  ISETP.GT.U32.AND P5, PT, R0, R5, PT ;  /* 0x000000050000720c */ /* 0x000fe20003fa4070 */
[----:B------:R-:W-:Y:S02]  /*3a70*/  @!P2 IMAD.IADD R20, R20, 0x1, -R0 ;  /* 0x000000011414a824 */ /* 0x000fe400078e0a00 */
[----:B-1----:R-:W-:Y:S01]  /*3a80*/  IMAD.MOV.U32 R3, RZ, RZ, R2 ;  /* 0x000000ffff037224 */ /* 0x002fe200078e0002 */
[----:B------:R-:W-:Y:S01]  /*3a90*/  STL [R1+0x1a4], R12 ;  /* 0x0001a40c01007387 */ /* 0x000fe20000100800 */
[C---:B------:R-:W-:Y:S01]  /*3aa0*/  VIADD R4, R7.reuse, 0x108 ;  /* 0x0000010807047836 */ /* 0x040fe20000000000 */
[C---:B------:R-:W-:Y:S01]  /*3ab0*/  ISETP.GT.U32.AND P2, PT, R0.reuse, R20, PT ;  /* 0x000000140000720c */ /* 0x040fe20003f44070 */
[----:B------:R-:W-:Y:S01]  /*3ac0*/  @!P6 IMAD.MOV R3, RZ, RZ, -R3 ;  /* 0x000000ffff03e224 */ /* 0x000fe200078e0a03 */
[----:B------:R-:W-:Y:S01]  /*3ad0*/  ISETP.GT.U32.AND P6, PT, R0, R9, PT ;  /* 0x000000090000720c */ /* 0x000fe20003fc4070 */
[----:B------:R-:W-:Y:S01]  /*3ae0*/  VIADD R6, R7, 0x104 ;  /* 0x0000010407067836 */ /* 0x000fe20000000000 */
[----:B------:R-:W-:Y:S01]  /*3af0*/  IABS R13, R4 ;  /* 0x00000004000d7213 */ /* 0x000fe20000000000 */
[--C-:B------:R-:W-:Y:S01]  /*3b00*/  @!P0 IMAD.IADD R14, R14, 0x1, -R0.reuse ;  /* 0x000000010e0e8824 */ /* 0x100fe200078e0a00 */
[----:B------:R0:W-:Y:S01]  /*3b10*/  STL [R1+0x1ac], R3 ;  /* 0x0001ac0301007387 */ /* 0x0001e20000100800 */
[----:B------:R-:W-:Y:S01]  /*3b20*/  @!P5 IMAD.IADD R5, R5, 0x1, -R0 ;  /* 0x000000010505d824 */ /* 0x000fe200078e0a00 */
[----:B------:R-:W-:Y:S01]  /*3b30*/  IABS R2, R6 ;  /* 0x0000000600027213 */ /* 0x000fe20000000000 */
[----:B------:R-:W-:Y:S01]  /*3b40*/  IMAD.HI.U32 R11, R8, R13, RZ ;  /* 0x0000000d080b7227 */ /* 0x000fe200078e00ff */
[----:B------:R-:W-:-:S02]  /*3b50*/  ISETP.GT.U32.AND P0, PT, R0, R14, PT ;  /* 0x0000000e0000720c */ /* 0x000fc40003f04070 */
[----:B------:R-:W-:Y:S01]  /*3b60*/  ISETP.GT.U32.AND P5, PT, R0, R5, PT ;  /* 0x000000050000720c */ /* 0x000fe20003fa4070 */
[--C-:B------:R-:W-:Y:S01]  /*3b70*/  @!P2 IMAD.IADD R20, R20, 0x1, -R0.reuse ;  /* 0x000000011414a824 */ /* 0x100fe200078e0a00 */
[----:B------:R-:W-:Y:S01]  /*3b80*/  ISETP.GE.AND P2, PT, R4, RZ, PT ;  /* 0x000000ff0400720c */ /* 0x000fe20003f46270 */
[----:B------:R-:W-:Y:S02]  /*3b90*/  @!P6 IMAD.IADD R9, R9, 0x1, -R0 ;  /* 0x000000010909e824 */ /* 0x000fe400078e0a00 */
[----:B------:R-:W-:-:S03]  /*3ba0*/  IMAD.HI.U32 R4, R8, R2, RZ ;  /* 0x0000000208047227 */ /* 0x000fc600078e00ff */
[C---:B------:R-:W-:Y:S01]  /*3bb0*/  ISETP.GT.U32.AND P6, PT, R0.reuse, R9, PT ;  /* 0x000000090000720c */ /* 0x040fe20003fc4070 */
[----:B------:R-:W-:Y:S02]  /*3bc0*/  IMAD.MOV R11, RZ, RZ, -R11 ;  /* 0x000000ffff0b7224 */ /* 0x000fe400078e0a0b */
[----:B------:R-:W-:Y:S02]  /*3bd0*/  IMAD.MOV R4, RZ, RZ, -R4 ;  /* 0x000000ffff047224 */ /* 0x000fe400078e0a04 */
[C---:B------:R-:W-:Y:S02]  /*3be0*/  IMAD R13, R0.reuse, R11, R13 ;  /* 0x0000000b000d7224 */ /* 0x040fe400078e020d */
[C---:B------:R-:W-:Y:S02]  /*3bf0*/  IMAD R2, R0.reuse, R4, R2 ;  /* 0x0000000400027224 */ /* 0x040fe400078e0202 */
[--C-:B------:R-:W-:Y:S01]  /*3c00*/  @!P5 IMAD.IADD R5, R5, 0x1, -R0.reuse ;  /* 0x000000010505d824 */ /* 0x100fe200078e0a00 */
[----:B------:R-:W-:Y:S01]  /*3c10*/  ISETP.GT.U32.AND P5, PT, R0, R13, PT ;  /* 0x0000000d0000720c */ /* 0x000fe20003fa4070 */
[--C-:B------:R-:W-:Y:S01]  /*3c20*/  @!P0 IMAD.IADD R14, R14, 0x1, -R0.reuse ;  /* 0x000000010e0e8824 */ /* 0x100fe200078e0a00 */
[----:B------:R-:W-:Y:S01]  /*3c30*/  ISETP.GE.AND P0, PT, R10, RZ, PT ;  /* 0x000000ff0a00720c */ /* 0x000fe20003f06270 */
[----:B------:R-:W-:Y:S01]  /*3c40*/  @!P6 IMAD.IADD R9, R9, 0x1, -R0 ;  /* 0x000000010909e824 */ /* 0x000fe200078e0a00 */
[----:B------:R-:W-:Y:S01]  /*3c50*/  ISETP.GT.U32.AND P6, PT, R0, R2, PT ;  /* 0x000000020000720c */ /* 0x000fe20003fc4070 */
[----:B0-----:R-:W-:-:S02]  /*3c60*/  IMAD.MOV.U32 R3, RZ, RZ, R14 ;  /* 0x000000ffff037224 */ /* 0x001fc400078e000e */
[C---:B------:R-:W-:Y:S02]  /*3c70*/  VIADD R14, R7.reuse, 0xfc ;  /* 0x000000fc070e7836 */ /* 0x040fe40000000000 */
[----:B------:R-:W-:Y:S01]  /*3c80*/  @!P1 IMAD.MOV R3, RZ, RZ, -R3 ;  /* 0x000000ffff039224 */ /* 0x000fe200078e0a03 */
[----:B------:R-:W-:Y:S01]  /*3c90*/  ISETP.GE.AND P1, PT, R6, RZ, PT ;  /* 0x000000ff0600720c */ /* 0x000fe20003f26270 */
[----:B------:R-:W-:Y:S01]  /*3ca0*/  VIADD R16, R7, 0xf8 ;  /* 0x000000f807107836 */ /* 0x000fe20000000000 */
[----:B------:R-:W-:Y:S01]  /*3cb0*/  IABS R18, R14 ;  /* 0x0000000e00127213 */ /* 0x000fe20000000000 */
[--C-:B------:R-:W-:Y:S01]  /*3cc0*/  @!P5 IMAD.IADD R13, R13, 0x1, -R0.reuse ;  /* 0x000000010d0dd824 */ /* 0x100fe200078e0a00 */
[----:B------:R0:W-:Y:S01]  /*3cd0*/  STL [R1+0x1a8], R3 ;  /* 0x0001a80301007387 */ /* 0x0001e20000100800 */
[----:B------:R-:W-:Y:S01]  /*3ce0*/  VIADD R10, R7, 0x100 ;  /* 0x00000100070a7836 */ /* 0x000fe20000000000 */
[----:B------:R-:W-:Y:S01]  /*3cf0*/  IABS R17, R16 ;  /* 0x0000001000117213 */ /* 0x000fe20000000000 */
[----:B------:R-:W-:Y:S01]  /*3d00*/  @!P6 IMAD.IADD R2, R2, 0x1, -R0 ;  /* 0x000000010202e824 */ /* 0x000fe200078e0a00 */
[----:B------:R-:W-:Y:S01]  /*3d10*/  ISETP.GT.U32.AND P6, PT, R0, R13, PT ;  /* 0x0000000d0000720c */ /* 0x000fe20003fc4070 */
[----:B------:R-:W-:Y:S01]  /*3d20*/  IMAD.HI.U32 R21, R8, R18, RZ ;  /* 0x0000001208157227 */ /* 0x000fe200078e00ff */
[----:B------:R-:W-:-:S03]  /*3d30*/  IABS R15, R10 ;  /* 0x0000000a000f7213 */ /* 0x000fc60000000000 */
[----:B------:R-:W-:Y:S02]  /*3d40*/  VIADD R4, R7, 0xf4 ;  /* 0x000000f407047836 */ /* 0x000fe40000000000 */
[----:B0-----:R-:W-:Y:S02]  /*3d50*/  IMAD.MOV.U32 R3, RZ, RZ, R20 ;  /* 0x000000ffff037224 */ /* 0x001fe400078e0014 */
[----:B------:R-:W-:Y:S01]  /*3d60*/  IMAD.HI.U32 R19, R8, R17, RZ ;  /* 0x0000001108137227 */ /* 0x000fe200078e00ff */
[----:B------:R-:W-:-:S03]  /*3d70*/  IABS R11, R4 ;  /* 0x00000004000b7213 */ /* 0x000fc60000000000 */
[----:B------:R-:W-:Y:S01]  /*3d80*/  @!P3 IMAD.MOV R3, RZ, RZ, -R3 ;  /* 0x000000ffff03b224 */ /* 0x000fe200078e0a03 */
[----:B------:R-:W-:Y:S01]  /*3d90*/  ISETP.GE.AND P3, PT, R10, RZ, PT ;  /* 0x000000ff0a00720c */ /* 0x000fe20003f66270 */
[----:B------:R-:W-:Y:S02]  /*3da0*/  IMAD.MOV R21, RZ, RZ, -R21 ;  /* 0x000000ffff157224 */ /* 0x000fe400078e0a15 */
[----:B------:R-:W-:Y:S01]  /*3db0*/  IMAD.MOV R19, RZ, RZ, -R19 ;  /* 0x000000ffff137224 */ /* 0x000fe200078e0a13 */
[----:B------:R0:W-:Y:S01]  /*3dc0*/  STL [R1+0x198], R3 ;  /* 0x0001980301007387 */ /* 0x0001e20000100800 */
[----:B------:R-:W-:Y:S02]  /*3dd0*/  IMAD R10, R0, R21, R18 ;  /* 0x00000015000a7224 */ /* 0x000fe400078e0212 */
[----:B------:R-:W-:Y:S02]  /*3de0*/  @!P6 IMAD.IADD R13, R13, 0x1, -R0 ;  /* 0x000000010d0de824 */ /* 0x000fe400078e0a00 */
[----:B------:R-:W-:Y:S01]  /*3df0*/  IMAD.HI.U32 R6, R8, R15, RZ ;  /* 0x0000000f08067227 */ /* 0x000fe200078e00ff */
[----:B------:R-:W-:-:S03]  /*3e00*/  ISETP.GT.U32.AND P6, PT, R0, R10, PT ;  /* 0x0000000a0000720c */ /* 0x000fc60003fc4070 */
[----:B------:R-:W-:Y:S02]  /*3e10*/  IMAD.MOV.U32 R20, RZ, RZ, R11 ;  /* 0x000000ffff147224 */ /* 0x000fe400078e000b */
[----:B0-----:R-:W-:Y:S02]  /*3e20*/  IMAD.MOV.U32 R3, RZ, RZ, R5 ;  /* 0x000000ffff037224 */ /* 0x001fe400078e0005 */
[C---:B------:R-:W-:Y:S02]  /*3e30*/  IMAD R11, R0.reuse, R19, R17 ;  /* 0x00000013000b7224 */ /* 0x040fe400078e0211 */
[----:B------:R-:W-:Y:S01]  /*3e40*/  @!P4 IMAD.MOV R3, RZ, RZ, -R3 ;  /* 0x000000ffff03c224 */ /* 0x000fe200078e0a03 */
[----:B------:R-:W-:Y:S01]  /*3e50*/  ISETP.GT.U32.AND P4, PT, R0, R2, PT ;  /* 0x000000020000720c */ /* 0x000fe20003f84070 */
[----:B------:R-:W-:Y:S02]  /*3e60*/  IMAD.MOV R6, RZ, RZ, -R6 ;  /* 0x000000ffff067224 */ /* 0x000fe400078e0a06 */
[----:B------:R-:W-:Y:S01]  /*3e70*/  IMAD.HI.U32 R5, R8, R20, RZ ;  /* 0x0000001408057227 */ /* 0x000fe200078e00ff */
[----:B------:R0:W-:Y:S03]  /*3e80*/  STL [R1+0x18c], R3 ;  /* 0x00018c0301007387 */ /* 0x0001e60000100800 */
[----:B------:R-:W-:-:S02]  /*3e90*/  IMAD R15, R0, R6, R15 ;  /* 0x00000006000f7224 */ /* 0x000fc400078e020f */
[----:B------:R-:W-:Y:S02]  /*3ea0*/  IMAD.MOV R5, RZ, RZ, -R5 ;  /* 0x000000ffff057224 */ /* 0x000fe400078e0a05 */
[----:B------:R-:W-:Y:S01]  /*3eb0*/  VIADD R6, R7, 0xf0 ;  /* 0x000000f007067836 */ /* 0x000fe20000000000 */
[C---:B------:R-:W-:Y:S01]  /*3ec0*/  ISETP.GT.U32.AND P5, PT, R0.reuse, R15, PT ;  /* 0x0000000f0000720c */ /* 0x040fe20003fa4070 */
[----:B------:R-:W-:Y:S02]  /*3ed0*/  IMAD R17, R0, R5, R20 ;  /* 0x0000000500117224 */ /* 0x000fe400078e0214 */
[----:B0-----:R-:W-:Y:S01]  /*3ee0*/  IMAD.MOV.U32 R3, RZ, RZ, R13 ;  /* 0x000000ffff037224 */ /* 0x001fe200078e000d */
[----:B------:R-:W-:Y:S01]  /*3ef0*/  IABS R18, R6 ;  /* 0x0000000600127213 */ /* 0x000fe20000000000 */
[----:B------:R-:W-:Y:S01]  /*3f00*/  @!P6 IMAD.IADD R10, R10, 0x1, -R0 ;  /* 0x000000010a0ae824 */ /* 0x000fe200078e0a00 */
[C---:B------:R-:W-:Y:S01]  /*3f10*/  ISETP.GT.U32.AND P6, PT, R0.reuse, R17, PT ;  /* 0x000000110000720c */ /* 0x040fe20003fc4070 */
[----:B------:R-:W-:Y:S01]  /*3f20*/  @!P2 IMAD.MOV R3, RZ, RZ, -R3 ;  /* 0x000000ffff03a224 */ /* 0x000fe200078e0a03 */
[----:B------:R-:W-:Y:S01]  /*3f30*/  ISETP.GT.U32.AND P2, PT, R0, R11, PT ;  /* 0x0000000b0000720c */ /* 0x000fe20003f44070 */
[----:B------:R-:W-:-:S02]  /*3f40*/  IMAD.MOV.U32 R12, RZ, RZ, R9 ;  /* 0x000000ffff0c7224 */ /* 0x000fc400078e0009 */
[----:B------:R-:W-:-:S04]  /*3f50*/  IMAD.HI.U32 R9, R8, R18, RZ ;  /* 0x0000001208097227 */ /* 0x000fc800078e00ff */
[----:B------:R-:W-:Y:S01]  /*3f60*/  @!P0 IMAD.MOV R12, RZ, RZ, -R12 ;  /* 0x000000ffff0c8224 */ /* 0x000fe200078e0a0c */
[----:B------:R-:W-:Y:S01]  /*3f70*/  ISETP.GE.AND P0, PT, R14, RZ, PT ;  /* 0x000000ff0e00720c */ /* 0x000fe20003f06270 */
[--C-:B------:R-:W-:Y:S02]  /*3f80*/  @!P5 IMAD.IADD R15, R15, 0x1, -R0.reuse ;  /* 0x000000010f0fd824 */ /* 0x100fe400078e0a00 */
[----:B------:R-:W-:Y:S01]  /*3f90*/  IMAD.MOV R9, RZ, RZ, -R9 ;  /* 0x000000ffff097224 */ /* 0x000fe200078e0a09 */
[----:B------:R-:W-:Y:S01]  /*3fa0*/  STL [R1+0x17c], R12 ;  /* 0x00017c0c01007387 */ /* 0x000fe20000100800 */
[----:B------:R-:W-:Y:S01]  /*3fb0*/  @!P2 IADD3 R11, R11, -R0, RZ ;  /* 0x800000000b0ba210 */ /* 0x000fe20007ffe0ff */
[----:B------:R-:W-:Y:S01]  /*3fc0*/  @!P4 IMAD.IADD R2, R2, 0x1, -R0 ;  /* 0x000000010202c824 */ /* 0x000fe200078e0a00 */
[C---:B------:R-:W-:Y:S01]  /*3fd0*/  ISETP.GT.U32.AND P2, PT, R0.reuse, R10, PT ;  /* 0x0000000a0000720c */ /* 0x040fe20003f44070 */
[----:B------:R-:W-:Y:S01]  /*3fe0*/  VIADD R5, R7, 0xec ;  /* 0x000000ec07057836 */ /* 0x000fe20000000000 */
[----:B------:R0:W-:Y:S01]  /*3ff0*/  STL [R1+0x178], R3 ;  /* 0x0001780301007387 */ /* 0x0001e20000100800 */
[C---:B------:R-:W-:Y:S01]  /*4000*/  ISETP.GT.U32.AND P5, PT, R0.reuse, R15, PT ;  /* 0x0000000f0000720c */ /* 0x040fe20003fa4070 */
[----:B------:R-:W-:Y:S01]  /*4010*/  IMAD R9, R0, R9, R18 ;  /* 0x0000000900097224 */ /* 0x000fe200078e0212 */
[----:B------:R-:W-:Y:S01]  /*4020*/  ISETP.GE.AND P4, PT, R16, RZ, PT ;  /* 0x000000ff1000720c */ /* 0x000fe20003f86270 */
[----:B------:R-:W-:Y:S01]  /*4030*/  @!P6 IMAD.IADD R17, R17, 0x1, -R0 ;  /* 0x000000011111e824 */ /* 0x000fe200078e0a00 */
[----:B------:R-:W-:Y:S01]  /*4040*/  IABS R14, R5 ;  /* 0x00000005000e7213 */ /* 0x000fe20000000000 */
[----:B------:R-:W-:-:S02]  /*4050*/  VIADD R18, R7, 0xe4 ;  /* 0x000000e407127836 */ /* 0x000fc40000000000 */
[----:B------:R-:W-:Y:S01]  /*4060*/  VIADD R16, R7, 0xe0 ;  /* 0x000000e007107836 */ /* 0x000fe20000000000 */
[----:B------:R-:W-:Y:S01]  /*4070*/  ISETP.GT.U32.AND P6, PT, R0, R17, PT ;  /* 0x000000110000720c */ /* 0x000fe20003fc4070 */
[----:B0-----:R-:W-:Y:S02]  /*4080*/  IMAD.MOV.U32 R3, RZ, RZ, R2 ;  /* 0x000000ffff037224 */ /* 0x001fe400078e0002 */
[----:B------:R-:W-:Y:S01]  /*4090*/  @!P2 IMAD.IADD R10, R10, 0x1, -R0 ;  /* 0x000000010a0aa824 */ /* 0x000fe200078e0a00 */
[C---:B------:R-:W-:Y:S01]  /*40a0*/  ISETP.GT.U32.AND P2, PT, R0.reuse, R9, PT ;  /* 0x000000090000720c */ /* 0x040fe20003f44070 */
[----:B------:R-:W-:Y:S01]  /*40b0*/  @!P1 IMAD.MOV R3, RZ, RZ, -R3 ;  /* 0x000000ffff039224 */ /* 0x000fe200078e0a03 */
[----:B------:R-:W-:Y:S01]  /*40c0*/  ISETP.GT.U32.AND P1, PT, R0, R11, PT ;  /* 0x0000000b0000720c */ /* 0x000fe20003f24070 */
[----:B------:R-:W-:Y:S01]  /*40d0*/  IMAD.HI.U32 R19, R8, R14, RZ ;  /* 0x0000000e08137227 */ /* 0x000fe200078e00ff */
[----:B------:R-:W-:Y:S02]  /*40e0*/  IABS R2, R16 ;  /* 0x0000001000027213 */ /* 0x000fe40000000000 */
[----:B------:R0:W-:Y:S01]  /*40f0*/  STL [R1+0x16c], R3 ;  /* 0x00016c0301007387 */ /* 0x0001e20000100800 */
[----:B------:R-:W-:-:S02]  /*4100*/  IMAD.MOV R19, RZ, RZ, -R19 ;  /* 0x000000ffff137224 */ /* 0x000fc400078e0a13 */
[----:B------:R-:W-:Y:S01]  /*4110*/  @!P5 IMAD.IADD R15, R15, 0x1, -R0 ;  /* 0x000000010f0fd824 */ /* 0x000fe200078e0a00 */
[----:B------:R-:W-:Y:S01]  /*4120*/  ISETP.GE.AND P5, PT, R4, RZ, PT ;  /* 0x000000ff0400720c */ /* 0x000fe20003fa6270 */
[----:B------:R-:W-:Y:S01]  /*4130*/  IMAD R14, R0, R19, R14 ;  /* 0x00000013000e7224 */ /* 0x000fe200078e020e */
[----:B------:R-:W-:Y:S01]  /*4140*/  IABS R4, R18 ;  /* 0x0000001200047213 */ /* 0x000fe20000000000 */
[----:B------:R-:W-:Y:S02]  /*4150*/  VIADD R13, R7, 0xe8 ;  /* 0x000000e8070d7836 */ /* 0x000fe40000000000 */
[--C-:B------:R-:W-:Y:S01]  /*4160*/  @!P1 IMAD.IADD R11, R11, 0x1, -R0.reuse ;  /* 0x000000010b0b9824 */ /* 0x100fe200078e0a00 */
[----:B------:R-:W-:Y:S01]  /*4170*/  ISETP.GE.AND P1, PT, R6, RZ, PT ;  /* 0x000000ff0600720c */ /* 0x000fe20003f26270 */
[----:B------:R-:W-:Y:S01]  /*4180*/  @!P2 IMAD.IADD R9, R9, 0x1, -R0 ;  /* 0x000000010909a824 */ /* 0x000fe200078e0a00 */
[----:B------:R-:W-:Y:S01]  /*4190*/  IABS R20, R13 ;  /* 0x0000000d00147213 */ /* 0x000fe20000000000 */
[----:B------:R-:W-:Y:S01]  /*41a0*/  IMAD.MOV.U32 R12, RZ, RZ, R15 ;  /* 0x000000ffff0c7224 */ /* 0x000fe200078e000f */
[----:B------:R-:W-:Y:S01]  /*41b0*/  ISETP.GE.AND P2, PT, R5, RZ, PT ;  /* 0x000000ff0500720c */ /* 0x000fe20003f46270 */
[----:B------:R-:W-:-:S04]  /*41c0*/  IMAD.HI.U32 R6, R8, R4, RZ ;  /* 0x0000000408067227 */ /* 0x000fc800078e00ff */
[----:B------:R-:W-:Y:S01]  /*41d0*/  @!P6 IMAD.IADD R17, R17, 0x1, -R0 ;  /* 0x000000011111e824 */ /* 0x000fe200078e0a00 */
[C---:B------:R-:W-:Y:S01]  /*41e0*/  ISETP.GT.U32.AND P6, PT, R0.reuse, R14, PT ;  /* 0x0000000e0000720c */ /* 0x040fe20003fc4070 */
[----:B------:R-:W-:Y:S01]  /*41f0*/  @!P3 IMAD.MOV R12, RZ, RZ, -R12 ;  /* 0x000000ffff0cb224 */ /* 0x000fe200078e0a0c */
[----:B------:R-:W-:Y:S01]  /*4200*/  ISETP.GT.U32.AND P3, PT, R0, R9, PT ;  /* 0x000000090000720c */ /* 0x000fe20003f64070 */
[----:B------:R-:W-:-:S03]  /*4210*/  IMAD.HI.U32 R19, R8, R2, RZ ;  /* 0x0000000208137227 */ /* 0x000fc600078e00ff */
[----:B------:R-:W-:Y:S01]  /*4220*/  STL [R1+0x158], R12 ;  /* 0x0001580c01007387 */ /* 0x000fe20000100800 */
[----:B------:R-:W-:Y:S02]  /*4230*/  IMAD.MOV R6, RZ, RZ, -R6 ;  /* 0x000000ffff067224 */ /* 0x000fe400078e0a06 */
[----:B0-----:R-:W-:Y:S02]  /*4240*/  IMAD.MOV.U32 R3, RZ, RZ, R10 ;  /* 0x000000ffff037224 */ /* 0x001fe400078e000a */
[----:B------:R-:W-:-:S04]  /*4250*/  IMAD.HI.U32 R21, R8, R20, RZ ;  /* 0x0000001408157227 */ /* 0x000fc800078e00ff */
[----:B------:R-:W-:Y:S02]  /*4260*/  IMAD.MOV R19, RZ, RZ, -R19 ;  /* 0x000000ffff137224 */ /* 0x000fe400078e0a13 */
[C---:B------:R-:W-:Y:S02]  /*4270*/  IMAD R4, R0.reuse, R6, R4 ;  /* 0x0000000600047224 */ /* 0x040fe400078e0204 */
[----:B------:R-:W-:Y:S02]  /*4280*/  @!P0 IMAD.MOV R3, RZ, RZ, -R3 ;  /* 0x000000ffff038224 */ /* 0x000fe400078e0a03 */
[----:B------:R-:W-:Y:S02]  /*4290*/  IMAD.MOV R21, RZ, RZ, -R21 ;  /* 0x000000ffff157224 */ /* 0x000fe400078e0a15 */
[C---:B------:R-:W-:Y:S01]  /*42a0*/  IMAD R2, R0.reuse, R19, R2 ;  /* 0x0000001300027224 */ /* 0x040fe200078e0202 */
[----:B------:R0:W-:Y:S01]  /*42b0*/  STL [R1+0x148], R3 ;  /* 0x0001480301007387 */ /* 0x0001e20000100800 */
[----:B------:R-:W-:Y:S01]  /*42c0*/  @!P4 IMAD.MOV R11, RZ, RZ, -R11 ;  /* 0x000000ffff0bc224 */ /* 0x000fe200078e0a0b */
[----:B------:R-:W-:Y:S01]  /*42d0*/  ISETP.GT.U32.AND P4, PT, R0, R4, PT ;  /* 0x000000040000720c */ /* 0x000fe20003f84070 */
[----:B------:R-:W-:-:S02]  /*42e0*/  VIADD R6, R7, 0xdc ;  /* 0x000000dc07067836 */ /* 0x000fc40000000000 */
[----:B------:R-:W-:Y:S01]  /*42f0*/  @!P6 IMAD.IADD R14, R14, 0x1, -R0 ;  /* 0x000000010e0ee824 */ /* 0x000fe200078e0a00 */
[----:B------:R1:W-:Y:S01]  /*4300*/  STL [R1+0x144], R11 ;  /* 0x0001440b01007387 */ /* 0x0003e20000100800 */
[C---:B------:R-:W-:Y:S01]  /*4310*/  IMAD R5, R0.reuse, R21, R20 ;  /* 0x0000001500057224 */ /* 0x040fe200078e0214 */
[----:B------:R-:W-:Y:S01]  /*4320*/  IABS R20, R6 ;  /* 0x0000000600147213 */ /* 0x000fe20000000000 */
[----:B------:R-:W-:Y:S01]  /*4330*/  @!P3 IMAD.IADD R9, R9, 0x1, -R0 ;  /* 0x000000010909b824 */ /* 0x000fe200078e0a00 */
[C---:B------:R-:W-:Y:S01]  /*4340*/  ISETP.GT.U32.AND P3, PT, R0.reuse, R2, PT ;  /* 0x000000020000720c */ /* 0x040fe20003f64070 */
[----:B0-----:R-:W-:Y:S01]  /*4350*/  IMAD.MOV.U32 R3, RZ, RZ, R17 ;  /* 0x000000ffff037224 */ /* 0x001fe200078e0011 */
[C---:B------:R-:W-:Y:S01]  /*4360*/  ISETP.GT.U32.AND P0, PT, R0.reuse, R14, PT ;  /* 0x0000000e0000720c */ /* 0x040fe20003f04070 */
[----:B------:R-:W-:Y:S01]  /*4370*/  VIADD R19, R7, 0xd8 ;  /* 0x000000d807137836 */ /* 0x000fe20000000000 */
[----:B------:R-:W-:Y:S01]  /*4380*/  ISETP.GT.U32.AND P6, PT, R0, R5, PT ;  /* 0x000000050000720c */ /* 0x000fe20003fc4070 */
[----:B------:R-:W-:Y:S01]  /*4390*/  @!P5 IMAD.MOV R3, RZ, RZ, -R3 ;  /* 0x000000ffff03d224 */ /* 0x000fe200078e0a03 */
[----:B------:R-:W-:Y:S01]  /*43a0*/  ISETP.GE.AND P5, PT, R13, RZ, PT ;  /* 0x000000ff0d00720c */ /* 0x000fe20003fa6270 */
[----:B------:R-:W-:Y:S01]  /*43b0*/  IMAD.MOV.U32 R10, RZ, RZ, R20 ;  /* 0x000000ffff0a7224 */ /* 0x000fe200078e0014 */
[----:B------:R-:W-:Y:S01]  /*43c0*/  IABS R15, R19 ;  /* 0x00000013000f7213 */ /* 0x000fe20000000000 */
[----:B------:R-:W-:Y:S01]  /*43d0*/  @!P4 IMAD.IADD R4, R4, 0x1, -R0 ;  /* 0x000000010404c824 */ /* 0x000fe200078e0a00 */
[----:B------:R0:W-:Y:S01]  /*43e0*/  STL [R1+0x140], R3 ;  /* 0x0001400301007387 */ /* 0x0001e20000100800 */
[----:B------:R-:W-:-:S04]  /*43f0*/  IMAD.HI.U32 R17, R8, R10, RZ ;  /* 0x0000000a08117227 */ /* 0x000fc800078e00ff */
[----:B-1----:R-:W-:Y:S02]  /*4400*/  IMAD.MOV.U32 R11, RZ, RZ, R15 ;  /* 0x000000ffff0b7224 */ /* 0x002fe400078e000f */
[--C-:B------:R-:W-:Y:S01]  /*4410*/  @!P3 IMAD.IADD R2, R2, 0x1, -R0.reuse ;  /* 0x000000010202b824 */ /* 0x100fe200078e0a00 */
[----:B------:R-:W-:Y:S01]  /*4420*/  ISETP.GT.U32.AND P3, PT, R0, R4, PT ;  /* 0x000000040000720c */ /* 0x000fe20003f64070 */
[----:B------:R-:W-:Y:S02]  /*4430*/  IMAD.MOV R17, RZ, RZ, -R17 ;  /* 0x000000ffff117224 */ /* 0x000fe400078e0a11 */
[----:B0-----:R-:W-:Y:S02]  /*4440*/  IMAD.MOV.U32 R3, RZ, RZ, R9 ;  /* 0x000000ffff037224 */ /* 0x001fe400078e0009 */
[----:B------:R-:W-:Y:S01]  /*4450*/  @!P0 IMAD.IADD R14, R14, 0x1, -R0 ;  /* 0x000000010e0e8824 */ /* 0x000fe200078e0a00 */
[----:B------:R-:W-:Y:S01]  /*4460*/  ISETP.GE.AND P0, PT, R18, RZ, PT ;  /* 0x000000ff1200720c */ /* 0x000fe20003f06270 */
[----:B------:R-:W-:Y:S01]  /*4470*/  @!P1 IMAD.MOV R3, RZ, RZ, -R3 ;  /* 0x000000ffff039224 */ /* 0x000fe200078e0a03 */
[----:B------:R-:W-:Y:S01]  /*4480*/  ISETP.GT.U32.AND P1, PT, R0, R2, PT ;  /* 0x000000020000720c */ /* 0x000fe20003f24070 */
[----:B------:R-:W-:-:S03]  /*4490*/  IMAD.HI.U32 R13, R8, R11, RZ ;  /* 0x0000000b080d7227 */ /* 0x000fc600078e00ff */
[----:B------:R0:W-:Y:S01]  /*44a0*/  STL [R1+0x13c], R3 ;  /* 0x00013c0301007387 */ /* 0x0001e20000100800 */
[----:B------:R-:W-:Y:S01]  /*44b0*/  @!P6 IMAD.IADD R5, R5, 0x1, -R0 ;  /* 0x000000010505e824 */ /* 0x000fe200078e0a00 */
[----:B------:R-:W-:Y:S01]  /*44c0*/  ISETP.GE.AND P6, PT, R16, RZ, PT ;  /* 0x000000ff1000720c */ /* 0x000fe20003fc6270 */
[C---:B------:R-:W-:Y:S02]  /*44d0*/  IMAD R10, R0.reuse, R17, R10 ;  /* 0x00000011000a7224 */ /* 0x040fe400078e020a */
[----:B------:R-:W-:Y:S01]  /*44e0*/  IMAD.MOV R13, RZ, RZ, -R13 ;  /* 0x000000ffff0d7224 */ /* 0x000fe200078e0a0d */
[----:B------:R-:W-:Y:S01]  /*44f0*/  ISETP.GT.U32.AND P4, PT, R0, R5, PT ;  /* 0x000000050000720c */ /* 0x000fe20003f84070 */
[----:B------:R-:W-:Y:S02]  /*4500*/  @!P3 IMAD.IADD R4, R4, 0x1, -R0 ;  /* 0x000000010404b824 */ /* 0x000fe400078e0a00 */
[----:B------:R-:W-:Y:S02]  /*4510*/  IMAD R9, R0, R13, R11 ;  /* 0x0000000d00097224 */ /* 0x000fe400078e020b */
[----:B0-----:R-:W-:-:S02]  /*4520*/  IMAD.MOV.U32 R3, RZ, RZ, R14 ;  /* 0x000000ffff037224 */ /* 0x001fc400078e000e */
        /* <DEDUP_REMOVED lines=11> */
[----:B------:R-:W-:-:S02]  /*45e0*/  ISETP.GE.AND P4, PT, R6, RZ, PT ;  /* 0x000000ff0600720c */ /* 0x000fc40003f86270 */
[----:B------:R-:W-:Y:S01]  /*45f0*/  ISETP.GE.AND P1, PT, R19, RZ, PT ;  /* 0x000000ff1300720c */ /* 0x000fe20003f26270 */
[--C-:B------:R-:W-:Y:S02]  /*4600*/  @!P3 IMAD.IADD R9, R9, 0x1, -R0.reuse ;  /* 0x000000010909b824 */ /* 0x100fe400078e0a00 */
[----:B------:R-:W-:Y:S01]  /*4610*/  @!P2 IMAD.IADD R10, R10, 0x1, -R0 ;  /* 0x000000010a0aa824 */ /* 0x000fe200078e0a00 */
[----:B------:R-:W-:Y:S01]  /*4620*/  ISETP.GE.AND P2, PT, R15, RZ, PT ;  /* 0x000000ff0f00720c */ /* 0x000fe20003f46270 */
[----:B0-----:R-:W-:Y:S02]  /*4630*/  IMAD.MOV.U32 R3, RZ, RZ, R5 ;  /* 0x000000ffff037224 */ /* 0x001fe400078e0005 */
[----:B------:R-:W-:Y:S01]  /*4640*/  IMAD.HI.U32 R17, R8, R13, RZ ;  /* 0x0000000d08117227 */ /* 0x000fe200078e00ff */
[----:B------:R-:W-:-:S03]  /*4650*/  ISETP.GT.U32.AND P3, PT, R0, R10, PT ;  /* 0x0000000a0000720c */ /* 0x000fc60003f64070 */
[----:B------:R-:W-:Y:S01]  /*4660*/  @!P5 IMAD.MOV R3, RZ, RZ, -R3 ;  /* 0x000000ffff03d224 */ /* 0x000fe200078e0a03 */
[C---:B------:R-:W-:Y:S01]  /*4670*/  ISETP.GT.U32.AND P5, PT, R0.reuse, R9, PT ;  /* 0x000000090000720c */ /* 0x040fe20003fa4070 */
[----:B------:R-:W-:Y:S02]  /*4680*/  IMAD.MOV R18, RZ, RZ, -R18 ;  /* 0x000000ffff127224 */ /* 0x000fe400078e0a12 */
[----:B------:R-:W-:Y:S01]  /*4690*/  IMAD.MOV R15, RZ, RZ, -R17 ;  /* 0x000000ffff0f7224 */ /* 0x000fe200078e0a11 */
[----:B------:R0:W-:Y:S01]  /*46a0*/  STL [R1+0x108], R3 ;  /* 0x0001080301007387 */ /* 0x0001e20000100800 */
[----:B------:R-:W-:Y:S02]  /*46b0*/  IMAD.MOV.U32 R12, RZ, RZ, R4 ;  /* 0x000000ffff0c7224 */ /* 0x000fe400078e0004 */
[----:B------:R-:W-:Y:S02]  /*46c0*/  IMAD R5, R0, R18, R14 ;  /* 0x0000001200057224 */ /* 0x000fe400078e020e */
[----:B------:R-:W-:-:S02]  /*46d0*/  VIADD R6, R7, 0xcc ;  /* 0x000000cc07067836 */ /* 0x000fc40000000000 */
[C---:B------:R-:W-:Y:S02]  /*46e0*/  IMAD R4, R0.reuse, R15, R13 ;  /* 0x0000000f00047224 */ /* 0x040fe400078e020d */
[----:B------:R-:W-:Y:S01]  /*46f0*/  @!P0 IMAD.MOV R12, RZ, RZ, -R12 ;  /* 0x000000ffff0c8224 */ /* 0x000fe200078e0a0c */
[----:B------:R-:W-:Y:S01]  /*4700*/  ISETP.GT.U32.AND P0, PT, R0, R5, PT ;  /* 0x000000050000720c */ /* 0x000fe20003f04070 */
[----:B0-----:R-:W-:Y:S01]  /*4710*/  IMAD.MOV.U32 R3, RZ, RZ, R2 ;  /* 0x000000ffff037224 */ /* 0x001fe200078e0002 */
[----:B------:R-:W-:Y:S01]  /*4720*/  IABS R16, R6 ;  /* 0x0000000600107213 */ /* 0x000fe20000000000 */
[----:B------:R-:W-:Y:S01]  /*4730*/  @!P3 IMAD.IADD R10, R10, 0x1, -R0 ;  /* 0x000000010a0ab824 */ /* 0x000fe200078e0a00 */
[----:B------:R-:W-:Y:S01]  /*4740*/  ISETP.GT.U32.AND P3, PT, R0, R4, PT ;  /* 0x000000040000720c */ /* 0x000fe20003f64070 */
[----:B------:R-:W-:Y:S01]  /*4750*/  @!P6 IMAD.MOV R3, RZ, RZ, -R3 ;  /* 0x000000ffff03e224 */ /* 0x000fe200078e0a03 */
[----:B------:R-:W-:Y:S01]  /*4760*/  STL [R1+0x104], R12 ;  /* 0x0001040c01007387 */ /* 0x000fe20000100800 */
[----:B------:R-:W-:Y:S01]  /*4770*/  IMAD.HI.U32 R2, R8, R16, RZ ;  /* 0x0000001008027227 */ /* 0x000fe200078e00ff */
[----:B------:R-:W-:-:S02]  /*4780*/  ISETP.GE.AND P6, PT, R11, RZ, PT ;  /* 0x000000ff0b00720c */ /* 0x000fc40003fc6270 */
[----:B------:R0:W-:Y:S01]  /*4790*/  STL [R1+0x128], R3 ;  /* 0x0001280301007387 */ /* 0x0001e20000100800 */
[----:B------:R-:W-:Y:S02]  /*47a0*/  IMAD.MOV R2, RZ, RZ, -R2 ;  /* 0x000000ffff027224 */ /* 0x000fe400078e0a02 */
[--C-:B------:R-:W-:Y:S01]  /*47b0*/  @!P5 IMAD.IADD R9, R9, 0x1, -R0.reuse ;  /* 0x000000010909d824 */ /* 0x100fe200078e0a00 */
[----:B------:R-:W-:Y:S01]  /*47c0*/  ISETP.GE.AND P5, PT, R6, RZ, PT ;  /* 0x000000ff0600720c */ /* 0x000fe20003fa6270 */
[----:B------:R-:W-:Y:S02]  /*47d0*/  @!P0 IMAD.IADD R5, R5, 0x1, -R0 ;  /* 0x0000000105058824 */ /* 0x000fe400078e0a00 */
[----:B------:R-:W-:Y:S02]  /*47e0*/  IMAD R16, R0, R2, R16 ;  /* 0x0000000200107224 */ /* 0x000fe400078e0210 */
[----:B------:R-:W-:Y:S01]  /*47f0*/  @!P3 IMAD.IADD R4, R4, 0x1, -R0 ;  /* 0x000000010404b824 */ /* 0x000fe200078e0a00 */
[----:B------:R-:W-:Y:S01]  /*4800*/  ISETP.GT.U32.AND P0, PT, R0, R5, PT ;  /* 0x000000050000720c */ /* 0x000fe20003f04070 */
[----:B0-----:R-:W-:-:S02]  /*4810*/  IMAD.MOV.U32 R3, RZ, RZ, R10 ;  /* 0x000000ffff037224 */ /* 0x001fc400078e000a */
[C---:B------:R-:W-:Y:S01]  /*4820*/  VIADD R6, R7.reuse, 0xc8 ;  /* 0x000000c807067836 */ /* 0x040fe20000000000 */
[----:B------:R-:W-:Y:S01]  /*4830*/  ISETP.GT.U32.AND P3, PT, R0, R4, PT ;  /* 0x000000040000720c */ /* 0x000fe20003f64070 */
[----:B------:R-:W-:Y:S02]  /*4840*/  @!P4 IMAD.MOV R3, RZ, RZ, -R3 ;  /* 0x000000ffff03c224 */ /* 0x000fe400078e0a03 */
[C---:B------:R-:W-:Y:S01]  /*4850*/  VIADD R11, R7.reuse, 0xc4 ;  /* 0x000000c4070b7836 */ /* 0x040fe20000000000 */
[----:B------:R-:W-:Y:S01]  /*4860*/  IABS R10, R6 ;  /* 0x00000006000a7213 */ /* 0x000fe20000000000 */
[C---:B------:R-:W-:Y:S01]  /*4870*/  VIADD R2, R7.reuse, 0xc0 ;  /* 0x000000c007027836 */ /* 0x040fe20000000000 */
[----:B------:R0:W-:Y:S01]  /*4880*/  STL [R1+0x130], R3 ;  /* 0x0001300301007387 */ /* 0x0001e20000100800 */
[----:B------:R-:W-:Y:S01]  /*4890*/  ISETP.GE.AND P4, PT, R6, RZ, PT ;  /* 0x000000ff0600720c */ /* 0x000fe20003f86270 */
[----:B------:R-:W-:Y:S01]  /*48a0*/  VIADD R22, R7, 0xb8 ;  /* 0x000000b807167836 */ /* 0x000fe20000000000 */
[----:B------:R-:W-:Y:S01]  /*48b0*/  IABS R15, R11 ;  /* 0x0000000b000f7213 */ /* 0x000fe20000000000 */
[----:B------:R-:W-:Y:S01]  /*48c0*/  IMAD.HI.U32 R13, R8, R10, RZ ;  /* 0x0000000a080d7227 */ /* 0x000fe200078e00ff */
[----:B------:R-:W-:-:S03]  /*48d0*/  IABS R17, R2 ;  /* 0x0000000200117213 */ /* 0x000fc60000000000 */
[--C-:B------:R-:W-:Y:S01]  /*48e0*/  @!P0 IMAD.IADD R5, R5, 0x1, -R0.reuse ;  /* 0x0000000105058824 */ /* 0x100fe200078e0a00 */
[----:B------:R-:W-:Y:S01]  /*48f0*/  ISETP.GE.AND P0, PT, R11, RZ, PT ;  /* 0x000000ff0b00720c */ /* 0x000fe20003f06270 */
[----:B0-----:R-:W-:Y:S02]  /*4900*/  IMAD.MOV.U32 R3, RZ, RZ, R9 ;  /* 0x000000ffff037224 */ /* 0x001fe400078e0009 */
[----:B------:R-:W-:Y:S02]  /*4910*/  IMAD.MOV R11, RZ, RZ, -R13 ;  /* 0x000000ffff0b7224 */ /* 0x000fe400078e0a0d */
[----:B------:R-:W-:Y:S01]  /*4920*/  @!P1 IMAD.MOV R3, RZ, RZ, -R3 ;  /* 0x000000ffff039224 */ /* 0x000fe200078e0a03 */
[----:B------:R-:W-:Y:S01]  /*4930*/  ISETP.GT.U32.AND P1, PT, R0, R16, PT ;  /* 0x000000100000720c */ /* 0x000fe20003f24070 */
[----:B------:R-:W-:Y:S01]  /*4940*/  @!P3 IMAD.IADD R4, R4, 0x1, -R0 ;  /* 0x000000010404b824 */ /* 0x000fe200078e0a00 */
[----:B------:R-:W-:Y:S01]  /*4950*/  ISETP.GE.AND P3, PT, R2, RZ, PT ;  /* 0x000000ff0200720c */ /* 0x000fe20003f66270 */
[----:B------:R-:W-:Y:S01]  /*4960*/  IMAD R2, R0, R11, R10 ;  /* 0x0000000b00027224 */ /* 0x000fe200078e020a */
[----:B------:R0:W-:Y:S01]  /*4970*/  STL [R1+0x138], R3 ;  /* 0x0001380301007387 */ /* 0x0001e20000100800 */
[----:B------:R-:W-:Y:S01]  /*4980*/  IMAD.HI.U32 R9, R8, R15, RZ ;  /* 0x0000000f08097227 */ /* 0x000fe200078e00ff */
[----:B------:R-:W-:-:S03]  /*4990*/  IABS R11, R22 ;  /* 0x00000016000b7213 */ /* 0x000fc60000000000 */
[----:B------:R-:W-:Y:S02]  /*49a0*/  IMAD.MOV R9, RZ, RZ, -R9 ;  /* 0x000000ffff097224 */ /* 0x000fe400078e0a09 */
[----:B------:R-:W-:Y:S02]  /*49b0*/  VIADD R13, R7, 0xbc ;  /* 0x000000bc070d7836 */ /* 0x000fe40000000000 */
[----:B------:R-:W-:Y:S02]  /*49c0*/  @!P1 IMAD.IADD R16, R16, 0x1, -R0 ;  /* 0x0000000110109824 */ /* 0x000fe400078e0a00 */
[----:B0-----:R-:W-:Y:S02]  /*49d0*/  IMAD.MOV.U32 R3, RZ, RZ, R4 ;  /* 0x000000ffff037224 */ /* 0x001fe400078e0004 */
[C---:B------:R-:W-:Y:S01]  /*49e0*/  IMAD R15, R0.reuse, R9, R15 ;  /* 0x00000009000f7224 */ /* 0x040fe200078e020f */
[C---:B------:R-:W-:Y:S01]  /*49f0*/  ISETP.GT.U32.AND P1, PT, R0.reuse, R16, PT ;  /* 0x000000100000720c */ /* 0x040fe20003f24070 */
[----:B------:R-:W-:Y:S01]  /*4a00*/  @!P6 IMAD.MOV R3, RZ, RZ, -R3 ;  /* 0x000000ffff03e224 */ /* 0x000fe200078e0a03 */
[----:B------:R-:W-:Y:S01]  /*4a10*/  ISETP.GT.U32.AND P6, PT, R0, R2, PT ;  /* 0x000000020000720c */ /* 0x000fe20003fc4070 */
[----:B------:R-:W-:-:S02]  /*4a20*/  IMAD.MOV.U32 R12, RZ, RZ, R5 ;  /* 0x000000ffff0c7224 */ /* 0x000fc400078e0005 */
[----:B------:R-:W-:-:S04]  /*4a30*/  IMAD.HI.U32 R6, R8, R17, RZ ;  /* 0x0000001108067227 */ /* 0x000fc800078e00ff */
[----:B------:R-:W-:Y:S01]  /*4a40*/  @!P2 IMAD.MOV R12, RZ, RZ, -R12 ;  /* 0x000000ffff0ca224 */ /* 0x000fe200078e0a0c */
[----:B------:R-:W-:Y:S01]  /*4a50*/  ISETP.GE.AND P2, PT, R13, RZ, PT ;  /* 0x000000ff0d00720c */ /* 0x000fe20003f46270 */
[----:B------:R-:W-:Y:S01]  /*4a60*/  IMAD.MOV R6, RZ, RZ, -R6 ;  /* 0x000000ffff067224 */ /* 0x000fe200078e0a06 */
[----:B------:R-:W-:Y:S01]  /*4a70*/  IABS R13, R13 ;  /* 0x0000000d000d7213 */ /* 0x000fe20000000000 */
[--C-:B------:R-:W-:Y:S01]  /*4a80*/  @!P1 IMAD.IADD R16, R16, 0x1, -R0.reuse ;  /* 0x0000000110109824 */ /* 0x100fe200078e0a00 */
[----:B------:R-:W-:Y:S01]  /*4a90*/  ISETP.GT.U32.AND P1, PT, R0, R15, PT ;  /* 0x0000000f0000720c */ /* 0x000fe20003f24070 */
[----:B------:R-:W-:Y:S01]  /*4aa0*/  @!P6 IMAD.IADD R2, R2, 0x1, -R0 ;  /* 0x000000010202e824 */ /* 0x000fe200078e0a00 */
[----:B------:R-:W-:Y:S01]  /*4ab0*/  STL [R1+0x134], R12 ;  /* 0x0001340c01007387 */ /* 0x000fe20000100800 */
[----:B------:R-:W-:-:S03]  /*4ac0*/  IMAD.HI.U32 R18, R8, R13, RZ ;  /* 0x0000000d08127227 */ /* 0x000fc600078e00ff */
[C---:B------:R-:W-:Y:S01]  /*4ad0*/  ISETP.GT.U32.AND P6, PT, R0.reuse, R2, PT ;  /* 0x000000020000720c */ /* 0x040fe20003fc4070 */
[----:B------:R0:W-:Y:S01]  /*4ae0*/  STL [R1+0x154], R3 ;  /* 0x0001540301007387 */ /* 0x0001e20000100800 */
[C---:B------:R-:W-:Y:S02]  /*4af0*/  IMAD R17, R0.reuse, R6, R17 ;  /* 0x0000000600117224 */ /* 0x040fe400078e0211 */
[----:B------:R-:W-:Y:S02]  /*4b00*/  IMAD.MOV R18, RZ, RZ, -R18 ;  /* 0x000000ffff127224 */ /* 0x000fe400078e0a12 */
[----:B------:R-:W-:Y:S02]  /*4b10*/  VIADD R20, R7, 0xb4 ;  /* 0x000000b407147836 */ /* 0x000fe40000000000 */
[----:B------:R-:W-:Y:S02]  /*4b20*/  @!P1 IMAD.IADD R15, R15, 0x1, -R0 ;  /* 0x000000010f0f9824 */ /* 0x000fe400078e0a00 */
[C---:B------:R-:W-:Y:S01]  /*4b30*/  IMAD R13, R0.reuse, R18, R13 ;  /* 0x00000012000d7224 */ /* 0x040fe200078e020d */
[----:B------:R-:W-:Y:S01]  /*4b40*/  IABS R10, R20 ;  /* 0x00000014000a7213 */ /* 0x000fe20000000000 */
[----:B0-----:R-:W-:Y:S01]  /*4b50*/  IMAD.MOV.U32 R3, RZ, RZ, R16 ;  /* 0x000000ffff037224 */ /* 0x001fe200078e0010 */
[----:B------:R-:W-:Y:S01]  /*4b60*/  ISETP.GT.U32.AND P1, PT, R0, R15, PT ;  /* 0x0000000f0000720c */ /* 0x000fe20003f24070 */
[----:B------:R-:W-:-:S04]  /*4b70*/  IMAD.HI.U32 R6, R8, R11, RZ ;  /* 0x0000000b08067227 */ /* 0x000fc800078e00ff */
[----:B------:R-:W-:Y:S01]  /*4b80*/  @!P5 IMAD.MOV R3, RZ, RZ, -R3 ;  /* 0x000000ffff03d224 */ /* 0x000fe200078e0a03 */
[----:B------:R-:W-:Y:S01]  /*4b90*/  ISETP.GT.U32.AND P5, PT, R0, R17, PT ;  /* 0x000000110000720c */ /* 0x000fe20003fa4070 */
[----:B------:R-:W-:Y:S01]  /*4ba0*/  @!P6 IMAD.IADD R2, R2, 0x1, -R0 ;  /* 0x000000010202e824 */ /* 0x000fe200078e0a00 */
[----:B------:R-:W-:Y:S01]  /*4bb0*/  ISETP.GT.U32.AND P6, PT, R0, R13, PT ;  /* 0x0000000d0000720c */ /* 0x000fe20003fc4070 */
[----:B------:R-:W-:Y:S01]  /*4bc0*/  IMAD.MOV R6, RZ, RZ, -R6 ;  /* 0x000000ffff067224 */ /* 0x000fe200078e0a06 */
[----:B------:R0:W-:Y:S01]  /*4bd0*/  STL [R1+0x11c], R3 ;  /* 0x00011c0301007387 */ /* 0x0001e20000100800 */
[----:B------:R-:W-:-:S04]  /*4be0*/  IMAD.HI.U32 R4, R8, R10, RZ ;  /* 0x0000000a08047227 */ /* 0x000fc800078e00ff */
[----:B------:R-:W-:Y:S02]  /*4bf0*/  VIADD R21, R7, 0xb0 ;  /* 0x000000b007157836 */ /* 0x000fe40000000000 */
[C---:B------:R-:W-:Y:S02]  /*4c00*/  IMAD R11, R0.reuse, R6, R11 ;  /* 0x00000006000b7224 */ /* 0x040fe400078e020b */
[----:B------:R-:W-:Y:S01]  /*4c10*/  IMAD.MOV R16, RZ, RZ, -R4 ;  /* 0x000000ffff107224 */ /* 0x000fe200078e0a04 */
[----:B------:R-:W-:Y:S01]  /*4c20*/  IABS R9, R21 ;  /* 0x0000001500097213 */ /* 0x000fe20000000000 */
[--C-:B------:R-:W-:Y:S01]  /*4c30*/  @!P1 IMAD.IADD R15, R15, 0x1, -R0.reuse ;  /* 0x000000010f0f9824 */ /* 0x100fe200078e0a00 */
[C---:B------:R-:W-:Y:S01]  /*4c40*/  ISETP.GT.U32.AND P1, PT, R0.reuse, R11, PT ;  /* 0x0000000b0000720c */ /* 0x040fe20003f24070 */
[----:B------:R-:W-:Y:S02]  /*4c50*/  @!P5 IMAD.IADD R17, R17, 0x1, -R0 ;  /* 0x000000011111d824 */ /* 0x000fe400078e0a00 */
[----:B------:R-:W-:-:S02]  /*4c60*/  IMAD R10, R0, R16, R10 ;  /* 0x00000010000a7224 */ /* 0x000fc400078e020a */
[----:B------:R-:W-:Y:S01]  /*4c70*/  @!P6 IMAD.IADD R13, R13, 0x1, -R0 ;  /* 0x000000010d0de824 */ /* 0x000fe200078e0a00 */
[----:B------:R-:W-:Y:S01]  /*4c80*/  ISETP.GT.U32.AND P6, PT, R0, R17, PT ;  /* 0x000000110000720c */ /* 0x000fe20003fc4070 */
[----:B------:R-:W-:Y:S01]  /*4c90*/  IMAD.HI.U32 R6, R8, R9, RZ ;  /* 0x0000000908067227 */ /* 0x000fe200078e00ff */
[----:B------:R-:W-:-:S03]  /*4ca0*/  ISETP.GT.U32.AND P5, PT, R0, R10, PT ;  /* 0x0000000a0000720c */ /* 0x000fc60003fa4070 */
[----:B------:R-:W-:Y:S02]  /*4cb0*/  IMAD.MOV R6, RZ, RZ, -R6 ;  /* 0x000000ffff067224 */ /* 0x000fe400078e0a06 */
[----:B0-----:R-:W-:Y:S02]  /*4cc0*/  IMAD.MOV.U32 R3, RZ, RZ, R2 ;  /* 0x000000ffff037224 */ /* 0x001fe400078e0002 */
[----:B------:R-:W-:Y:S02]  /*4cd0*/  VIADD R14, R7, 0xac ;  /* 0x000000ac070e7836 */ /* 0x000fe40000000000 */
[C---:B------:R-:W-:Y:S02]  /*4ce0*/  IMAD R9, R0.reuse, R6, R9 ;  /* 0x0000000600097224 */ /* 0x040fe400078e0209 */
[--C-:B------:R-:W-:Y:S01]  /*4cf0*/  @!P1 IMAD.IADD R11, R11, 0x1, -R0.reuse ;  /* 0x000000010b0b9824 */ /* 0x100fe200078e0a00 */
[C---:B------:R-:W-:Y:S01]  /*4d00*/  ISETP.GT.U32.AND P1, PT, R0.reuse, R13, PT ;  /* 0x0000000d0000720c */ /* 0x040fe20003f24070 */
[----:B------:R-:W-:Y:S01]  /*4d10*/  @!P4 IMAD.MOV R3, RZ, RZ, -R3 ;  /* 0x000000ffff03c224 */ /* 0x000fe200078e0a03 */
[----:B------:R-:W-:Y:S01]  /*4d20*/  IABS R5, R14 ;  /* 0x0000000e00057213 */ /* 0x000fe20000000000 */
[--C-:B------:R-:W-:Y:S01]  /*4d30*/  @!P6 IMAD.IADD R17, R17, 0x1, -R0.reuse ;  /* 0x000000011111e824 */ /* 0x100fe200078e0a00 */
[----:B------:R-:W-:Y:S01]  /*4d40*/  ISETP.GT.U32.AND P4, PT, R0, R11, PT ;  /* 0x0000000b0000720c */ /* 0x000fe20003f84070 */
[----:B------:R-:W-:Y:S01]  /*4d50*/  @!P5 IMAD.IADD R10, R10, 0x1, -R0 ;  /* 0x000000010a0ad824 */ /* 0x000fe200078e0a00 */
[----:B------:R-:W-:Y:S01]  /*4d60*/  ISETP.GT.U32.AND P6, PT, R0, R9, PT ;  /* 0x000000090000720c */ /* 0x000fe20003fc4070 */
[----:B------:R0:W-:Y:S01]  /*4d70*/  STL [R1+0x100], R3 ;  /* 0x0001000301007387 */ /* 0x0001e20000100800 */
[----:B------:R-:W-:-:S02]  /*4d80*/  IMAD.HI.U32 R4, R8, R5, RZ ;  /* 0x0000000508047227 */ /* 0x000fc400078e00ff */
[----:B------:R-:W-:Y:S02]  /*4d90*/  ISETP.GT.U32.AND P5, PT, R0, R10, PT ;  /* 0x0000000a0000720c */ /* 0x000fe40003fa4070 */
[C---:B------:R-:W-:Y:S02]  /*4da0*/  VIADD R16, R7.reuse, 0xa0 ;  /* 0x000000a007107836 */ /* 0x040fe40000000000 */
[----:B------:R-:W-:Y:S02]  /*4db0*/  VIADD R18, R7, 0xa8 ;  /* 0x000000a807127836 */ /* 0x000fe40000000000 */
[----:B------:R-:W-:Y:S01]  /*4dc0*/  IMAD.MOV R4, RZ, RZ, -R4 ;  /* 0x000000ffff047224 */ /* 0x000fe200078e0a04 */
[----:B------:R-:W-:Y:S01]  /*4dd0*/  IABS R2, R16 ;  /* 0x0000001000027213 */ /* 0x000fe20000000000 */
[----:B0-----:R-:W-:Y:S01]  /*4de0*/  IMAD.MOV.U32 R3, RZ, RZ, R15 ;  /* 0x000000ffff037224 */ /* 0x001fe200078e000f */
[----:B------:R-:W-:Y:S01]  /*4df0*/  IABS R6, R18 ;  /* 0x0000001200067213 */ /* 0x000fe20000000000 */
[----:B------:R-:W-:-:S02]  /*4e00*/  @!P1 IMAD.IADD R13, R13, 0x1, -R0 ;  /* 0x000000010d0d9824 */ /* 0x000fc400078e0a00 */
[----:B------:R-:W-:Y:S02]  /*4e10*/  @!P0 IMAD.MOV R3, RZ, RZ, -R3 ;  /* 0x000000ffff038224 */ /* 0x000fe400078e0a03 */
[----:B------:R-:W-:Y:S02]  /*4e20*/  IMAD.MOV.U32 R12, RZ, RZ, R17 ;  /* 0x000000ffff0c7224 */ /* 0x000fe400078e0011 */
[----:B------:R-:W-:Y:S01]  /*4e30*/  IMAD R5, R0, R4, R5 ;  /* 0x0000000400057224 */ /* 0x000fe200078e0205 */
[----:B------:R0:W-:Y:S01]  /*4e40*/  STL [R1+0xf4], R3 ;  /* 0x0000f40301007387 */ /* 0x0001e20000100800 */
[--C-:B------:R-:W-:Y:S01]  /*4e50*/  @!P4 IMAD.IADD R11, R11, 0x1, -R0.reuse ;  /* 0x000000010b0bc824 */ /* 0x100fe200078e0a00 */
[----:B------:R-:W-:Y:S01]  /*4e60*/  ISETP.GE.AND P4, PT, R22, RZ, PT ;  /* 0x000000ff1600720c */ /* 0x000fe20003f86270 */
[----:B------:R-:W-:Y:S01]  /*4e70*/  @!P6 IMAD.IADD R9, R9, 0x1, -R0 ;  /* 0x000000010909e824 */ /* 0x000fe200078e0a00 */
[----:B------:R-:W-:Y:S01]  /*4e80*/  ISETP.GE.AND P6, PT, R20, RZ, PT ;  /* 0x000000ff1400720c */ /* 0x000fe20003fc6270 */
[----:B------:R-:W-:Y:S01]  /*4e90*/  IMAD.HI.U32 R22, R8, R2, RZ ;  /* 0x0000000208167227 */ /* 0x000fe200078e00ff */
[----:B------:R-:W-:-:S02]  /*4ea0*/  ISETP.GT.U32.AND P1, PT, R0, R5, PT ;  /* 0x000000050000720c */ /* 0x000fc40003f24070 */
[----:B------:R-:W-:Y:S01]  /*4eb0*/  ISETP.GT.U32.AND P0, PT, R0, R9, PT ;  /* 0x000000090000720c */ /* 0x000fe20003f04070 */
[----:B------:R-:W-:Y:S02]  /*4ec0*/  @!P3 IMAD.MOV R12, RZ, RZ, -R12 ;  /* 0x000000ffff0cb224 */ /* 0x000fe400078e0a0c */
[----:B0-----:R-:W-:Y:S02]  /*4ed0*/  IMAD.MOV.U32 R3, RZ, RZ, R13 ;  /* 0x000000ffff037224 */ /* 0x001fe400078e000d */
[----:B------:R-:W-:Y:S01]  /*4ee0*/  IMAD.HI.U32 R23, R8, R6, RZ ;  /* 0x0000000608177227 */ /* 0x000fe200078e00ff */
[----:B------:R-:W-:Y:S03]  /*4ef0*/  STL [R1+0xe4], R12 ;  /* 0x0000e40c01007387 */ /* 0x000fe60000100800 */
[----:B------:R-:W-:Y:S02]  /*4f00*/  @!P2 IMAD.MOV R3, RZ, RZ, -R3 ;  /* 0x000000ffff03a224 */ /* 0x000fe400078e0a03 */
[----:B------:R-:W-:-:S02]  /*4f10*/  @!P5 IMAD.IADD R10, R10, 0x1, -R0 ;  /* 0x000000010a0ad824 */ /* 0x000fc400078e0a00 */
[----:B------:R-:W-:Y:S01]  /*4f20*/  IMAD.MOV R22, RZ, RZ, -R22 ;  /* 0x000000ffff167224 */ /* 0x000fe200078e0a16 */
[----:B------:R0:W-:Y:S01]  /*4f30*/  STL [R1+0xcc], R3 ;  /* 0x0000cc0301007387 */ /* 0x0001e20000100800 */
[----:B------:R-:W-:Y:S02]  /*4f40*/  VIADD R19, R7, 0xa4 ;  /* 0x000000a407137836 */ /* 0x000fe40000000000 */
[----:B------:R-:W-:Y:S02]  /*4f50*/  IMAD.MOV R23, RZ, RZ, -R23 ;  /* 0x000000ffff177224 */ /* 0x000fe400078e0a17 */
[C---:B------:R-:W-:Y:S01]  /*4f60*/  IMAD R2, R0.reuse, R22, R2 ;  /* 0x0000001600027224 */ /* 0x040fe200078e0202 */
[----:B------:R-:W-:Y:S01]  /*4f70*/  IABS R4, R19 ;  /* 0x0000001300047213 */ /* 0x000fe20000000000 */
[C---:B------:R-:W-:Y:S02]  /*4f80*/  IMAD R6, R0.reuse, R23, R6 ;  /* 0x0000001700067224 */ /* 0x040fe400078e0206 */
[----:B------:R-:W-:Y:S01]  /*4f90*/  @!P1 IMAD.IADD R5, R5, 0x1, -R0 ;  /* 0x0000000105059824 */ /* 0x000fe200078e0a00 */
[----:B------:R-:W-:Y:S01]  /*4fa0*/  ISETP.GE.AND P1, PT, R21, RZ, PT ;  /* 0x000000ff1500720c */ /* 0x000fe20003f26270 */
[----:B0-----:R-:W-:Y:S01]  /*4fb0*/  IMAD.MOV.U32 R3, RZ, RZ, R10 ;  /* 0x000000ffff037224 */ /* 0x001fe200078e000a */
[----:B------:R-:W-:Y:S01]  /*4fc0*/  ISETP.GT.U32.AND P5, PT, R0, R6, PT ;  /* 0x000000060000720c */ /* 0x000fe20003fa4070 */
[----:B------:R-:W-:Y:S01]  /*4fd0*/  IMAD.HI.U32 R23, R8, R4, RZ ;  /* 0x0000000408177227 */ /* 0x000fe200078e00ff */
[----:B------:R-:W-:-:S03]  /*4fe0*/  ISETP.GT.U32.AND P3, PT, R0, R5, PT ;  /* 0x000000050000720c */ /* 0x000fc60003f64070 */
[----:B------:R-:W-:Y:S01]  /*4ff0*/  @!P6 IMAD.MOV R3, RZ, RZ, -R3 ;  /* 0x000000ffff03e224 */ /* 0x000fe200078e0a03 */
[----:B------:R-:W-:Y:S01]  /*5000*/  ISETP.GT.U32.AND P6, PT, R0, R2, PT ;  /* 0x000000020000720c */ /* 0x000fe20003fc4070 */
[----:B------:R-:W-:Y:S01]  /*5010*/  @!P4 IMAD.MOV R11, RZ, RZ, -R11 ;  /* 0x000000ffff0bc224 */ /* 0x000fe200078e0a0b */
[----:B------:R-:W-:Y:S01]  /*5020*/  ISETP.GE.AND P4, PT, R14, RZ, PT ;  /* 0x000000ff0e00720c */ /* 0x000fe20003f86270 */
[----:B------:R-:W-:Y:S02]  /*5030*/  IMAD.MOV R23, RZ, RZ, -R23 ;  /* 0x000000ffff177224 */ /* 0x000fe400078e0a17 */
[----:B------:R-:W-:Y:S01]  /*5040*/  VIADD R20, R7, 0x9c ;  /* 0x0000009c07147836 */ /* 0x000fe20000000000 */
[----:B------:R-:W-:Y:S01]  /*5050*/  STL [R1+0xc8], R11 ;  /* 0x0000c80b01007387 */ /* 0x000fe20000100800 */
[----:B------:R-:W-:Y:S01]  /*5060*/  @!P0 IMAD.IADD R9, R9, 0x1, -R0 ;  /* 0x0000000109098824 */ /* 0x000fe200078e0a00 */
[----:B------:R-:W-:Y:S01]  /*5070*/  ISETP.GE.AND P0, PT, R18, RZ, PT ;  /* 0x000000ff1200720c */ /* 0x000fe20003f06270 */
[----:B------:R-:W-:Y:S01]  /*5080*/  IMAD R4, R0, R23, R4 ;  /* 0x0000001700047224 */ /* 0x000fe200078e0204 */
[----:B------:R0:W-:Y:S01]  /*5090*/  STL [R1+0xc4], R3 ;  /* 0x0000c40301007387 */ /* 0x0001e20000100800 */
[----:B------:R-:W-:Y:S01]  /*50a0*/  IABS R21, R20 ;  /* 0x0000001400157213 */ /* 0x000fe20000000000 */
[----:B------:R-:W-:-:S02]  /*50b0*/  @!P5 IMAD.IADD R6, R6, 0x1, -R0 ;  /* 0x000000010606d824 */ /* 0x000fc400078e0a00 */
[----:B------:R-:W-:Y:S01]  /*50c0*/  @!P6 IMAD.IADD R2, R2, 0x1, -R0 ;  /* 0x000000010202e824 */ /* 0x000fe200078e0a00 */
[----:B------:R-:W-:Y:S01]  /*50d0*/  ISETP.GT.U32.AND P5, PT, R0, R4, PT ;  /* 0x000000040000720c */ /* 0x000fe20003fa4070 */
[----:B------:R-:W-:Y:S01]  /*50e0*/  IMAD.HI.U32 R10, R8, R21, RZ ;  /* 0x00000015080a7227 */ /* 0x000fe200078e00ff */
[----:B------:R-:W-:-:S03]  /*50f0*/  ISETP.GT.U32.AND P2, PT, R0, R6, PT ;  /* 0x000000060000720c */ /* 0x000fc60003f44070 */
[----:B0-----:R-:W-:Y:S02]  /*5100*/  IMAD.MOV.U32 R3, RZ, RZ, R9 ;  /* 0x000000ffff037224 */ /* 0x001fe400078e0009 */
[----:B------:R-:W-:Y:S02]  /*5110*/  IMAD.MOV R10, RZ, RZ, -R10 ;  /* 0x000000ffff0a7224 */ /* 0x000fe400078e0a0a */
[----:B------:R-:W-:Y:S01]  /*5120*/  @!P1 IMAD.MOV R3, RZ, RZ, -R3 ;  /* 0x000000ffff039224 */ /* 0x000fe200078e0a03 */
[C---:B------:R-:W-:Y:S01]  /*5130*/  ISETP.GT.U32.AND P1, PT, R0.reuse, R2, PT ;  /* 0x000000020000720c */ /* 0x040fe20003f24070 */
[----:B------:R-:W-:Y:S02]  /*5140*/  IMAD R18, R0, R10, R21 ;  /* 0x0000000a00127224 */ /* 0x000fe400078e0215 */
[--C-:B------:R-:W-:Y:S01]  /*5150*/  @!P5 IMAD.IADD R4, R4, 0x1, -R0.reuse ;  /* 0x000000010404d824 */ /* 0x100fe200078e0a00 */
[----:B------:R0:W-:Y:S01]  /*5160*/  STL [R1+0x6c], R3 ;  /* 0x00006c0301007387 */ /* 0x0001e20000100800 */
[----:B------:R-:W-:Y:S01]  /*5170*/  VIADD R11, R7, 0x94 ;  /* 0x00000094070b7836 */ /* 0x000fe20000000000 */
[----:B------:R-:W-:Y:S01]  /*5180*/  ISETP.GE.AND P5, PT, R20, RZ, PT ;  /* 0x000000ff1400720c */ /* 0x000fe20003fa6270 */
[--C-:B------:R-:W-:Y:S01]  /*5190*/  @!P3 IMAD.IADD R5, R5, 0x1, -R0.reuse ;  /* 0x000000010505b824 */ /* 0x100fe200078e0a00 */
[----:B------:R-:W-:Y:S01]  /*51a0*/  ISETP.GT.U32.AND P6, PT, R0, R4, PT ;  /* 0x000000040000720c */ /* 0x000fe20003fc4070 */
[--C-:B------:R-:W-:Y:S01]  /*51b0*/  @!P2 IMAD.IADD R6, R6, 0x1, -R0.reuse ;  /* 0x000000010606a824 */ /* 0x100fe200078e0a00 */
[----:B------:R-:W-:Y:S01]  /*51c0*/  IABS R13, R11 ;  /* 0x0000000b000d7213 */ /* 0x000fe20000000000 */
[----:B------:R-:W-:Y:S01]  /*51d0*/  VIADD R10, R7, 0x98 ;  /* 0x00000098070a7836 */ /* 0x000fe20000000000 */
[----:B------:R-:W-:Y:S01]  /*51e0*/  ISETP.GE.AND P3, PT, R19, RZ, PT ;  /* 0x000000ff1300720c */ /* 0x000fe20003f66270 */
[----:B------:R-:W-:Y:S01]  /*51f0*/  @!P1 IMAD.IADD R2, R2, 0x1, -R0 ;  /* 0x0000000102029824 */ /* 0x000fe200078e0a00 */
[----:B------:R-:W-:Y:S01]  /*5200*/  ISETP.GT.U32.AND P1, PT, R0, R18, PT ;  /* 0x000000120000720c */ /* 0x000fe20003f24070 */
[----:B------:R-:W-:Y:S01]  /*5210*/  IMAD.MOV.U32 R12, RZ, RZ, R5 ;  /* 0x000000ffff0c7224 */ /* 0x000fe200078e0005 */
[----:B------:R-:W-:Y:S01]  /*5220*/  ISETP.GE.AND P2, PT, R16, RZ, PT ;  /* 0x000000ff1000720c */ /* 0x000fe20003f46270 */
[----:B0-----:R-:W-:Y:S01]  /*5230*/  IMAD.MOV.U32 R3, RZ, RZ, R6 ;  /* 0x000000ffff037224 */ /* 0x001fe200078e0006 */
[----:B------:R-:W-:Y:S01]  /*5240*/  IABS R19, R10 ;  /* 0x0000000a00137213 */ /* 0x000fe20000000000 */
[----:B------:R-:W-:-:S04]  /*5250*/  IMAD.HI.U32 R6, R8, R13, RZ ;  /* 0x0000000d08067227 */ /* 0x000fc800078e00ff */
[----:B------:R-:W-:Y:S01]  /*5260*/  @!P4 IMAD.MOV R12, RZ, RZ, -R12 ;  /* 0x000000ffff0cc224 */ /* 0x000fe200078e0a0c */
[----:B------:R-:W-:Y:S01]  /*5270*/  ISETP.GE.AND P4, PT, R10, RZ, PT ;  /* 0x000000ff0a00720c */ /* 0x000fe20003f86270 */
[----:B------:R-:W-:Y:S02]  /*5280*/  VIADD R9, R7, 0x90 ;  /* 0x0000009007097836 */ /* 0x000fe40000000000 */
[----:B------:R-:W-:Y:S01]  /*5290*/  @!P0 IMAD.MOV R3, RZ, RZ, -R3 ;  /* 0x000000ffff038224 */ /* 0x000fe200078e0a03 */
[----:B------:R-:W-:Y:S01]  /*52a0*/  ISETP.GE.AND P0, PT, R11, RZ, PT ;  /* 0x000000ff0b00720c */ /* 0x000fe20003f06270 */
[----:B------:R-:W-:Y:S01]  /*52b0*/  IMAD.HI.U32 R11, R8, R19, RZ ;  /* 0x00000013080b7227 */ /* 0x000fe200078e00ff */
[----:B------:R0:W-:Y:S01]  /*52c0*/  STL [R1+0x44], R12 ;  /* 0x0000440c01007387 */ /* 0x0001e20000100800 */
[----:B------:R-:W-:Y:S02]  /*52d0*/  IABS R14, R9 ;  /* 0x00000009000e7213 */ /* 0x000fe40000000000 */
[----:B------:R-:W-:Y:S01]  /*52e0*/  IMAD.MOV R6, RZ, RZ, -R6 ;  /* 0x000000ffff067224 */ /* 0x000fe200078e0a06 */
[----:B------:R1:W-:Y:S01]  /*52f0*/  STL [R1+0x3c], R3 ;  /* 0x00003c0301007387 */ /* 0x0003e20000100800 */
[----:B------:R-:W-:-:S02]  /*5300*/  @!P1 IMAD.IADD R18, R18, 0x1, -R0 ;  /* 0x0000000112129824 */ /* 0x000fc400078e0a00 */
[----:B------:R-:W-:Y:S01]  /*5310*/  @!P6 IMAD.IADD R4, R4, 0x1, -R0 ;  /* 0x000000010404e824 */ /* 0x000fe200078e0a00 */
[----:B------:R-:W-:Y:S01]  /*5320*/  ISETP.GE.AND P6, PT, R9, RZ, PT ;  /* 0x000000ff0900720c */ /* 0x000fe20003fc6270 */
[----:B------:R-:W-:Y:S01]  /*5330*/  VIADD R5, R7, 0x8c ;  /* 0x0000008c07057836 */ /* 0x000fe20000000000 */
[C---:B------:R-:W-:Y:S01]  /*5340*/  ISETP.GT.U32.AND P1, PT, R0.reuse, R18, PT ;  /* 0x000000120000720c */ /* 0x040fe20003f24070 */
[----:B------:R-:W-:Y:S01]  /*5350*/  IMAD.MOV R11, RZ, RZ, -R11 ;  /* 0x000000ffff0b7224 */ /* 0x000fe200078e0a0b */
[----:B0-----:R-:W-:Y:S01]  /*5360*/  MOV R12, R4 ;  /* 0x00000004000c7202 */ /* 0x001fe20000000f00 */
[----:B------:R-:W-:Y:S01]  /*5370*/  IMAD R13, R0, R6, R13 ;  /* 0x00000006000d7224 */ /* 0x000fe200078e020d */
[----:B------:R-:W-:Y:S01]  /*5380*/  IABS R17, R5 ;  /* 0x0000000500117213 */ /* 0x000fe20000000000 */
[----:B-1----:R-:W-:Y:S02]  /*5390*/  IMAD.MOV.U32 R3, RZ, RZ, R2 ;  /* 0x000000ffff037224 */ /* 0x002fe400078e0002 */
[----:B------:R-:W-:-:S04]  /*53a0*/  IMAD.HI.U32 R9, R8, R14, RZ ;  /* 0x0000000e08097227 */ /* 0x000fc800078e00ff */
[C---:B------:R-:W-:Y:S02]  /*53b0*/  IMAD R19, R0.reuse, R11, R19 ;  /* 0x0000000b00137224 */ /* 0x040fe400078e0213 */
[----:B------:R-:W-:Y:S01]  /*53c0*/  @!P2 IMAD.MOV R3, RZ, RZ, -R3 ;  /* 0x000000ffff03a224 */ /* 0x000fe200078e0a03 */
[C---:B------:R-:W-:Y:S01]  /*53d0*/  ISETP.GT.U32.AND P2, PT, R0.reuse, R13, PT ;  /* 0x0000000d0000720c */ /* 0x040fe20003f44070 */
[----:B------:R-:W-:Y:S02]  /*53e0*/  VIADD R10, R7, 0x88 ;  /* 0x00000088070a7836 */ /* 0x000fe40000000000 */
[----:B------:R-:W-:Y:S02]  /*53f0*/  IMAD.MOV R9, RZ, RZ, -R9 ;  /* 0x000000ffff097224 */ /* 0x000fe400078e0a09 */
[----:B------:R-:W-:Y:S01]  /*5400*/  @!P3 IMAD.MOV R12, RZ, RZ, -R12 ;  /* 0x000000ffff0cb224 */ /* 0x000fe200078e0a0c */
[----:B------:R-:W-:Y:S01]  /*5410*/  ISETP.GT.U32.AND P3, PT, R0, R19, PT ;  /* 0x000000130000720c */ /* 0x000fe20003f64070 */
[----:B------:R-:W-:Y:S01]  /*5420*/  IMAD.HI.U32 R6, R8, R17, RZ ;  /* 0x0000001108067227 */ /* 0x000fe200078e00ff */
[----:B------:R-:W-:-:S02]  /*5430*/  IABS R16, R10 ;  /* 0x0000000a00107213 */ /* 0x000fc40000000000 */
[----:B------:R-:W-:Y:S01]  /*5440*/  STL [R1+0xa8], R12 ;  /* 0x0000a80c01007387 */ /* 0x000fe20000100800 */
[----:B------:R-:W-:Y:S02]  /*5450*/  IMAD R14, R0, R9, R14 ;  /* 0x00000009000e7224 */ /* 0x000fe400078e020e */
[----:B------:R-:W-:Y:S01]  /*5460*/  IMAD.MOV R6, RZ, RZ, -R6 ;  /* 0x000000ffff067224 */ /* 0x000fe200078e0a06 */
[----:B------:R0:W-:Y:S01]  /*5470*/  STL [R1+0xc0], R3 ;  /* 0x0000c00301007387 */ /* 0x0001e20000100800 */
[----:B------:R-:W-:Y:S02]  /*5480*/  VIADD R4, R7, 0x84 ;  /* 0x0000008407047836 */ /* 0x000fe40000000000 */
[----:B------:R-:W-:Y:S01]  /*5490*/  @!P1 IMAD.IADD R18, R18, 0x1, -R0 ;  /* 0x0000000112129824 */ /* 0x000fe200078e0a00 */
[----:B------:R-:W-:Y:S01]  /*54a0*/  ISETP.GT.U32.AND P1, PT, R0, R14, PT ;  /* 0x0000000e0000720c */ /* 0x000fe20003f24070 */
[----:B------:R-:W-:-:S04]  /*54b0*/  IMAD.HI.U32 R9, R8, R16, RZ ;  /* 0x0000001008097227 */ /* 0x000fc800078e00ff */
[C---:B------:R-:W-:Y:S01]  /*54c0*/  IMAD R17, R0.reuse, R6, R17 ;  /* 0x0000000600117224 */ /* 0x040fe200078e0211 */
[----:B------:R-:W-:Y:S01]  /*54d0*/  IABS R6, R4 ;  /* 0x0000000400067213 */ /* 0x000fe20000000000 */
[----:B------:R-:W-:Y:S02]  /*54e0*/  @!P2 IMAD.IADD R13, R13, 0x1, -R0 ;  /* 0x000000010d0da824 */ /* 0x000fe400078e0a00 */
[----:B0-----:R-:W-:Y:S02]  /*54f0*/  IMAD.MOV.U32 R3, RZ, RZ, R18 ;  /* 0x000000ffff037224 */ /* 0x001fe400078e0012 */
[----:B------:R-:W-:Y:S02]  /*5500*/  IMAD.MOV R2, RZ, RZ, -R9 ;  /* 0x000000ffff027224 */ /* 0x000fe400078e0a09 */
[----:B------:R-:W-:Y:S01]  /*5510*/  @!P3 IMAD.IADD R19, R19, 0x1, -R0 ;  /* 0x000000011313b824 */ /* 0x000fe200078e0a00 */
[C---:B------:R-:W-:Y:S01]  /*5520*/  ISETP.GT.U32.AND P3, PT, R0.reuse, R17, PT ;  /* 0x000000110000720c */ /* 0x040fe20003f64070 */
[----:B------:R-:W-:Y:S01]  /*5530*/  @!P5 IMAD.MOV R3, RZ, RZ, -R3 ;  /* 0x000000ffff03d224 */ /* 0x000fe200078e0a03 */
[C---:B------:R-:W-:Y:S01]  /*5540*/  ISETP.GT.U32.AND P5, PT, R0.reuse, R13, PT ;  /* 0x0000000d0000720c */ /* 0x040fe20003fa4070 */
[C---:B------:R-:W-:Y:S01]  /*5550*/  IMAD R16, R0.reuse, R2, R16 ;  /* 0x0000000200107224 */ /* 0x040fe200078e0210 */
[----:B------:R-:W-:Y:S01]  /*5560*/  ISETP.GT.U32.AND P2, PT, R0, R19, PT ;  /* 0x000000130000720c */ /* 0x000fe20003f44070 */
[----:B------:R-:W-:Y:S01]  /*5570*/  IMAD.HI.U32 R2, R8, R6, RZ ;  /* 0x0000000608027227 */ /* 0x000fe200078e00ff */
[----:B------:R0:W-:Y:S03]  /*5580*/  STL [R1+0xb8], R3 ;  /* 0x0000b80301007387 */ /* 0x0001e60000100800 */
[----:B------:R-:W-:-:S02]  /*5590*/  IMAD.MOV R2, RZ, RZ, -R2 ;  /* 0x000000ffff027224 */ /* 0x000fc400078e0a02 */
[----:B------:R-:W-:Y:S02]  /*55a0*/  @!P1 IMAD.IADD R14, R14, 0x1, -R0 ;  /* 0x000000010e0e9824 */ /* 0x000fe400078e0a00 */
[----:B------:R-:W-:Y:S02]  /*55b0*/  VIADD R11, R7, 0x80 ;  /* 0x00000080070b7836 */ /* 0x000fe40000000000 */
[C---:B------:R-:W-:Y:S01]  /*55c0*/  IMAD R6, R0.reuse, R2, R6 ;  /* 0x0000000200067224 */ /* 0x040fe200078e0206 */
[C---:B------:R-:W-:Y:S01]  /*55d0*/  ISETP.GT.U32.AND P1, PT, R0.reuse, R14, PT ;  /* 0x0000000e0000720c */ /* 0x040fe20003f24070 */
[--C-:B------:R-:W-:Y:S01]  /*55e0*/  @!P3 IMAD.IADD R17, R17, 0x1, -R0.reuse ;  /* 0x000000011111b824 */ /* 0x100fe200078e0a00 */
[----:B------:R-:W-:Y:S01]  /*55f0*/  IABS R9, R11 ;  /* 0x0000000b00097213 */ /* 0x000fe20000000000 */
[--C-:B------:R-:W-:Y:S01]  /*5600*/  @!P5 IMAD.IADD R13, R13, 0x1, -R0.reuse ;  /* 0x000000010d0dd824 */ /* 0x100fe200078e0a00 */
[C---:B------:R-:W-:Y:S01]  /*5610*/  ISETP.GT.U32.AND P5, PT, R0.reuse, R6, PT ;  /* 0x000000060000720c */ /* 0x040fe20003fa4070 */
[----:B------:R-:W-:Y:S01]  /*5620*/  @!P2 IMAD.IADD R19, R19, 0x1, -R0 ;  /* 0x000000011313a824 */ /* 0x000fe200078e0a00 */
[----:B------:R-:W-:Y:S01]  /*5630*/  ISETP.GT.U32.AND P3, PT, R0, R17, PT ;  /* 0x000000110000720c */ /* 0x000fe20003f64070 */
[----:B------:R-:W-:Y:S01]  /*5640*/  IMAD.HI.U32 R18, R8, R9, RZ ;  /* 0x0000000908127227 */ /* 0x000fe200078e00ff */
[----:B------:R-:W-:-:S03]  /*5650*/  ISETP.GT.U32.AND P2, PT, R0, R16, PT ;  /* 0x000000100000720c */ /* 0x000fc60003f44070 */
[----:B------:R-:W-:Y:S02]  /*5660*/  VIADD R2, R7, 0x78 ;  /* 0x0000007807027836 */ /* 0x000fe40000000000 */
[----:B------:R-:W-:Y:S02]  /*5670*/  IMAD.MOV R18, RZ, RZ, -R18 ;  /* 0x000000ffff127224 */ /* 0x000fe400078e0a12 */
[--C-:B------:R-:W-:Y:S01]  /*5680*/  @!P1 IMAD.IADD R14, R14, 0x1, -R0.reuse ;  /* 0x000000010e0e9824 */ /* 0x100fe200078e0a00 */
[----:B------:R-:W-:Y:S01]  /*5690*/  ISETP.GE.AND P1, PT, R5, RZ, PT ;  /* 0x000000ff0500720c */ /* 0x000fe20003f26270 */
[----:B0-----:R-:W-:Y:S02]  /*56a0*/  IMAD.MOV.U32 R3, RZ, RZ, R19 ;  /* 0x000000ffff037224 */ /* 0x001fe400078e0013 */
[----:B------:R-:W-:Y:S01]  /*56b0*/  IMAD R5, R0, R18, R9 ;  /* 0x0000001200057224 */ /* 0x000fe200078e0209 */
[----:B------:R-:W-:Y:S01]  /*56c0*/  IABS R18, R2 ;  /* 0x0000000200127213 */ /* 0x000fe20000000000 */
[----:B------:R-:W-:Y:S01]  /*56d0*/  @!P5 IMAD.IADD R6, R6, 0x1, -R0 ;  /* 0x000000010606d824 */ /* 0x000fe200078e0a00 */
[----:B------:R-:W-:Y:S01]  /*56e0*/  ISETP.GE.AND P5, PT, R4, RZ, PT ;  /* 0x000000ff0400720c */ /* 0x000fe20003fa6270 */
[----:B------:R-:W-:-:S02]  /*56f0*/  @!P0 IMAD.MOV R13, RZ, RZ, -R13 ;  /* 0x000000ffff0d8224 */ /* 0x000fc400078e0a0d */
[----:B------:R-:W-:Y:S01]  /*5700*/  @!P4 IMAD.MOV R3, RZ, RZ, -R3 ;  /* 0x000000ffff03c224 */ /* 0x000fe200078e0a03 */
[C---:B------:R-:W-:Y:S01]  /*5710*/  ISETP.GT.U32.AND P0, PT, R0.reuse, R6, PT ;  /* 0x000000060000720c */ /* 0x040fe20003f04070 */
[----:B------:R-:W-:Y:S01]  /*5720*/  @!P3 IMAD.IADD R17, R17, 0x1, -R0 ;  /* 0x000000011111b824 */ /* 0x000fe200078e0a00 */
[----:B------:R-:W-:Y:S01]  /*5730*/  STL [R1+0x7d8], R13 ;  /* 0x0007d80d01007387 */ /* 0x000fe20000100800 */
[----:B------:R-:W-:Y:S01]  /*5740*/  VIADD R15, R7, 0x7c ;  /* 0x0000007c070f7836 */ /* 0x000fe20000000000 */
[----:B------:R-:W-:Y:S01]  /*5750*/  ISETP.GT.U32.AND P3, PT, R0, R5, PT ;  /* 0x000000050000720c */ /* 0x000fe20003f64070 */
[----:B------:R-:W-:Y:S01]  /*5760*/  IMAD.HI.U32 R19, R8, R18, RZ ;  /* 0x0000001208137227 */ /* 0x000fe200078e00ff */
[----:B------:R0:W-:Y:S02]  /*5770*/  STL [R1], R3 ;  /* 0x0000000301007387 */ /* 0x0001e40000100800 */
[----:B------:R-:W-:Y:S01]  /*5780*/  IABS R20, R15 ;  /* 0x0000000f00147213 */ /* 0x000fe20000000000 */
[----:B------:R-:W-:-:S02]  /*5790*/  IMAD.MOV R19, RZ, RZ, -R19 ;  /* 0x000000ffff137224 */ /* 0x000fc400078e0a13 */
[----:B------:R-:W-:Y:S01]  /*57a0*/  @!P2 IMAD.IADD R16, R16, 0x1, -R0 ;  /* 0x000000011010a824 */ /* 0x000fe200078e0a00 */
[----:B------:R-:W-:Y:S01]  /*57b0*/  ISETP.GE.AND P2, PT, R10, RZ, PT ;  /* 0x000000ff0a00720c */ /* 0x000fe20003f46270 */
[----:B------:R-:W-:-:S04]  /*57c0*/  IMAD.HI.U32 R21, R8, R20, RZ ;  /* 0x0000001408157227 */ /* 0x000fc800078e00ff */
[----:B0-----:R-:W-:Y:S02]  /*57d0*/  IMAD.MOV.U32 R3, RZ, RZ, R17 ;  /* 0x000000ffff037224 */ /* 0x001fe400078e0011 */
[----:B------:R-:W-:Y:S02]  /*57e0*/  @!P0 IMAD.IADD R6, R6, 0x1, -R0 ;  /* 0x0000000106068824 */ /* 0x000fe400078e0a00 */
[----:B------:R-:W-:Y:S01]  /*57f0*/  @!P1 IMAD.MOV R3, RZ, RZ, -R3 ;  /* 0x000000ffff039224 */ /* 0x000fe200078e0a03 */
[----:B------:R-:W-:Y:S01]  /*5800*/  ISETP.GE.AND P1, PT, R11, RZ, PT ;  /* 0x000000ff0b00720c */ /* 0x000fe20003f26270 */
[C---:B------:R-:W-:Y:S02]  /*5810*/  IMAD R11, R0.reuse, R19, R18 ;  /* 0x00000013000b7224 */ /* 0x040fe400078e0212 */
[----:B------:R-:W-:Y:S02]  /*5820*/  IMAD.MOV R21, RZ, RZ, -R21 ;  /* 0x000000ffff157224 */ /* 0x000fe400078e0a15 */
[----:B------:R-:W-:Y:S01]  /*5830*/  @!P3 IMAD.IADD R5, R5, 0x1, -R0 ;  /* 0x000000010505b824 */ /* 0x000fe200078e0a00 */
[C---:B------:R-:W-:Y:S01]  /*5840*/  ISETP.GT.U32.AND P0, PT, R0.reuse, R11, PT ;  /* 0x0000000b0000720c */ /* 0x040fe20003f04070 */
[C---:B------:R-:W-:Y:S01]  /*5850*/  IMAD R4, R0.reuse, R21, R20 ;  /* 0x0000001500047224 */ /* 0x040fe200078e0214 */
[C---:B------:R-:W-:Y:S01]  /*5860*/  ISETP.GT.U32.AND P3, PT, R0.reuse, R16, PT ;  /* 0x000000100000720c */ /* 0x040fe20003f64070 */
[C---:B------:R-:W-:Y:S01]  /*5870*/  VIADD R9, R7.reuse, 0x74 ;  /* 0x0000007407097836 */ /* 0x040fe20000000000 */
[C---:B------:R-:W-:Y:S01]  /*5880*/  ISETP.GT.U32.AND P4, PT, R0.reuse, R5, PT ;  /* 0x000000050000720c */ /* 0x040fe20003f84070 */
[----:B------:R-:W-:Y:S01]  /*5890*/  @!P6 IMAD.MOV R14, RZ, RZ, -R14 ;  /* 0x000000ffff0ee224 */ /* 0x000fe200078e0a0e */
[----:B------:R-:W-:Y:S01]  /*58a0*/  ISETP.GT.U32.AND P6, PT, R0, R4, PT ;  /* 0x000000040000720c */ /* 0x000fe20003fc4070 */
[----:B------:R-:W-:Y:S01]  /*58b0*/  @!P5 IMAD.MOV R6, RZ, RZ, -R6 ;  /* 0x000000ffff06d224 */ /* 0x000fe200078e0a06 */
[----:B------:R-:W-:Y:S01]  /*58c0*/  IABS R10, R9 ;  /* 0x00000009000a7213 */ /* 0x000fe20000000000 */
[----:B------:R-:W-:Y:S01]  /*58d0*/  VIADD R13, R7, 0x34 ;  /* 0x00000034070d7836 */ /* 0x000fe20000000000 */
[----:B------:R-:W-:Y:S03]  /*58e0*/  STL [R1+0x7dc], R14 ;  /* 0x0007dc0e01007387 */ /* 0x000fe60000100800 */
[--C-:B------:R-:W-:Y:S01]  /*58f0*/  @!P0 IMAD.IADD R11, R11, 0x1, -R0.reuse ;  /* 0x000000010b0b8824 */ /* 0x100fe200078e0a00 */
[----:B------:R0:W-:Y:S01]  /*5900*/  STL [R1+0x58], R3 ;  /* 0x0000580301007387 */ /* 0x0001e20000100800 */
[----:B------:R-:W-:Y:S01]  /*5910*/  @!P3 IMAD.IADD R16, R16, 0x1, -R0 ;  /* 0x000000011010b824 */ /* 0x000fe200078e0a00 */
[----:B------:R-:W-:Y:S01]  /*5920*/  ISETP.GE.AND P3, PT, R15, RZ, PT ;  /* 0x000000ff0f00720c */ /* 0x000fe20003f66270 */
[----:B------:R-:W-:Y:S01]  /*5930*/  IMAD.HI.U32 R17, R8, R10, RZ ;  /* 0x0000000a08117227 */ /* 0x000fe200078e00ff */
[----:B------:R-:W-:-:S02]  /*5940*/  ISETP.GT.U32.AND P5, PT, R0, R11, PT ;  /* 0x0000000b0000720c */ /* 0x000fc40003fa4070 */
[----:B------:R-:W-:Y:S01]  /*5950*/  IABS R26, R13 ;  /* 0x0000000d001a7213 */ /* 0x000fe20000000000 */
[----:B------:R-:W-:Y:S02]  /*5960*/  IMAD.MOV R17, RZ, RZ, -R17 ;  /* 0x000000ffff117224 */ /* 0x000fe400078e0a11 */
[----:B------:R-:W-:Y:S01]  /*5970*/  @!P6 IMAD.IADD R4, R4, 0x1, -R0 ;  /* 0x000000010404e824 */ /* 0x000fe200078e0a00 */
[----:B------:R-:W-:Y:S01]  /*5980*/  ISETP.GE.AND P6, PT, R9, RZ, PT ;  /* 0x000000ff0900720c */ /* 0x000fe20003fc6270 */
[----:B0-----:R-:W-:Y:S02]  /*5990*/  IMAD.MOV.U32 R3, RZ, RZ, R16 ;  /* 0x000000ffff037224 */ /* 0x001fe400078e0010 */
[----:B------:R-:W-:Y:S01]  /*59a0*/  @!P4 IMAD.IADD R5, R5, 0x1, -R0 ;  /* 0x000000010505c824 */ /* 0x000fe200078e0a00 */
[----:B------:R-:W-:Y:S01]  /*59b0*/  ISETP.GE.AND P4, PT, R2, RZ, PT ;  /* 0x000000ff0200720c */ /* 0x000fe20003f86270 */
[----:B------:R-:W-:Y:S01]  /*59c0*/  @!P2 IMAD.MOV R3, RZ, RZ, -R3 ;  /* 0x000000ffff03a224 */ /* 0x000fe200078e0a03 */
[C---:B------:R-:W-:Y:S01]  /*59d0*/  ISETP.GT.U32.AND P2, PT, R0.reuse, R4, PT ;  /* 0x000000040000720c */ /* 0x040fe20003f44070 */
[----:B------:R-:W-:-:S02]  /*59e0*/  IMAD R2, R0, R17, R10 ;  /* 0x0000001100027224 */ /* 0x000fc400078e020a */
[----:B------:R-:W-:Y:S01]  /*59f0*/  VIADD R10, R7, 0x70 ;  /* 0x00000070070a7836 */ /* 0x000fe20000000000 */
[----:B------:R0:W-:Y:S01]  /*5a00*/  STL [R1+0x5c], R3 ;  /* 0x00005c0301007387 */ /* 0x0001e20000100800 */
[--C-:B------:R-:W-:Y:S01]  /*5a10*/  @!P5 IMAD.IADD R11, R11, 0x1, -R0.reuse ;  /* 0x000000010b0bd824 */ /* 0x100fe200078e0a00 */
[----:B------:R-:W-:Y:S01]  /*5a20*/  ISETP.GT.U32.AND P5, PT, R0, R2, PT ;  /* 0x000000020000720c */ /* 0x000fe20003fa4070 */
[C---:B------:R-:W-:Y:S01]  /*5a30*/  VIADD R9, R7.reuse, 0x6c ;  /* 0x0000006c07097836 */ /* 0x040fe20000000000 */
[----:B------:R1:W-:Y:S01]  /*5a40*/  STL [R1+0x9c], R6 ;  /* 0x00009c0601007387 */ /* 0x0003e20000100800 */
[C---:B------:R-:W-:Y:S01]  /*5a50*/  VIADD R16, R7.reuse, 0x68 ;  /* 0x0000006807107836 */ /* 0x040fe20000000000 */
[----:B------:R-:W-:Y:S01]  /*5a60*/  ISETP.GE.AND P0, PT, R10, RZ, PT ;  /* 0x000000ff0a00720c */ /* 0x000fe20003f06270 */
[----:B------:R-:W-:Y:S01]  /*5a70*/  VIADD R14, R7, 0x38 ;  /* 0x00000038070e7836 */ /* 0x000fe20000000000 */
[----:B------:R-:W-:Y:S01]  /*5a80*/  IABS R15, R9 ;  /* 0x00000009000f7213 */ /* 0x000fe20000000000 */
[----:B------:R-:W-:Y:S01]  /*5a90*/  @!P2 IMAD.IADD R4, R4, 0x1, -R0 ;  /* 0x000000010404a824 */ /* 0x000fe200078e0a00 */
[----:B------:R-:W-:Y:S01]  /*5aa0*/  ISETP.GE.AND P2, PT, R16, RZ, PT ;  /* 0x000000ff1000720c */ /* 0x000fe20003f46270 */
[----:B0-----:R-:W-:Y:S01]  /*5ab0*/  IMAD.MOV.U32 R3, RZ, RZ, R5 ;  /* 0x000000ffff037224 */ /* 0x001fe200078e0005 */
[----:B------:R-:W-:Y:S01]  /*5ac0*/  IABS R16, R16 ;  /* 0x0000001000107213 */ /* 0x000fe20000000000 */
[----:B------:R-:W-:Y:S01]  /*5ad0*/  IMAD.HI.U32 R19, R8, R15, RZ ;  /* 0x0000000f08137227 */ /* 0x000fe200078e00ff */
[----:B-1----:R-:W-:-:S02]  /*5ae0*/  IABS R6, R10 ;  /* 0x0000000a00067213 */ /* 0x002fc40000000000 */
[----:B------:R-:W-:Y:S01]  /*5af0*/  IABS R25, R14 ;  /* 0x0000000e00197213 */ /* 0x000fe20000000000 */
[----:B------:R-:W-:Y:S01]  /*5b00*/  @!P1 IMAD.MOV R3, RZ, RZ, -R3 ;  /* 0x000000ffff039224 */ /* 0x000fe200078e0a03 */
[----:B------:R-:W-:Y:S01]  /*5b10*/  ISETP.GE.AND P1, PT, R9, RZ, PT ;  /* 0x000000ff0900720c */ /* 0x000fe20003f26270 */
[----:B------:R-:W-:-:S03]  /*5b20*/  IMAD.HI.U32 R20, R8, R6, RZ ;  /* 0x0000000608147227 */ /* 0x000fc600078e00ff */
[----:B------:R0:W-:Y:S01]  /*5b30*/  STL [R1+0xa0], R3 ;  /* 0x0000a00301007387 */ /* 0x0001e20000100800 */
[----:B------:R-:W-:Y:S02]  /*5b40*/  IMAD.MOV R20, RZ, RZ, -R20 ;  /* 0x000000ffff147224 */ /* 0x000fe400078e0a14 */
[----:B------:R-:W-:Y:S02]  /*5b50*/  @!P5 IMAD.IADD R2, R2, 0x1, -R0 ;  /* 0x000000010202d824 */ /* 0x000fe400078e0a00 */
[C---:B------:R-:W-:Y:S02]  /*5b60*/  IMAD R6, R0.reuse, R20, R6 ;  /* 0x0000001400067224 */ /* 0x040fe400078e0206 */
[----:B------:R-:W-:Y:S01]  /*5b70*/  VIADD R9, R7, 0x64 ;  /* 0x0000006407097836 */ /* 0x000fe20000000000 */
[----:B------:R-:W-:Y:S01]  /*5b80*/  ISETP.GT.U32.AND P5, PT, R0, R2, PT ;  /* 0x000000020000720c */ /* 0x000fe20003fa4070 */
[----:B------:R-:W-:-:S03]  /*5b90*/  IMAD.HI.U32 R5, R8, R16, RZ ;  /* 0x0000001008057227 */ /* 0x000fc600078e00ff */
[----:B------:R-:W-:Y:S01]  /*5ba0*/  IABS R17, R9 ;  /* 0x0000000900117213 */ /* 0x000fe20000000000 */
[----:B0-----:R-:W-:Y:S02]  /*5bb0*/  IMAD.MOV.U32 R3, RZ, RZ, R4 ;  /* 0x000000ffff037224 */ /* 0x001fe400078e0004 */
[----:B------:R-:W-:Y:S02]  /*5bc0*/  IMAD.MOV R19, RZ, RZ, -R19 ;  /* 0x000000ffff137224 */ /* 0x000fe400078e0a13 */
[----:B------:R-:W-:Y:S01]  /*5bd0*/  @!P3 IMAD.MOV R3, RZ, RZ, -R3 ;  /* 0x000000ffff03b224 */ /* 0x000fe200078e0a03 */
[C---:B------:R-:W-:Y:S01]  /*5be0*/  ISETP.GT.U32.AND P3, PT, R0.reuse, R6, PT ;  /* 0x000000060000720c */ /* 0x040fe20003f64070 */
[----:B------:R-:W-:Y:S02]  /*5bf0*/  IMAD.MOV R5, RZ, RZ, -R5 ;  /* 0x000000ffff057224 */ /* 0x000fe400078e0a05 */
[C---:B------:R-:W-:Y:S01]  /*5c00*/  IMAD R15, R0.reuse, R19, R15 ;  /* 0x00000013000f7224 */ /* 0x040fe200078e020f */
[----:B------:R0:W-:Y:S01]  /*5c10*/  STL [R1+0x54], R3 ;  /* 0x0000540301007387 */ /* 0x0001e20000100800 */
[----:B------:R-:W-:-:S02]  /*5c20*/  IMAD R16, R0, R5, R16 ;  /* 0x0000000500107224 */ /* 0x000fc400078e0210 */
[----:B------:R-:W-:-:S04]  /*5c30*/  IMAD.HI.U32 R5, R8, R17, RZ ;  /* 0x0000001108057227 */ /* 0x000fc800078e00ff */
[----:B------:R-:W-:Y:S02]  /*5c40*/  IMAD.MOV R5, RZ, RZ, -R5 ;  /* 0x000000ffff057224 */ /* 0x000fe400078e0a05 */
[--C-:B------:R-:W-:Y:S01]  /*5c50*/  @!P5 IMAD.IADD R2, R2, 0x1, -R0.reuse ;  /* 0x000000010202d824 */ /* 0x100fe200078e0a00 */
[----:B------:R-:W-:Y:S01]  /*5c60*/  ISETP.GT.U32.AND P5, PT, R0, R16, PT ;  /* 0x000000100000720c */ /* 0x000fe20003fa4070 */
[----:B0-----:R-:W-:Y:S02]  /*5c70*/  IMAD.MOV.U32 R3, RZ, RZ, R11 ;  /* 0x000000ffff037224 */ /* 0x001fe400078e000b */
[----:B------:R-:W-:Y:S02]  /*5c80*/  @!P3 IMAD.IADD R6, R6, 0x1, -R0 ;  /* 0x000000010606b824 */ /* 0x000fe400078e0a00 */
[----:B------:R-:W-:Y:S01]  /*5c90*/  @!P4 IMAD.MOV R3, RZ, RZ, -R3 ;  /* 0x000000ffff03c224 */ /* 0x000fe200078e0a03 */
[C---:B------:R-:W-:Y:S01]  /*5ca0*/  ISETP.GT.U32.AND P4, PT, R0.reuse, R15, PT ;  /* 0x0000000f0000720c */ /* 0x040fe20003f84070 */
[C---:B------:R-:W-:Y:S01]  /*5cb0*/  VIADD R10, R7.reuse, 0x60 ;  /* 0x00000060070a7836 */ /* 0x040fe20000000000 */
[C---:B------:R-:W-:Y:S01]  /*5cc0*/  ISETP.GT.U32.AND P3, PT, R0.reuse, R6, PT ;  /* 0x000000060000720c */ /* 0x040fe20003f64070 */
[----:B------:R-:W-:Y:S01]  /*5cd0*/  IMAD R17, R0, R5, R17 ;  /* 0x0000000500117224 */ /* 0x000fe200078e0211 */
[----:B------:R0:W-:Y:S01]  /*5ce0*/  STL [R1+0x8c], R3 ;  /* 0x00008c0301007387 */ /* 0x0001e20000100800 */
[C---:B------:R-:W-:Y:S01]  /*5cf0*/  VIADD R11, R7.reuse, 0x5c ;  /* 0x0000005c070b7836 */ /* 0x040fe20000000000 */
[----:B------:R-:W-:Y:S01]  /*5d00*/  IABS R18, R10 ;  /* 0x0000000a00127213 */ /* 0x000fe20000000000 */
[----:B------:R-:W-:-:S02]  /*5d10*/  VIADD R5, R7, 0x54 ;  /* 0x0000005407057836 */ /* 0x000fc40000000000 */
[----:B------:R-:W-:Y:S01]  /*5d20*/  @!P5 IMAD.IADD R16, R16, 0x1, -R0 ;  /* 0x000000011010d824 */ /* 0x000fe200078e0a00 */
[----:B------:R-:W-:Y:S01]  /*5d30*/  IABS R19, R11 ;  /* 0x0000000b00137213 */ /* 0x000fe20000000000 */
[----:B------:R-:W-:-:S03]  /*5d40*/  IMAD.HI.U32 R4, R8, R18, RZ ;  /* 0x0000001208047227 */ /* 0x000fc600078e00ff */
[C---:B------:R-:W-:Y:S01]  /*5d50*/  ISETP.GT.U32.AND P5, PT, R0.reuse, R16, PT ;  /* 0x000000100000720c */ /* 0x040fe20003fa4070 */
[----:B0-----:R-:W-:Y:S01]  /*5d60*/  IMAD.MOV.U32 R3, RZ, RZ, R2 ;  /* 0x000000ffff037224 */ /* 0x001fe200078e0002 */
[----:B------:R-:W-:Y:S01]  /*5d70*/  IABS R2, R5 ;  /* 0x0000000500027213 */ /* 0x000fe20000000000 */
[----:B------:R-:W-:Y:S02]  /*5d80*/  @!P4 IMAD.IADD R15, R15, 0x1, -R0 ;  /* 0x000000010f0fc824 */ /* 0x000fe400078e0a00 */
[----:B------:R-:W-:Y:S01]  /*5d90*/  @!P6 IMAD.MOV R3, RZ, RZ, -R3 ;  /* 0x000000ffff03e224 */ /* 0x000fe200078e0a03 */
[C---:B------:R-:W-:Y:S01]  /*5da0*/  ISETP.GT.U32.AND P6, PT, R0.reuse, R17, PT ;  /* 0x000000110000720c */ /* 0x040fe20003fc4070 */
[----:B------:R-:W-:Y:S01]  /*5db0*/  IMAD.MOV R4, RZ, RZ, -R4 ;  /* 0x000000ffff047224 */ /* 0x000fe200078e0a04 */
[----:B------:R-:W-:Y:S01]  /*5dc0*/  ISETP.GT.U32.AND P4, PT, R0, R15, PT ;  /* 0x0000000f0000720c */ /* 0x000fe20003f84070 */
[----:B------:R-:W-:Y:S01]  /*5dd0*/  IMAD.HI.U32 R21, R8, R19, RZ ;  /* 0x0000001308157227 */ /* 0x000fe200078e00ff */
[----:B------:R0:W-:Y:S03]  /*5de0*/  STL [R1+0x80], R3 ;  /* 0x0000800301007387 */ /* 0x0001e60000100800 */
[----:B------:R-:W-:-:S02]  /*5df0*/  @!P3 IMAD.IADD R6, R6, 0x1, -R0 ;  /* 0x000000010606b824 */ /* 0x000fc400078e0a00 */
[C---:B------:R-:W-:Y:S02]  /*5e00*/  IMAD R18, R0.reuse, R4, R18 ;  /* 0x0000000400127224 */ /* 0x040fe400078e0212 */
[----:B------:R-:W-:Y:S02]  /*5e10*/  IMAD.MOV R21, RZ, RZ, -R21 ;  /* 0x000000ffff157224 */ /* 0x000fe400078e0a15 */
[----:B------:R-:W-:Y:S01]  /*5e20*/  @!P6 IMAD.IADD R17, R17, 0x1, -R0 ;  /* 0x000000011111e824 */ /* 0x000fe200078e0a00 */
[C---:B------:R-:W-:Y:S01]  /*5e30*/  ISETP.GT.U32.AND P3, PT, R0.reuse, R18, PT ;  /* 0x000000120000720c */ /* 0x040fe20003f64070 */
[----:B0-----:R-:W-:Y:S01]  /*5e40*/  IMAD.MOV.U32 R3, RZ, RZ, R6 ;  /* 0x000000ffff037224 */ /* 0x001fe200078e0006 */
[----:B------:R-:W-:Y:S01]  /*5e50*/  ISETP.GE.AND P6, PT, R9, RZ, PT ;  /* 0x000000ff0900720c */ /* 0x000fe20003fc6270 */
[----:B------:R-:W-:Y:S02]  /*5e60*/  VIADD R4, R7, 0x58 ;  /* 0x0000005807047836 */ /* 0x000fe40000000000 */
[----:B------:R-:W-:-:S02]  /*5e70*/  IMAD R19, R0, R21, R19 ;  /* 0x0000001500137224 */ /* 0x000fc400078e0213 */
[----:B------:R-:W-:Y:S01]  /*5e80*/  @!P0 IMAD.MOV R3, RZ, RZ, -R3 ;  /* 0x000000ffff038224 */ /* 0x000fe200078e0a03 */
[----:B------:R-:W-:Y:S01]  /*5e90*/  ISETP.GT.U32.AND P0, PT, R0, R17, PT ;  /* 0x000000110000720c */ /* 0x000fe20003f04070 */
[----:B------:R-:W-:Y:S01]  /*5ea0*/  @!P4 IMAD.IADD R15, R15, 0x1, -R0 ;  /* 0x000000010f0fc824 */ /* 0x000fe200078e0a00 */
[----:B------:R-:W-:Y:S01]  /*5eb0*/  IABS R20, R4 ;  /* 0x0000000400147213 */ /* 0x000fe20000000000 */
[----:B------:R-:W-:Y:S01]  /*5ec0*/  IMAD.HI.U32 R22, R8, R2, RZ ;  /* 0x0000000208167227 */ /* 0x000fe200078e00ff */
[----:B------:R-:W-:Y:S01]  /*5ed0*/  ISETP.GT.U32.AND P4, PT, R0, R19, PT ;  /* 0x000000130000720c */ /* 0x000fe20003f84070 */
[----:B------:R0:W-:Y:S02]  /*5ee0*/  STL [R1+0x74], R3 ;  /* 0x0000740301007387 */ /* 0x0001e40000100800 */
[----:B------:R-:W-:-:S04]  /*5ef0*/  IMAD.HI.U32 R21, R8, R20, RZ ;  /* 0x0000001408157227 */ /* 0x000fc800078e00ff */
[----:B------:R-:W-:Y:S02]  /*5f00*/  IMAD.MOV R22, RZ, RZ, -R22 ;  /* 0x000000ffff167224 */ /* 0x000fe400078e0a16 */
[----:B------:R-:W-:Y:S02]  /*5f10*/  IMAD.MOV R21, RZ, RZ, -R21 ;  /* 0x000000ffff157224 */ /* 0x000fe400078e0a15 */
[----:B------:R-:W-:Y:S01]  /*5f20*/  @!P3 IMAD.IADD R18, R18, 0x1, -R0 ;  /* 0x000000011212b824 */ /* 0x000fe200078e0a00 */
[----:B------:R-:W-:Y:S01]  /*5f30*/  ISETP.GE.AND P3, PT, R11, RZ, PT ;  /* 0x000000ff0b00720c */ /* 0x000fe20003f66270 */
[C---:B------:R-:W-:Y:S02]  /*5f40*/  IMAD R2, R0.reuse, R22, R2 ;  /* 0x0000001600027224 */ /* 0x040fe400078e0202 */
[----:B------:R-:W-:Y:S02]  /*5f50*/  @!P0 IMAD.IADD R17, R17, 0x1, -R0 ;  /* 0x0000000111118824 */ /* 0x000fe400078e0a00 */
[----:B------:R-:W-:-:S02]  /*5f60*/  IMAD R6, R0, R21, R20 ;  /* 0x0000001500067224 */ /* 0x000fc400078e0214 */
[--C-:B------:R-:W-:Y:S01]  /*5f70*/  @!P4 IMAD.IADD R19, R19, 0x1, -R0.reuse ;  /* 0x000000011313c824 */ /* 0x100fe200078e0a00 */
[C---:B------:R-:W-:Y:S01]  /*5f80*/  ISETP.GT.U32.AND P4, PT, R0.reuse, R18, PT ;  /* 0x000000120000720c */ /* 0x040fe20003f84070 */
[----:B------:R-:W-:Y:S01]  /*5f90*/  @!P6 IMAD.MOV R17, RZ, RZ, -R17 ;  /* 0x000000ffff11e224 */ /* 0x000fe200078e0a11 */
[----:B------:R-:W-:Y:S01]  /*5fa0*/  ISETP.GT.U32.AND P6, PT, R0, R2, PT ;  /* 0x000000020000720c */ /* 0x000fe20003fc4070 */
[----:B------:R-:W-:Y:S01]  /*5fb0*/  @!P5 IMAD.IADD R16, R16, 0x1, -R0 ;  /* 0x000000011010d824 */ /* 0x000fe200078e0a00 */
[----:B------:R-:W-:Y:S01]  /*5fc0*/  ISETP.GE.AND P5, PT, R10, RZ, PT ;  /* 0x000000ff0a00720c */ /* 0x000fe20003fa6270 */
[C---:B------:R-:W-:Y:S01]  /*5fd0*/  VIADD R10, R7.reuse, 0x50 ;  /* 0x00000050070a7836 */ /* 0x040fe20000000000 */
[----:B------:R-:W-:Y:S01]  /*5fe0*/  ISETP.GT.U32.AND P0, PT, R0, R6, PT ;  /* 0x000000060000720c */ /* 0x000fe20003f04070 */
[----:B------:R-:W-:Y:S02]  /*5ff0*/  VIADD R9, R7, 0x4c ;  /* 0x0000004c07097836 */ /* 0x000fe40000000000 */
[----:B------:R-:W-:Y:S01]  /*6000*/  @!P2 IMAD.MOV R16, RZ, RZ, -R16 ;  /* 0x000000ffff10a224 */ /* 0x000fe200078e0a10 */
[----:B------:R-:W-:Y:S01]  /*6010*/  IABS R11, R10 ;  /* 0x0000000a000b7213 */ /* 0x000fe20000000000 */
[----:B------:R-:W-:Y:S01]  /*6020*/  @!P1 IMAD.MOV R15, RZ, RZ, -R15 ;  /* 0x000000ffff0f9224 */ /* 0x000fe200078e0a0f */
[----:B------:R-:W-:Y:S01]  /*6030*/  IABS R20, R9 ;  /* 0x0000000900147213 */ /* 0x000fe20000000000 */
[--C-:B------:R-:W-:Y:S01]  /*6040*/  @!P4 IMAD.IADD R18, R18, 0x1, -R0.reuse ;  /* 0x000000011212c824 */ /* 0x100fe200078e0a00 */
[----:B------:R-:W-:Y:S01]  /*6050*/  ISETP.GE.AND P2, PT, R4, RZ, PT ;  /* 0x000000ff0400720c */ /* 0x000fe20003f46270 */
[----:B------:R-:W-:Y:S01]  /*6060*/  @!P6 IMAD.IADD R2, R2, 0x1, -R0 ;  /* 0x000000010202e824 */ /* 0x000fe200078e0a00 */
[----:B------:R-:W-:Y:S01]  /*6070*/  ISETP.GE.AND P4, PT, R5, RZ, PT ;  /* 0x000000ff0500720c */ /* 0x000fe20003f86270 */
[----:B------:R-:W-:Y:S01]  /*6080*/  @!P5 IMAD.MOV R18, RZ, RZ, -R18 ;  /* 0x000000ffff12d224 */ /* 0x000fe200078e0a12 */
[----:B------:R-:W-:Y:S01]  /*6090*/  ISETP.GT.U32.AND P1, PT, R0, R19, PT ;  /* 0x000000130000720c */ /* 0x000fe20003f24070 */
[----:B------:R-:W-:Y:S01]  /*60a0*/  @!P0 IMAD.IADD R6, R6, 0x1, -R0 ;  /* 0x0000000106068824 */ /* 0x000fe200078e0a00 */
[----:B------:R-:W-:Y:S01]  /*60b0*/  ISETP.GT.U32.AND P5, PT, R0, R2, PT ;  /* 0x000000020000720c */ /* 0x000fe20003fa4070 */
[----:B------:R-:W-:Y:S01]  /*60c0*/  IMAD.HI.U32 R4, R8, R11, RZ ;  /* 0x0000000b08047227 */ /* 0x000fe200078e00ff */
[----:B------:R-:W-:Y:S01]  /*60d0*/  ISETP.GE.AND P0, PT, R9, RZ, PT ;  /* 0x000000ff0900720c */ /* 0x000fe20003f06270 */
[----:B------:R-:W-:Y:S01]  /*60e0*/  STL [R1+0x7bc], R15 ;  /* 0x0007bc0f01007387 */ /* 0x000fe20000100800 */
[----:B------:R-:W-:Y:S01]  /*60f0*/  ISETP.GT.U32.AND P6, PT, R0, R6, PT ;  /* 0x000000060000720c */ /* 0x000fe20003fc4070 */
[----:B------:R-:W-:-:S02]  /*6100*/  IMAD.HI.U32 R5, R8, R20, RZ ;  /* 0x0000001408057227 */ /* 0x000fc400078e00ff */
[----:B------:R-:W-:Y:S02]  /*6110*/  STL [R1+0x7c0], R16 ;  /* 0x0007c01001007387 */ /* 0x000fe40000100800 */
[----:B------:R-:W-:Y:S02]  /*6120*/  IMAD.MOV R4, RZ, RZ, -R4 ;  /* 0x000000ffff047224 */ /* 0x000fe400078e0a04 */
[----:B------:R-:W-:Y:S01]  /*6130*/  IMAD.MOV R9, RZ, RZ, -R5 ;  /* 0x000000ffff097224 */ /* 0x000fe200078e0a05 */
[----:B------:R-:W-:Y:S01]  /*6140*/  STL [R1+0x7c4], R17 ;  /* 0x0007c41101007387 */ /* 0x000fe20000100800 */
[----:B------:R-:W-:Y:S02]  /*6150*/  IMAD R5, R0, R4, R11 ;  /* 0x0000000400057224 */ /* 0x000fe400078e020b */
[----:B------:R-:W-:Y:S01]  /*6160*/  @!P5 IMAD.IADD R2, R2, 0x1, -R0 ;  /* 0x000000010202d824 */ /* 0x000fe200078e0a00 */
[----:B------:R-:W-:Y:S01]  /*6170*/  STL [R1+0x7c8], R18 ;  /* 0x0007c81201007387 */ /* 0x000fe20000100800 */
[----:B------:R-:W-:-:S02]  /*6180*/  IMAD R20, R0, R9, R20 ;  /* 0x0000000900147224 */ /* 0x000fc400078e0214 */
[----:B------:R-:W-:Y:S01]  /*6190*/  @!P6 IMAD.IADD R6, R6, 0x1, -R0 ;  /* 0x000000010606e824 */ /* 0x000fe200078e0a00 */
[----:B------:R-:W-:Y:S01]  /*61a0*/  ISETP.GT.U32.AND P6, PT, R0, R5, PT ;  /* 0x000000050000720c */ /* 0x000fe20003fc4070 */
[----:B0-----:R-:W-:Y:S02]  /*61b0*/  IMAD.MOV.U32 R3, RZ, RZ, R2 ;  /* 0x000000ffff037224 */ /* 0x001fe400078e0002 */
[----:B------:R-:W-:Y:S01]  /*61c0*/  @!P1 IMAD.IADD R19, R19, 0x1, -R0 ;  /* 0x0000000113139824 */ /* 0x000fe200078e0a00 */
[----:B------:R-:W-:Y:S01]  /*61d0*/  ISETP.GE.AND P1, PT, R10, RZ, PT ;  /* 0x000000ff0a00720c */ /* 0x000fe20003f26270 */
[----:B------:R-:W-:Y:S01]  /*61e0*/  @!P4 IMAD.MOV R3, RZ, RZ, -R3 ;  /* 0x000000ffff03c224 */ /* 0x000fe200078e0a03 */
[----:B------:R-:W-:Y:S01]  /*61f0*/  ISETP.GT.U32.AND P4, PT, R0, R20, PT ;  /* 0x000000140000720c */ /* 0x000fe20003f84070 */
[C---:B------:R-:W-:Y:S02]  /*6200*/  VIADD R21, R7.reuse, 0x48 ;  /* 0x0000004807157836 */ /* 0x040fe40000000000 */
[----:B------:R-:W-:-:S02]  /*6210*/  VIADD R4, R7, 0x40 ;  /* 0x0000004007047836 */ /* 0x000fc40000000000 */
[----:B------:R-:W-:Y:S02]  /*6220*/  IMAD.MOV.U32 R12, RZ, RZ, R6 ;  /* 0x000000ffff0c7224 */ /* 0x000fe400078e0006 */
[----:B------:R-:W-:Y:S02]  /*6230*/  @!P6 IMAD.IADD R5, R5, 0x1, -R0 ;  /* 0x000000010505e824 */ /* 0x000fe400078e0a00 */
[----:B------:R-:W-:Y:S01]  /*6240*/  @!P3 IMAD.MOV R19, RZ, RZ, -R19 ;  /* 0x000000ffff13b224 */ /* 0x000fe200078e0a13 */
[----:B------:R-:W-:Y:S01]  /*6250*/  ISETP.GE.AND P3, PT, R21, RZ, PT ;  /* 0x000000ff1500720c */ /* 0x000fe20003f66270 */
[----:B------:R-:W-:Y:S01]  /*6260*/  @!P2 IMAD.MOV R12, RZ, RZ, -R12 ;  /* 0x000000ffff0ca224 */ /* 0x000fe200078e0a0c */
[----:B------:R-:W-:Y:S01]  /*6270*/  ISETP.GE.AND P2, PT, R4, RZ, PT ;  /* 0x000000ff0400720c */ /* 0x000fe20003f46270 */
[----:B------:R-:W-:Y:S01]  /*6280*/  VIADD R9, R7, 0x44 ;  /* 0x0000004407097836 */ /* 0x000fe20000000000 */
[----:B------:R-:W-:Y:S01]  /*6290*/  IABS R21, R21 ;  /* 0x0000001500157213 */ /* 0x000fe20000000000 */
[----:B------:R-:W-:Y:S01]  /*62a0*/  @!P4 IMAD.IADD R20, R20, 0x1, -R0 ;  /* 0x000000011414c824 */ /* 0x000fe200078e0a00 */
[----:B------:R-:W-:Y:S01]  /*62b0*/  IABS R4, R4 ;  /* 0x0000000400047213 */ /* 0x000fe20000000000 */
[----:B------:R-:W-:Y:S01]  /*62c0*/  STL [R1+0x7cc], R19 ;  /* 0x0007cc1301007387 */ /* 0x000fe20000100800 */
[----:B------:R-:W-:Y:S01]  /*62d0*/  ISETP.GT.U32.AND P6, PT, R0, R5, PT ;  /* 0x000000050000720c */ /* 0x000fe20003fc4070 */
[----:B------:R-:W-:Y:S01]  /*62e0*/  IMAD.HI.U32 R6, R8, R21, RZ ;  /* 0x0000001508067227 */ /* 0x000fe200078e00ff */
[----:B------:R-:W-:Y:S01]  /*62f0*/  IABS R22, R9 ;  /* 0x0000000900167213 */ /* 0x000fe20000000000 */
[----:B------:R-:W-:Y:S01]  /*6300*/  STL [R1+0x2c], R12 ;  /* 0x00002c0c01007387 */ /* 0x000fe20000100800 */
[----:B------:R-:W-:Y:S01]  /*6310*/  ISETP.GT.U32.AND P4, PT, R0, R20, PT ;  /* 0x000000140000720c */ /* 0x000fe20003f84070 */
[C---:B------:R-:W-:Y:S01]  /*6320*/  IMAD.HI.U32 R23, R8.reuse, R4, RZ ;  /* 0x0000000408177227 */ /* 0x040fe200078e00ff */
[----:B------:R-:W-:Y:S01]  /*6330*/  ISETP.GE.AND P5, PT, R9, RZ, PT ;  /* 0x000000ff0900720c */ /* 0x000fe20003fa6270 */
[----:B------:R0:W-:Y:S02]  /*6340*/  STL [R1+0x34], R3 ;  /* 0x0000340301007387 */ /* 0x0001e40000100800 */
[----:B------:R-:W-:-:S04]  /*6350*/  IMAD.HI.U32 R2, R8, R22, RZ ;  /* 0x0000001608027227 */ /* 0x000fc800078e00ff */
[----:B------:R-:W-:Y:S02]  /*6360*/  IMAD.MOV R6, RZ, RZ, -R6 ;  /* 0x000000ffff067224 */ /* 0x000fe400078e0a06 */
[----:B------:R-:W-:Y:S02]  /*6370*/  IMAD.MOV R23, RZ, RZ, -R23 ;  /* 0x000000ffff177224 */ /* 0x000fe400078e0a17 */
[----:B------:R-:W-:Y:S02]  /*6380*/  IMAD.MOV R2, RZ, RZ, -R2 ;  /* 0x000000ffff027224 */ /* 0x000fe400078e0a02 */
[C---:B------:R-:W-:Y:S02]  /*6390*/  IMAD R21, R0.reuse, R6, R21 ;  /* 0x0000000600157224 */ /* 0x040fe400078e0215 */
[----:B------:R-:W-:Y:S02]  /*63a0*/  @!P6 IMAD.IADD R5, R5, 0x1, -R0 ;  /* 0x000000010505e824 */ /* 0x000fe400078e0a00 */
[C---:B------:R-:W-:Y:S01]  /*63b0*/  IMAD R23, R0.reuse, R23, R4 ;  /* 0x0000001700177224 */ /* 0x040fe200078e0204 */
[C---:B------:R-:W-:Y:S01]  /*63c0*/  ISETP.GT.U32.AND P6, PT, R0.reuse, R21, PT ;  /* 0x000000150000720c */ /* 0x040fe20003fc4070 */
[----:B------:R-:W-:-:S02]  /*63d0*/  IMAD R22, R0, R2, R22 ;  /* 0x0000000200167224 */ /* 0x000fc400078e0216 */
[----:B0-----:R-:W-:Y:S02]  /*63e0*/  IMAD.MOV.U32 R3, RZ, RZ, R5 ;  /* 0x000000ffff037224 */ /* 0x001fe400078e0005 */
[--C-:B------:R-:W-:Y:S01]  /*63f0*/  @!P4 IMAD.IADD R20, R20, 0x1, -R0.reuse ;  /* 0x000000011414c824 */ /* 0x100fe200078e0a00 */
[C---:B------:R-:W-:Y:S01]  /*6400*/  ISETP.GT.U32.AND P4, PT, R0.reuse, R23, PT ;  /* 0x000000170000720c */ /* 0x040fe20003f84070 */
[----:B------:R-:W-:Y:S01]  /*6410*/  @!P1 IMAD.MOV R3, RZ, RZ, -R3 ;  /* 0x000000ffff039224 */ /* 0x000fe200078e0a03 */
[----:B------:R-:W-:Y:S01]  /*6420*/  ISETP.GT.U32.AND P1, PT, R0, R22, PT ;  /* 0x000000160000720c */ /* 0x000fe20003f24070 */
[----:B------:R-:W-:Y:S02]  /*6430*/  VIADD R10, R7, 0x3c ;  /* 0x0000003c070a7836 */ /* 0x000fe40000000000 */
[----:B------:R-:W-:Y:S01]  /*6440*/  IMAD.HI.U32 R2, R8, R25, RZ ;  /* 0x0000001908027227 */ /* 0x000fe200078e00ff */
[----:B------:R0:W-:Y:S02]  /*6450*/  STL [R1+0x30], R3 ;  /* 0x0000300301007387 */ /* 0x0001e40000100800 */
[----:B------:R-:W-:Y:S01]  /*6460*/  IABS R24, R10 ;  /* 0x0000000a00187213 */ /* 0x000fe20000000000 */
[----:B------:R-:W-:-:S02]  /*6470*/  @!P6 IMAD.IADD R21, R21, 0x1, -R0 ;  /* 0x000000011515e824 */ /* 0x000fc400078e0a00 */
[----:B------:R-:W-:Y:S02]  /*6480*/  IMAD.MOV R2, RZ, RZ, -R2 ;  /* 0x000000ffff027224 */ /* 0x000fe400078e0a02 */
[--C-:B------:R-:W-:Y:S01]  /*6490*/  @!P4 IMAD.IADD R23, R23, 0x1, -R0.reuse ;  /* 0x000000011717c824 */ /* 0x100fe200078e0a00 */
[----:B------:R-:W-:Y:S01]  /*64a0*/  ISETP.GT.U32.AND P6, PT, R0, R21, PT ;  /* 0x000000150000720c */ /* 0x000fe20003fc4070 */
[----:B------:R-:W-:Y:S02]  /*64b0*/  @!P1 IMAD.IADD R22, R22, 0x1, -R0 ;  /* 0x0000000116169824 */ /* 0x000fe400078e0a00 */
[C---:B------:R-:W-:Y:S01]  /*64c0*/  IMAD R25, R0.reuse, R2, R25 ;  /* 0x0000000200197224 */ /* 0x040fe200078e0219 */
[----:B------:R-:W-:Y:S01]  /*64d0*/  ISETP.GT.U32.AND P4, PT, R0, R23, PT ;  /* 0x000000170000720c */ /* 0x000fe20003f84070 */
[----:B------:R-:W-:Y:S01]  /*64e0*/  IMAD.HI.U32 R6, R8, R24, RZ ;  /* 0x0000001808067227 */ /* 0x000fe200078e00ff */
[----:B------:R-:W-:-:S03]  /*64f0*/  ISETP.GT.U32.AND P1, PT, R0, R22, PT ;  /* 0x000000160000720c */ /* 0x000fc60003f24070 */
[----:B------:R-:W-:-:S04]  /*6500*/  IMAD.HI.U32 R2, R8, R26, RZ ;  /* 0x0000001a08027227 */ /* 0x000fc800078e00ff */
[----:B------:R-:W-:Y:S02]  /*6510*/  IMAD.MOV R6, RZ, RZ, -R6 ;  /* 0x000000ffff067224 */ /* 0x000fe400078e0a06 */
[----:B------:R-:W-:Y:S02]  /*6520*/  IMAD.MOV R2, RZ, RZ, -R2 ;  /* 0x000000ffff027224 */ /* 0x000fe400078e0a02 */
[C---:B------:R-:W-:Y:S02]  /*6530*/  IMAD R24, R0.reuse, R6, R24 ;  /* 0x0000000600187224 */ /* 0x040fe400078e0218 */
[C---:B------:R-:W-:Y:S02]  /*6540*/  IMAD R26, R0.reuse, R2, R26 ;  /* 0x00000002001a7224 */ /* 0x040fe400078e021a */
[--C-:B------:R-:W-:Y:S01]  /*6550*/  @!P6 IMAD.IADD R21, R21, 0x1, -R0.reuse ;  /* 0x000000011515e824 */ /* 0x100fe200078e0a00 */
[C---:B------:R-:W-:Y:S01]  /*6560*/  ISETP.GT.U32.AND P6, PT, R0.reuse, R24, PT ;  /* 0x000000180000720c */ /* 0x040fe20003fc4070 */
[--C-:B------:R-:W-:Y:S01]  /*6570*/  @!P4 IMAD.IADD R23, R23, 0x1, -R0.reuse ;  /* 0x000000011717c824 */ /* 0x100fe200078e0a00 */
[----:B------:R-:W-:Y:S01]  /*6580*/  ISETP.GT.U32.AND P4, PT, R0, R26, PT ;  /* 0x0000001a0000720c */ /* 0x000fe20003f84070 */
[----:B------:R-:W-:Y:S01]  /*6590*/  @!P1 IMAD.IADD R22, R22, 0x1, -R0 ;  /* 0x0000000116169824 */ /* 0x000fe200078e0a00 */
[----:B------:R-:W-:Y:S01]  /*65a0*/  ISETP.GT.U32.AND P1, PT, R0, R25, PT ;  /* 0x000000190000720c */ /* 0x000fe20003f24070 */
[----:B------:R-:W-:-:S02]  /*65b0*/  VIADD R4, R7, 0x30 ;  /* 0x0000003007047836 */ /* 0x000fc40000000000 */
[C---:B------:R-:W-:Y:S02]  /*65c0*/  VIADD R12, R7.reuse, 0x28 ;  /* 0x00000028070c7836 */ /* 0x040fe40000000000 */
[----:B0-----:R-:W-:Y:S01]  /*65d0*/  VIADD R3, R7, 0x2c ;  /* 0x0000002c07037836 */ /* 0x001fe20000000000 */
[----:B------:R-:W-:Y:S01]  /*65e0*/  IABS R27, R4 ;  /* 0x00000004001b7213 */ /* 0x000fe20000000000 */
[----:B------:R-:W-:Y:S01]  /*65f0*/  @!P0 IMAD.MOV R20, RZ, RZ, -R20 ;  /* 0x000000ffff148224 */ /* 0x000fe200078e0a14 */
[----:B------:R-:W-:Y:S01]  /*6600*/  IABS R29, R12 ;  /* 0x0000000c001d7213 */ /* 0x000fe20000000000 */
[--C-:B------:R-:W-:Y:S01]  /*6610*/  @!P6 IMAD.IADD R24, R24, 0x1, -R0.reuse ;  /* 0x000000011818e824 */ /* 0x100fe200078e0a00 */
[----:B------:R-:W-:Y:S01]  /*6620*/  IABS R28, R3 ;  /* 0x00000003001c7213 */ /* 0x000fe20000000000 */
[--C-:B------:R-:W-:Y:S01]  /*6630*/  @!P4 IMAD.IADD R26, R26, 0x1, -R0.reuse ;  /* 0x000000011a1ac824 */ /* 0x100fe200078e0a00 */
[----:B------:R-:W-:Y:S01]  /*6640*/  STL [R1+0x90], R4 ;  /* 0x0000900401007387 */ /* 0x000fe20000100800 */
[----:B------:R-:W-:Y:S01]  /*6650*/  @!P1 IMAD.IADD R25, R25, 0x1, -R0 ;  /* 0x0000000119199824 */ /* 0x000fe200078e0a00 */
[----:B------:R-:W-:Y:S01]  /*6660*/  ISETP.GT.U32.AND P1, PT, R0, R24, PT ;  /* 0x000000180000720c */ /* 0x000fe20003f24070 */
[----:B------:R-:W-:Y:S01]  /*6670*/  IMAD.HI.U32 R5, R8, R27, RZ ;  /* 0x0000001b08057227 */ /* 0x000fe200078e00ff */
[----:B------:R-:W-:Y:S01]  /*6680*/  ISETP.GT.U32.AND P0, PT, R0, R26, PT ;  /* 0x0000001a0000720c */ /* 0x000fe20003f04070 */
[----:B------:R0:W-:Y:S01]  /*6690*/  STL [R1+0x88], R3 ;  /* 0x0000880301007387 */ /* 0x0001e20000100800 */
[----:B------:R-:W-:Y:S01]  /*66a0*/  ISETP.GE.AND P6, PT, R10, RZ, PT ;  /* 0x000000ff0a00720c */ /* 0x000fe20003fc6270 */
[----:B------:R-:W-:Y:S01]  /*66b0*/  IMAD.HI.U32 R2, R8, R29, RZ ;  /* 0x0000001d08027227 */ /* 0x000fe200078e00ff */
[----:B------:R-:W-:Y:S01]  /*66c0*/  ISETP.GT.U32.AND P4, PT, R0, R25, PT ;  /* 0x000000190000720c */ /* 0x000fe20003f84070 */
[----:B------:R-:W-:Y:S02]  /*66d0*/  STL [R1+0x820], R12 ;  /* 0x0008200c01007387 */ /* 0x000fe40000100800 */
[----:B------:R-:W-:-:S02]  /*66e0*/  IMAD.MOV R5, RZ, RZ, -R5 ;  /* 0x000000ffff057224 */ /* 0x000fc400078e0a05 */
[----:B------:R-:W-:Y:S01]  /*66f0*/  IMAD.MOV R2, RZ, RZ, -R2 ;  /* 0x000000ffff027224 */ /* 0x000fe200078e0a02 */
[----:B------:R-:W-:Y:S01]  /*6700*/  STL [R1+0x82c], R23 ;  /* 0x00082c1701007387 */ /* 0x000fe20000100800 */
[----:B0-----:R-:W-:Y:S02]  /*6710*/  VIADD R3, R7, 0x24 ;  /* 0x0000002407037836 */ /* 0x001fe40000000000 */
[----:B------:R-:W-:Y:S01]  /*6720*/  IMAD.HI.U32 R4, R8, R28, RZ ;  /* 0x0000001c08047227 */ /* 0x000fe200078e00ff */
[----:B------:R0:W-:Y:S03]  /*6730*/  STL [R1+0x7d0], R20 ;  /* 0x0007d01401007387 */ /* 0x0001e60000100800 */
[C---:B------:R-:W-:Y:S01]  /*6740*/  IMAD R27, R0.reuse, R5, R27 ;  /* 0x00000005001b7224 */ /* 0x040fe200078e021b */
[----:B------:R-:W-:Y:S01]  /*6750*/  IABS R5, R3 ;  /* 0x0000000300057213 */ /* 0x000fe20000000000 */
[----:B------:R-:W-:Y:S01]  /*6760*/  IMAD R29, R0, R2, R29 ;  /* 0x00000002001d7224 */ /* 0x000fe200078e021d */
[----:B------:R1:W-:Y:S01]  /*6770*/  STL [R1+0x824], R3 ;  /* 0x0008240301007387 */ /* 0x0003e20000100800 */
[----:B------:R-:W-:Y:S01]  /*6780*/  IMAD.MOV R4, RZ, RZ, -R4 ;  /* 0x000000ffff047224 */ /* 0x000fe200078e0a04 */
[----:B------:R-:W-:Y:S01]  /*6790*/  @!P4 IADD3 R25, R25, -R0, RZ ;  /* 0x800000001919c210 */ /* 0x000fe20007ffe0ff */
[----:B------:R-:W-:-:S02]  /*67a0*/  VIADD R19, R7, 0x1c ;  /* 0x0000001c07137836 */ /* 0x000fc40000000000 */
[C---:B0-----:R-:W-:Y:S02]  /*67b0*/  VIADD R20, R7.reuse, 0x20 ;  /* 0x0000002007147836 */ /* 0x041fe40000000000 */
[--C-:B------:R-:W-:Y:S01]  /*67c0*/  @!P1 IMAD.IADD R24, R24, 0x1, -R0.reuse ;  /* 0x0000000118189824 */ /* 0x100fe200078e0a00 */
[----:B------:R-:W-:Y:S01]  /*67d0*/  ISETP.GT.U32.AND P1, PT, R0, R27, PT ;  /* 0x0000001b0000720c */ /* 0x000fe20003f24070 */
[----:B------:R-:W-:Y:S01]  /*67e0*/  @!P0 IMAD.IADD R26, R26, 0x1, -R0 ;  /* 0x000000011a1a8824 */ /* 0x000fe200078e0a00 */
[C---:B------:R-:W-:Y:S01]  /*67f0*/  ISETP.GT.U32.AND P0, PT, R0.reuse, R29, PT ;  /* 0x0000001d0000720c */ /* 0x040fe20003f04070 */
[----:B------:R-:W-:Y:S01]  /*6800*/  IMAD R28, R0, R4, R28 ;  /* 0x00000004001c7224 */ /* 0x000fe200078e021c */
[----:B------:R-:W-:Y:S01]  /*6810*/  IABS R4, R20 ;  /* 0x0000001400047213 */ /* 0x000fe20000000000 */
[----:B------:R-:W-:Y:S01]  /*6820*/  IMAD.HI.U32 R2, R8, R5, RZ ;  /* 0x0000000508027227 */ /* 0x000fe200078e00ff */
[----:B------:R-:W-:Y:S01]  /*6830*/  IABS R10, R19 ;  /* 0x00000013000a7213 */ /* 0x000fe20000000000 */
[----:B------:R-:W-:Y:S01]  /*6840*/  STL [R1+0x828], R20 ;  /* 0x0008281401007387 */ /* 0x000fe20000100800 */
[----:B------:R-:W-:Y:S01]  /*6850*/  ISETP.GT.U32.AND P4, PT, R0, R28, PT ;  /* 0x0000001c0000720c */ /* 0x000fe20003f84070 */
[----:B------:R-:W-:-:S02]  /*6860*/  VIADD R18, R7, 0x18 ;  /* 0x0000001807127836 */ /* 0x000fc40000000000 */
[----:B------:R-:W-:Y:S01]  /*6870*/  IMAD.MOV R2, RZ, RZ, -R2 ;  /* 0x000000ffff027224 */ /* 0x000fe200078e0a02 */
[----:B------:R0:W-:Y:S01]  /*6880*/  STL [R1+0x830], R24 ;  /* 0x0008301801007387 */ /* 0x0001e20000100800 */
[----:B------:R-:W-:Y:S01]  /*6890*/  IMAD.HI.U32 R9, R8, R4, RZ ;  /* 0x0000000408097227 */ /* 0x000fe200078e00ff */
[----:B------:R-:W-:-:S03]  /*68a0*/  IABS R11, R18 ;  /* 0x00000012000b7213 */ /* 0x000fc60000000000 */
[----:B------:R-:W-:-:S04]  /*68b0*/  IMAD.HI.U32 R12, R8, R10, RZ ;  /* 0x0000000a080c7227 */ /* 0x000fc800078e00ff */
[----:B------:R-:W-:Y:S02]  /*68c0*/  IMAD R2, R0, R2, R5 ;  /* 0x0000000200027224 */ /* 0x000fe400078e0205 */
[----:B------:R-:W-:Y:S02]  /*68d0*/  IMAD.MOV R5, RZ, RZ, -R9 ;  /* 0x000000ffff057224 */ /* 0x000fe400078e0a09 */
[C---:B------:R-:W-:Y:S02]  /*68e0*/  VIADD R17, R7.reuse, 0x14 ;  /* 0x0000001407117836 */ /* 0x040fe40000000000 */
[----:B------:R-:W-:Y:S02]  /*68f0*/  IMAD.MOV R9, RZ, RZ, -R12 ;  /* 0x000000ffff097224 */ /* 0x000fe400078e0a0c */
[----:B------:R-:W-:Y:S02]  /*6900*/  VIADD R16, R7, 0x10 ;  /* 0x0000001007107836 */ /* 0x000fe40000000000 */
[--C-:B------:R-:W-:Y:S01]  /*6910*/  @!P1 IMAD.IADD R27, R27, 0x1, -R0.reuse ;  /* 0x000000011b1b9824 */ /* 0x100fe200078e0a00 */
[----:B------:R-:W-:Y:S01]  /*6920*/  ISETP.GE.AND P1, PT, R14, RZ, PT ;  /* 0x000000ff0e00720c */ /* 0x000fe20003f26270 */
[----:B------:R-:W-:Y:S01]  /*6930*/  @!P0 IMAD.IADD R29, R29, 0x1, -R0 ;  /* 0x000000011d1d8824 */ /* 0x000fe200078e0a00 */
[----:B------:R-:W-:Y:S01]  /*6940*/  ISETP.GE.AND P0, PT, R13, RZ, PT ;  /* 0x000000ff0d00720c */ /* 0x000fe20003f06270 */
[----:B------:R-:W-:-:S02]  /*6950*/  VIADD R15, R7, 0xc ;  /* 0x0000000c070f7836 */ /* 0x000fc40000000000 */
[----:B------:R-:W-:Y:S02]  /*6960*/  IMAD R4, R0, R5, R4 ;  /* 0x0000000500047224 */ /* 0x000fe400078e0204 */
[C---:B------:R-:W-:Y:S02]  /*6970*/  VIADD R13, R7.reuse, 0x8 ;  /* 0x00000008070d7836 */ /* 0x040fe40000000000 */
[----:B------:R-:W-:Y:S01]  /*6980*/  VIADD R14, R7, 0x4 ;  /* 0x00000004070e7836 */ /* 0x000fe20000000000 */
[----:B------:R-:W-:Y:S01]  /*6990*/  IABS R7, R17 ;  /* 0x0000001100077213 */ /* 0x000fe20000000000 */
[----:B------:R-:W-:-:S03]  /*69a0*/  IMAD.HI.U32 R6, R8, R11, RZ ;  /* 0x0000000b08067227 */ /* 0x000fc600078e00ff */
[----:B------:R-:W-:Y:S01]  /*69b0*/  IABS R12, R14 ;  /* 0x0000000e000c7213 */ /* 0x000fe20000000000 */
[----:B------:R-:W-:Y:S01]  /*69c0*/  IMAD R5, R0, R9, R10 ;  /* 0x0000000900057224 */ /* 0x000fe200078e020a */
[----:B------:R-:W-:Y:S01]  /*69d0*/  IABS R9, R16 ;  /* 0x0000001000097213 */ /* 0x000fe20000000000 */
[----:B------:R-:W-:Y:S01]  /*69e0*/  IMAD.MOV R6, RZ, RZ, -R6 ;  /* 0x000000ffff067224 */ /* 0x000fe200078e0a06 */
[----:B------:R-:W-:Y:S01]  /*69f0*/  IABS R10, R15 ;  /* 0x0000000f000a7213 */ /* 0x000fe20000000000 */
[----:B-1----:R-:W-:-:S04]  /*6a00*/  IMAD.HI.U32 R3, R8, R7, RZ ;  /* 0x0000000708037227 */ /* 0x002fc800078e00ff */
[----:B0-----:R-:W-:-:S04]  /*6a10*/  IMAD.HI.U32 R24, R8, R9, RZ ;  /* 0x0000000908187227 */ /* 0x001fc800078e00ff */
[----:B------:R-:W-:-:S04]  /*6a20*/  IMAD.HI.U32 R23, R8, R10, RZ ;  /* 0x0000000a08177227 */ /* 0x000fc800078e00ff */
[C---:B------:R-:W-:Y:S01]  /*6a30*/  IMAD R6, R0.reuse, R6, R11 ;  /* 0x0000000600067224 */ /* 0x040fe200078e020b */
[----:B------:R-:W-:Y:S01]  /*6a40*/  IABS R11, R13 ;  /* 0x0000000d000b7213 */ /* 0x000fe20000000000 */
[----:B------:R-:W-:Y:S02]  /*6a50*/  IMAD.MOV R3, RZ, RZ, -R3 ;  /* 0x000000ffff037224 */ /* 0x000fe400078e0a03 */
[----:B------:R-:W-:Y:S02]  /*6a60*/  IMAD.MOV R24, RZ, RZ, -R24 ;  /* 0x000000ffff187224 */ /* 0x000fe400078e0a18 */
[----:B------:R-:W-:Y:S02]  /*6a70*/  IMAD.MOV R23, RZ, RZ, -R23 ;  /* 0x000000ffff177224 */ /* 0x000fe400078e0a17 */
[----:B------:R-:W-:Y:S02]  /*6a80*/  IMAD R7, R0, R3, R7 ;  /* 0x0000000300077224 */ /* 0x000fe400078e0207 */
[----:B------:R-:W-:-:S04]  /*6a90*/  IMAD.HI.U32 R20, R8, R11, RZ ;  /* 0x0000000b08147227 */ /* 0x000fc800078e00ff */
[----:B------:R-:W-:-:S04]  /*6aa0*/  IMAD.HI.U32 R3, R8, R12, RZ ;  /* 0x0000000c08037227 */ /* 0x000fc800078e00ff */
[C---:B------:R-:W-:Y:S02]  /*6ab0*/  IMAD R8, R0.reuse, R24, R9 ;  /* 0x0000001800087224 */ /* 0x040fe400078e0209 */
[----:B------:R-:W2:Y:S01]  /*6ac0*/  LDL.LU R24, [R1+0x830] ;  /* 0x0008300001187983 */ /* 0x000ea20000300800 */
[C---:B------:R-:W-:Y:S02]  /*6ad0*/  IMAD R9, R0.reuse, R23, R10 ;  /* 0x0000001700097224 */ /* 0x040fe400078e020a */
[----:B------:R-:W-:Y:S01]  /*6ae0*/  IMAD.MOV R20, RZ, RZ, -R20 ;  /* 0x000000ffff147224 */ /* 0x000fe200078e0a14 */
[----:B------:R-:W3:Y:S01]  /*6af0*/  LDL.LU R23, [R1+0x82c] ;  /* 0x00082c0001177983 */ /* 0x000ee20000300800 */
[----:B------:R-:W-:Y:S02]  /*6b00*/  @!P3 IMAD.MOV R21, RZ, RZ, -R21 ;  /* 0x000000ffff15b224 */ /* 0x000fe400078e0a15 */
[----:B------:R-:W-:Y:S02]  /*6b10*/  IMAD R10, R0, R20, R11 ;  /* 0x00000014000a7224 */ /* 0x000fe400078e020b */
[----:B------:R-:W-:Y:S01]  /*6b20*/  @!P5 IMAD.MOV R22, RZ, RZ, -R22 ;  /* 0x000000ffff16d224 */ /* 0x000fe200078e0a16 */
[----:B------:R-:W4:Y:S01]  /*6b30*/  LDL.LU R20, [R1+0x828] ;  /* 0x0008280001147983 */ /* 0x000f220000300800 */
[----:B------:R-:W-:-:S02]  /*6b40*/  IMAD.MOV R11, RZ, RZ, -R3 ;  /* 0x000000ffff0b7224 */ /* 0x000fc400078e0a03 */
[----:B------:R-:W-:Y:S01]  /*6b50*/  @!P4 IMAD.IADD R28, R28, 0x1, -R0 ;  /* 0x000000011c1cc824 */ /* 0x000fe200078e0a00 */
[----:B------:R-:W5:Y:S01]  /*6b60*/  LDL.LU R3, [R1+0x824] ;  /* 0x0008240001037983 */ /* 0x000f620000300800 */
[----:B------:R-:W-:Y:S01]  /*6b70*/  @!P1 IMAD.MOV R25, RZ, RZ, -R25 ;  /* 0x000000ffff199224 */ /* 0x000fe200078e0a19 */
[C---:B------:R-:W-:Y:S02]  /*6b80*/  ISETP.GT.U32.AND P4, PT, R0.reuse, R2, PT ;  /* 0x000000020000720c */ /* 0x040fe40003f84070 */
[----:B------:R0:W-:Y:S01]  /*6b90*/  STL [R1+0x7d4], R21 ;  /* 0x0007d41501007387 */ /* 0x0001e20000100800 */
[----:B------:R-:W-:-:S03]  /*6ba0*/  IMAD R11, R0, R11, R12 ;  /* 0x0000000b000b7224 */ /* 0x000fc600078e020c */
[----:B0-----:R-:W5:Y:S07]  /*6bb0*/  LDL.LU R21, [R1+0x88] ;  /* 0x0000880001157983 */ /* 0x001f6e0000300800 */
[--C-:B------:R-:W-:Y:S01]  /*6bc0*/  @!P4 IMAD.IADD R2, R2, 0x1, -R0.reuse ;  /* 0x000000010202c824 */ /* 0x100fe200078e0a00 */
[----:B------:R-:W-:Y:S01]  /*6bd0*/  ISETP.GT.U32.AND P4, PT, R0, R4, PT ;  /* 0x000000040000720c */ /* 0x000fe20003f84070 */
[----:B------:R0:W-:Y:S04]  /*6be0*/  STL [R1+0x7e0], R22 ;  /* 0x0007e01601007387 */ /* 0x0001e80000100800 */
[----:B0-----:R-:W5:Y:S08]  /*6bf0*/  LDL.LU R22, [R1+0x90] ;  /* 0x0000900001167983 */ /* 0x001f700000300800 */
[----:B------:R-:W-:Y:S01]  /*6c00*/  @!P4 IMAD.IADD R4, R4, 0x1, -R0 ;  /* 0x000000010404c824 */ /* 0x000fe200078e0a00 */
[----:B------:R-:W-:Y:S01]  /*6c10*/  ISETP.GT.U32.AND P4, PT, R0, R5, PT ;  /* 0x000000050000720c */ /* 0x000fe20003f84070 */
[----:B--2---:R-:W-:-:S02]  /*6c20*/  @!P6 IMAD.MOV R24, RZ, RZ, -R24 ;  /* 0x000000ffff18e224 */ /* 0x004fc400078e0a18 */
[----:B---3--:R-:W-:-:S05]  /*6c30*/  @!P2 IMAD.MOV R23, RZ, RZ, -R23 ;  /* 0x000000ffff17a224 */ /* 0x008fca00078e0a17 */
[----:B------:R-:W-:Y:S04]  /*6c40*/  STL [R1+0x7e4], R23 ;  /* 0x0007e41701007387 */ /* 0x000fe80000100800 */
[----:B------:R-:W-:Y:S04]  /*6c50*/  STL [R1+0x7e8], R24 ;  /* 0x0007e81801007387 */ /* 0x000fe80000100800 */
[----:B------:R-:W-:Y:S04]  /*6c60*/  STL [R1+0x7ec], R25 ;  /* 0x0007ec1901007387 */ /* 0x000fe80000100800 */
[----:B------:R-:W2:Y:S01]  /*6c70*/  LDL.LU R12, [R1+0x820] ;  /* 0x00082000010c7983 */ /* 0x000ea20000300800 */
[C---:B------:R-:W-:Y:S01]  /*6c80*/  ISETP.GT.U32.AND P2, PT, R0.reuse, R29, PT ;  /* 0x0000001d0000720c */ /* 0x040fe20003f44070 */
[----:B------:R-:W-:Y:S01]  /*6c90*/  @!P4 IMAD.IADD R5, R5, 0x1, -R0 ;  /* 0x000000010505c824 */ /* 0x000fe200078e0a00 */
[----:B------:R-:W-:-:S02]  /*6ca0*/  ISETP.GT.U32.AND P3, PT, R0, R27, PT ;  /* 0x0000001b0000720c */ /* 0x000fc40003f64070 */
[C---:B------:R-:W-:Y:S02]  /*6cb0*/  ISETP.GT.U32.AND P4, PT, R0.reuse, R28, PT ;  /* 0x0000001c0000720c */ /* 0x040fe40003f84070 */
[----:B------:R-:W-:Y:S01]  /*6cc0*/  ISETP.GT.U32.AND P5, PT, R0, R2, PT ;  /* 0x000000020000720c */ /* 0x000fe20003fa4070 */
[----:B------:R-:W-:-:S06]  /*6cd0*/  @!P0 IMAD.MOV R26, RZ, RZ, -R26 ;  /* 0x000000ffff1a8224 */ /* 0x000fcc00078e0a1a */
[--C-:B------:R-:W-:Y:S01]  /*6ce0*/  @!P2 IMAD.IADD R29, R29, 0x1, -R0.reuse ;  /* 0x000000011d1da824 */ /* 0x100fe200078e0a00 */
[C---:B------:R-:W-:Y:S01]  /*6cf0*/  ISETP.GT.U32.AND P2, PT, R0.reuse, R9, PT ;  /* 0x000000090000720c */ /* 0x040fe20003f44070 */
[--C-:B------:R-:W-:Y:S01]  /*6d00*/  @!P3 IMAD.IADD R27, R27, 0x1, -R0.reuse ;  /* 0x000000011b1bb824 */ /* 0x100fe200078e0a00 */
[----:B------:R-:W-:Y:S01]  /*6d10*/  ISETP.GT.U32.AND P1, PT, R0, R4, PT ;  /* 0x000000040000720c */ /* 0x000fe20003f24070 */
[--C-:B------:R-:W-:Y:S01]  /*6d20*/  @!P4 IMAD.IADD R28, R28, 0x1, -R0.reuse ;  /* 0x000000011c1cc824 */ /* 0x100fe200078e0a00 */
[C---:B------:R-:W-:Y:S02]  /*6d30*/  ISETP.GT.U32.AND P0, PT, R0.reuse, R6, PT ;  /* 0x000000060000720c */ /* 0x040fe40003f04070 */
[----:B------:R-:W-:Y:S01]  /*6d40*/  ISETP.GT.U32.AND P3, PT, R0, R7, PT ;  /* 0x000000070000720c */ /* 0x000fe20003f64070 */
[----:B------:R-:W-:Y:S01]  /*6d50*/  @!P5 IMAD.IADD R2, R2, 0x1, -R0 ;  /* 0x000000010202d824 */ /* 0x000fe200078e0a00 */
[C---:B------:R-:W-:Y:S02]  /*6d60*/  ISETP.GT.U32.AND P4, PT, R0.reuse, R8, PT ;  /* 0x000000080000720c */ /* 0x040fe40003f84070 */
[----:B------:R-:W-:-:S03]  /*6d70*/  ISETP.GT.U32.AND P5, PT, R0, R10, PT ;  /* 0x0000000a0000720c */ /* 0x000fc60003fa4070 */
[--C-:B------:R-:W-:Y:S01]  /*6d80*/  @!P2 IMAD.IADD R9, R9, 0x1, -R0.reuse ;  /* 0x000000010909a824 */ /* 0x100fe200078e0a00 */
[----:B----4-:R-:W-:Y:S02]  /*6d90*/  ISETP.GE.AND P2, PT, R20, RZ, PT ;  /* 0x000000ff1400720c */ /* 0x010fe40003f46270 */
[----:B------:R-:W0:Y:S01]  /*6da0*/  LDC R20, c[0x0][0x230] ;  /* 0x00008c00ff147b82 */ /* 0x000e220000000800 */
[--C-:B------:R-:W-:Y:S01]  /*6db0*/  @!P1 IMAD.IADD R4, R4, 0x1, -R0.reuse ;  /* 0x0000000104049824 */ /* 0x100fe200078e0a00 */
[----:B-----5:R-:W-:Y:S01]  /*6dc0*/  ISETP.GE.AND P1, PT, R22, RZ, PT ;  /* 0x000000ff1600720c */ /* 0x020fe20003f26270 */
[--C-:B------:R-:W-:Y:S01]  /*6dd0*/  @!P0 IMAD.IADD R6, R6, 0x1, -R0.reuse ;  /* 0x0000000106068824 */ /* 0x100fe200078e0a00 */
[----:B------:R-:W-:Y:S01]  /*6de0*/  ISETP.GT.U32.AND P6, PT, R0, R5, PT ;  /* 0x000000050000720c */ /* 0x000fe20003fc4070 */
[--C-:B------:R-:W-:Y:S01]  /*6df0*/  @!P3 IMAD.IADD R7, R7, 0x1, -R0.reuse ;  /* 0x000000010707b824 */ /* 0x100fe200078e0a00 */
[----:B------:R-:W-:Y:S01]  /*6e00*/  ISETP.GE.AND P0, PT, R21, RZ, PT ;  /* 0x000000ff1500720c */ /* 0x000fe20003f06270 */
[--C-:B------:R-:W-:Y:S01]  /*6e10*/  @!P4 IMAD.IADD R8, R8, 0x1, -R0.reuse ;  /* 0x000000010808c824 */ /* 0x100fe200078e0a00 */
[----:B------:R-:W-:Y:S01]  /*6e20*/  ISETP.GE.AND P4, PT, R3, RZ, PT ;  /* 0x000000ff0300720c */ /* 0x000fe20003f86270 */
[----:B------:R-:W-:Y:S01]  /*6e30*/  @!P5 IMAD.IADD R10, R10, 0x1, -R0 ;  /* 0x000000010a0ad824 */ /* 0x000fe200078e0a00 */
[----:B------:R-:W-:Y:S01]  /*6e40*/  ISETP.GE.AND P5, PT, R19, RZ, PT ;  /* 0x000000ff1300720c */ /* 0x000fe20003fa6270 */
[----:B------:R-:W-:Y:S04]  /*6e50*/  STL [R1+0x7f0], R26 ;  /* 0x0007f01a01007387 */ /* 0x000fe80000100800 */
[----:B------:R-:W-:-:S02]  /*6e60*/  @!P1 IMAD.MOV R27, RZ, RZ, -R27 ;  /* 0x000000ffff1b9224 */ /* 0x000fc400078e0a1b */
[----:B------:R-:W-:Y:S02]  /*6e70*/  @!P6 IMAD.IADD R5, R5, 0x1, -R0 ;  /* 0x000000010505e824 */ /* 0x000fe400078e0a00 */
[----:B------:R-:W-:Y:S02]  /*6e80*/  @!P0 IMAD.MOV R28, RZ, RZ, -R28 ;  /* 0x000000ffff1c8224 */ /* 0x000fe400078e0a1c */
[----:B------:R-:W-:Y:S01]  /*6e90*/  @!P4 IMAD.MOV R2, RZ, RZ, -R2 ;  /* 0x000000ffff02c224 */ /* 0x000fe200078e0a02 */
[----:B------:R-:W-:Y:S01]  /*6ea0*/  ISETP.GT.U32.AND P4, PT, R0, R9, PT ;  /* 0x000000090000720c */ /* 0x000fe20003f84070 */
[----:B------:R-:W-:Y:S02]  /*6eb0*/  @!P2 IMAD.MOV R4, RZ, RZ, -R4 ;  /* 0x000000ffff04a224 */ /* 0x000fe400078e0a04 */
[----:B------:R-:W-:Y:S02]  /*6ec0*/  @!P5 IMAD.MOV R5, RZ, RZ, -R5 ;  /* 0x000000ffff05d224 */ /* 0x000fe400078e0a05 */
[----:B0-----:R-:W-:-:S05]  /*6ed0*/  VIADD R20, R20, 0x1f ;  /* 0x0000001f14147836 */ /* 0x001fca0000000000 */
[----:B------:R-:W-:-:S03]  /*6ee0*/  SHF.R.S32.HI R19, RZ, 0x1f, R20 ;  /* 0x0000001fff137819 */ /* 0x000fc60000011414 */
[----:B------:R-:W-:Y:S01]  /*6ef0*/  @!P4 IMAD.IADD R9, R9, 0x1, -R0 ;  /* 0x000000010909c824 */ /* 0x000fe200078e0a00 */
[----:B------:R-:W-:Y:S02]  /*6f00*/  ISETP.GE.AND P4, PT, R13, RZ, PT ;  /* 0x000000ff0d00720c */ /* 0x000fe40003f86270 */
[----:B--2---:R-:W-:Y:S02]  /*6f10*/  ISETP.GE.AND P3, PT, R12, RZ, PT ;  /* 0x000000ff0c00720c */ /* 0x004fe40003f66270 */
[----:B------:R-:W2:Y:S04]  /*6f20*/  LDL.LU R12, [R1+0x81c] ;  /* 0x00081c00010c7983 */ /* 0x000ea80000300800 */
[----:B------:R-:W3:Y:S04]  /*6f30*/  LDL.LU R3, [R1+0x818] ;  /* 0x0008180001037983 */ /* 0x000ee80000300800 */
[----:B------:R-:W-:Y:S03]  /*6f40*/  STL [R1+0x7f4], R27 ;  /* 0x0007f41b01007387 */ /* 0x000fe60000100800 */
[----:B------:R-:W-:Y:S01]  /*6f50*/  @!P3 IMAD.MOV R29, RZ, RZ, -R29 ;  /* 0x000000ffff1db224 */ /* 0x000fe200078e0a1d */
[----:B------:R-:W-:Y:S04]  /*6f60*/  STL [R1+0x7f8], R28 ;  /* 0x0007f81c01007387 */ /* 0x000fe80000100800 */
[----:B------:R-:W-:Y:S04]  /*6f70*/  STL [R1+0x7fc], R29 ;  /* 0x0007fc1d01007387 */ /* 0x000fe80000100800 */
[----:B------:R0:W-:Y:S04]  /*6f80*/  STL [R1+0x800], R2 ;  /* 0x0008000201007387 */ /* 0x0001e80000100800 */
[----:B------:R1:W-:Y:S04]  /*6f90*/  STL [R1+0x804], R4 ;  /* 0x0008040401007387 */ /* 0x0003e80000100800 */
[----:B------:R-:W-:Y:S04]  /*6fa0*/  STL [R1+0x808], R5 ;  /* 0x0008080501007387 */ /* 0x000fe80000100800 */
[----:B------:R-:W4:Y:S04]  /*6fb0*/  LDL.LU R22, [R1+0x24] ;  /* 0x0000240001167983 */ /* 0x000f280000300800 */
[----:B------:R-:W1:Y:S01]  /*6fc0*/  LDL.LU R21, [R1+0x20] ;  /* 0x0000200001157983 */ /* 0x000e620000300800 */
[----:B0-----:R-:W-:-:S03]  /*6fd0*/  LEA.HI R2, R19, R20, RZ, 0x5 ;  /* 0x0000001413027211 */ /* 0x001fc600078f28ff */
[----:B------:R-:W5:Y:S04]  /*6fe0*/  LDL.LU R20, [R1+0xc] ;  /* 0x00000c0001147983 */ /* 0x000f680000300800 */
[----:B------:R-:W5:Y:S01]  /*6ff0*/  LDL.LU R13, [R1+0x8] ;  /* 0x00000800010d7983 */ /* 0x000f620000300800 */
[C---:B------:R-:W-:Y:S02]  /*7000*/  ISETP.GT.U32.AND P3, PT, R0.reuse, R8, PT ;  /* 0x000000080000720c */ /* 0x040fe40003f64070 */
[----:B------:R-:W-:-:S11]  /*7010*/  ISETP.GT.U32.AND P6, PT, R0, R11, PT ;  /* 0x0000000b0000720c */ /* 0x000fd60003fc4070 */
[--C-:B------:R-:W-:Y:S01]  /*7020*/  @!P3 IMAD.IADD R8, R8, 0x1, -R0.reuse ;  /* 0x000000010808b824 */ /* 0x100fe200078e0a00 */
[----:B------:R-:W-:Y:S02]  /*7030*/  ISETP.GE.AND P3, PT, R15, RZ, PT ;  /* 0x000000ff0f00720c */ /* 0x000fe40003f66270 */
[----:B------:R-:W5:Y:S04]  /*7040*/  LDL.LU R15, [R1+0x1d4] ;  /* 0x0001d400010f7983 */ /* 0x000f680000300800 */
[----:B------:R-:W5:Y:S01]  /*7050*/  LDL.LU R19, [R1+0x4] ;  /* 0x0000040001137983 */ /* 0x000f620000300800 */
[C---:B------:R-:W-:Y:S02]  /*7060*/  ISETP.GT.U32.AND P1, PT, R0.reuse, R6, PT ;  /* 0x000000060000720c */ /* 0x040fe40003f24070 */
[C---:B------:R-:W-:Y:S01]  /*7070*/  ISETP.GT.U32.AND P0, PT, R0.reuse, R7, PT ;  /* 0x000000070000720c */ /* 0x040fe20003f04070 */
[----:B------:R-:W-:Y:S01]  /*7080*/  @!P6 IMAD.IADD R11, R11, 0x1, -R0 ;  /* 0x000000010b0be824 */ /* 0x000fe200078e0a00 */
[----:B------:R-:W-:-:S04]  /*7090*/  ISETP.GT.U32.AND P6, PT, R0, R10, PT ;  /* 0x0000000a0000720c */ /* 0x000fc80003fc4070 */
[----:B------:R-:W-:Y:S02]  /*70a0*/  ISETP.GT.U32.AND P2, PT, R0, R11, PT ;  /* 0x0000000b0000720c */ /* 0x000fe40003f44070 */
[----:B------:R-:W-:Y:S02]  /*70b0*/  ISETP.GE.AND P5, PT, R18, RZ, PT ;  /* 0x000000ff1200720c */ /* 0x000fe40003fa6270 */
[----:B------:R-:W5:Y:S01]  /*70c0*/  LDL.LU R18, [R1+0x78] ;  /* 0x0000780001127983 */ /* 0x000f620000300800 */
[--C-:B------:R-:W-:Y:S01]  /*70d0*/  @!P1 IMAD.IADD R6, R6, 0x1, -R0.reuse ;  /* 0x0000000106069824 */ /* 0x100fe200078e0a00 */
[----:B------:R-:W-:Y:S01]  /*70e0*/  ISETP.GE.AND P1, PT, R17, RZ, PT ;  /* 0x000000ff1100720c */ /* 0x000fe20003f26270 */
[--C-:B------:R-:W-:Y:S01]  /*70f0*/  @!P0 IMAD.IADD R7, R7, 0x1, -R0.reuse ;  /* 0x0000000107078824 */ /* 0x100fe200078e0a00 */
[----:B------:R-:W-:Y:S01]  /*7100*/  ISETP.GE.AND P0, PT, R16, RZ, PT ;  /* 0x000000ff1000720c */ /* 0x000fe20003f06270 */
[----:B------:R-:W5:Y:S01]  /*7110*/  LDL.LU R17, [R1+0x1d0] ;  /* 0x0001d00001117983 */ /* 0x000f620000300800 */
[----:B------:R-:W-:-:S03]  /*7120*/  @!P6 IMAD.IADD R10, R10, 0x1, -R0 ;  /* 0x000000010a0ae824 */ /* 0x000fc600078e0a00 */
[----:B------:R-:W5:Y:S01]  /*7130*/  LDL.LU R16, [R1+0x7c] ;  /* 0x00007c0001107983 */ /* 0x000f620000300800 */
[----:B------:R-:W-:Y:S01]  /*7140*/  ISETP.GE.AND P6, PT, R14, RZ, PT ;  /* 0x000000ff0e00720c */ /* 0x000fe20003fc6270 */
[----:B------:R-:W-:Y:S02]  /*7150*/  @!P2 IMAD.IADD R11, R11, 0x1, -R0 ;  /* 0x000000010b0ba824 */ /* 0x000fe400078e0a00 */
[----:B------:R-:W5:Y:S01]  /*7160*/  LDL.LU R14, [R1+0x94] ;  /* 0x00009400010e7983 */ /* 0x000f620000300800 */
[----:B------:R-:W-:Y:S02]  /*7170*/  @!P5 IMAD.MOV R6, RZ, RZ, -R6 ;  /* 0x000000ffff06d224 */ /* 0x000fe400078e0a06 */
[----:B------:R-:W-:Y:S02]  /*7180*/  @!P1 IMAD.MOV R7, RZ, RZ, -R7 ;  /* 0x000000ffff079224 */ /* 0x000fe400078e0a07 */
[----:B------:R-:W-:Y:S01]  /*7190*/  @!P0 IMAD.MOV R8, RZ, RZ, -R8 ;  /* 0x000000ffff088224 */ /* 0x000fe200078e0a08 */
[----:B------:R-:W-:Y:S04]  /*71a0*/  STL [R1+0x80c], R6 ;  /* 0x00080c0601007387 */ /* 0x000fe80000100800 */
[----:B------:R-:W-:Y:S04]  /*71b0*/  STL [R1+0x810], R7 ;  /* 0x0008100701007387 */ /* 0x000fe80000100800 */
[----:B------:R-:W-:Y:S01]  /*71c0*/  STL [R1+0x814], R8 ;  /* 0x0008140801007387 */ /* 0x000fe20000100800 */
[----:B---3--:R-:W-:-:S02]  /*71d0*/  ISETP.NE.AND P2, PT, R3, RZ, PT ;  /* 0x000000ff0300720c */ /* 0x008fc40003f45270 */
[----:B------:R-:W-:-:S04]  /*71e0*/  LOP3.LUT R3, RZ, R3, RZ, 0x33, !PT ;  /* 0x00000003ff037212 */ /* 0x000fc800078e33ff */
[----:B--2---:R-:W-:-:S05]  /*71f0*/  SEL R2, R3, R12, !P2 ;  /* 0x0000000c03027207 */ /* 0x004fca0005000000 */
[----:B------:R5:W-:Y:S01]  /*7200*/  STL [R1+0x14], R2 ;  /* 0x0000140201007387 */ /* 0x000be20000100800 */
[C---:B----4-:R-:W-:Y:S02]  /*7210*/  SEL R0, R3.reuse, R22, !P2 ;  /* 0x0000001603007207 */ /* 0x050fe40005000000 */
[----:B-1----:R-:W-:-:S03]  /*7220*/  SEL R4, R3, R21, !P2 ;  /* 0x0000001503047207 */ /* 0x002fc60005000000 */
[----:B------:R0:W-:Y:S01]  /*7230*/  STL [R1+0x24], R0 ;  /* 0x0000240001007387 */ /* 0x0001e20000100800 */
[----:B-----5:R-:W-:-:S03]  /*7240*/  SEL R2, R3, R20, !P2 ;  /* 0x0000001403027207 */ /* 0x020fc60005000000 */
[----:B------:R-:W-:Y:S04]  /*7250*/  STL [R1+0x1c], R4 ;  /* 0x00001c0401007387 */ /* 0x000fe80000100800 */
[----:B------:R-:W2:Y:S01]  /*7260*/  LDL.LU R12, [R1+0x98] ;  /* 0x00009800010c7983 */ /* 0x000ea20000300800 */
[----:B0-----:R-:W-:-:S03]  /*7270*/  SEL R0, R3, R13, !P2 ;  /* 0x0000000d03007207 */ /* 0x001fc60005000000 */
[----:B------:R-:W-:Y:S04]  /*7280*/  STL [R1+0x18], R2 ;  /* 0x0000180201007387 */ /* 0x000fe80000100800 */
[----:B------:R-:W3:Y:S04]  /*7290*/  LDL.LU R8, [R1+0xa4] ;  /* 0x0000a40001087983 */ /* 0x000ee80000300800 */
[----:B------:R0:W-:Y:S04]  /*72a0*/  STL [R1+0x8], R0 ;  /* 0x0000080001007387 */ /* 0x0001e80000100800 */
[----:B------:R-:W4:Y:S04]  /*72b0*/  LDL.LU R7, [R1+0xac] ;  /* 0x0000ac0001077983 */ /* 0x000f280000300800 */
[----:B------:R-:W5:Y:S04]  /*72c0*/  LDL.LU R6, [R1+0x190] ;  /* 0x0001900001067983 */ /* 0x000f680000300800 */
[----:B------:R-:W5:Y:S01]  /*72d0*/  LDL.LU R13, [R1+0x1c0] ;  /* 0x0001c000010d7983 */ /* 0x000f620000300800 */
[----:B0-----:R-:W-:-:S02]  /*72e0*/  SEL R0, R3, R15, !P2 ;  /* 0x0000000f03007207 */ /* 0x001fc40005000000 */
[C---:B------:R-:W-:Y:S01]  /*72f0*/  SEL R2, R3.reuse, R19, !P2 ;  /* 0x0000001303027207 */ /* 0x040fe20005000000 */
[----:B------:R-:W5:Y:S04]  /*7300*/  LDL.LU R15, [R1+0x1cc] ;  /* 0x0001cc00010f7983 */ /* 0x000f680000300800 */
[----:B------:R0:W-:Y:S04]  /*7310*/  STL [R1+0x28], R0 ;  /* 0x0000280001007387 */ /* 0x0001e80000100800 */
[----:B0-----:R-:W5:Y:S04]  /*7320*/  LDL.LU R0, [R1+0x1c8] ;  /* 0x0001c80001007983 */ /* 0x001f680000300800 */
[----:B------:R-:W5:Y:S04]  /*7330*/  LDL.LU R5, [R1+0x1c4] ;  /* 0x0001c40001057983 */ /* 0x000f680000300800 */
[----:B------:R0:W-:Y:S04]  /*7340*/  STL [R1+0x20], R2 ;  /* 0x0000200201007387 */ /* 0x0001e80000100800 */
[----:B------:R-:W5:Y:S04]  /*7350*/  LDL.LU R4, [R1+0x1bc] ;  /* 0x0001bc0001047983 */ /* 0x000f680000300800 */
[----:B0-----:R-:W5:Y:S04]  /*7360*/  LDL.LU R2, [R1+0xb0] ;  /* 0x0000b00001027983 */ /* 0x001f680000300800 */
[----:B------:R-:W5:Y:S04]  /*7370*/  LDL.LU R29, [R1+0xb4] ;  /* 0x0000b400011d7983 */ /* 0x000f680000300800 */
[----:B------:R-:W5:Y:S04]  /*7380*/  LDL.LU R28, [R1+0xbc] ;  /* 0x0000bc00011c7983 */ /* 0x000f680000300800 */
[----:B------:R-:W5:Y:S04]  /*7390*/  LDL.LU R27, [R1+0xd0] ;  /* 0x0000d000011b7983 */ /* 0x000f680000300800 */
[----:B------:R-:W5:Y:S04]  /*73a0*/  LDL.LU R26, [R1+0xd4] ;  /* 0x0000d400011a7983 */ /* 0x000f680000300800 */
[----:B------:R-:W5:Y:S01]  /*73b0*/  LDL.LU R22, [R1+0xd8] ;  /* 0x0000d80001167983 */ /* 0x000f620000300800 */
[----:B------:R-:W-:-:S03]  /*73c0*/  SEL R18, R3, R18, !P2 ;  /* 0x0000001203127207 */ /* 0x000fc60005000000 */
[----:B------:R-:W5:Y:S01]  /*73d0*/  LDL.LU R21, [R1+0xdc] ;  /* 0x0000dc0001157983 */ /* 0x000f620000300800 */
[----:B------:R-:W-:-:S03]  /*73e0*/  SEL R17, R3, R17, !P2 ;  /* 0x0000001103117207 */ /* 0x000fc60005000000 */
[----:B------:R-:W5:Y:S01]  /*73f0*/  LDL.LU R20, [R1+0xe0] ;  /* 0x0000e00001147983 */ /* 0x000f620000300800 */
[----:B------:R-:W-:-:S03]  /*7400*/  SEL R16, R3, R16, !P2 ;  /* 0x0000001003107207 */ /* 0x000fc60005000000 */
[----:B------:R-:W5:Y:S01]  /*7410*/  LDL.LU R19, [R1+0xe8] ;  /* 0x0000e80001137983 */ /* 0x000f620000300800 */
[----:B------:R-:W-:-:S03]  /*7420*/  SEL R14, R3, R14, !P2 ;  /* 0x0000000e030e7207 */ /* 0x000fc60005000000 */
[----:B------:R0:W-:Y:S04]  /*7430*/  STL [R1+0x38], R18 ;  /* 0x0000381201007387 */ /* 0x0001e80000100800 */
[----:B------:R1:W-:Y:S04]  /*7440*/  STL [R1+0x40], R17 ;  /* 0x0000401101007387 */ /* 0x0003e80000100800 */
[----:B------:R-:W5:Y:S04]  /*7450*/  LDL.LU R25, [R1+0xec] ;  /* 0x0000ec0001197983 */ /* 0x000f680000300800 */
[----:B------:R1:W-:Y:S04]  /*7460*/  STL [R1+0x68], R16 ;  /* 0x0000681001007387 */ /* 0x0003e80000100800 */
[----:B------:R-:W5:Y:S04]  /*7470*/  LDL.LU R24, [R1+0xf0] ;  /* 0x0000f00001187983 */ /* 0x000f680000300800 */
[----:B------:R1:W-:Y:S04]  /*7480*/  STL [R1+0x70], R14 ;  /* 0x0000700e01007387 */ /* 0x0003e80000100800 */
[----:B------:R-:W5:Y:S04]  /*7490*/  LDL.LU R23, [R1+0xf8] ;  /* 0x0000f80001177983 */ /* 0x000f680000300800 */
[----:B0-----:R-:W5:Y:S04]  /*74a0*/  LDL.LU R18, [R1+0xfc] ;  /* 0x0000fc0001127983 */ /* 0x001f680000300800 */
[----:B-1----:R-:W5:Y:S04]  /*74b0*/  LDL.LU R17, [R1+0x10c] ;  /* 0x00010c0001117983 */ /* 0x002f680000300800 */
[----:B------:R-:W5:Y:S04]  /*74c0*/  LDL.LU R16, [R1+0x114] ;  /* 0x0001140001107983 */ /* 0x000f680000300800 */
[----:B------:R-:W5:Y:S01]  /*74d0*/  LDL.LU R14, [R1+0x118] ;  /* 0x00011800010e7983 */ /* 0x000f620000300800 */
[----:B--2---:R-:W-:-:S05]  /*74e0*/  SEL R12, R3, R12, !P2 ;  /* 0x0000000c030c7207 */ /* 0x004fca0005000000 */
[----:B------:R3:W-:Y:S02]  /*74f0*/  STL [R1+0x78], R12 ;  /* 0x0000780c01007387 */ /* 0x0007e40000100800 */
[C---:B---3--:R-:W-:Y:S02]  /*7500*/  SEL R12, R3.reuse, R8, !P2 ;  /* 0x00000008030c7207 */ /* 0x048fe40005000000 */
[C---:B----4-:R-:W-:Y:S02]  /*7510*/  SEL R8, R3.reuse, R7, !P2 ;  /* 0x0000000703087207 */ /* 0x050fe40005000000 */
[C---:B-----5:R-:W-:Y:S01]  /*7520*/  SEL R7, R3.reuse, R6, !P2 ;  /* 0x0000000603077207 */ /* 0x060fe20005000000 */
[----:B------:R-:W-:Y:S01]  /*7530*/  STL [R1+0x7c], R12 ;  /* 0x00007c0c01007387 */ /* 0x000fe20000100800 */
[----:B------:R-:W-:-:S03]  /*7540*/  SEL R6, R3, R13, !P2 ;  /* 0x0000000d03067207 */ /* 0x000fc60005000000 */
[----:B------:R-:W-:Y:S04]  /*7550*/  STL [R1+0x84], R8 ;  /* 0x0000840801007387 */ /* 0x000fe80000100800 */
[----:B------:R-:W2:Y:S04]  /*7560*/  LDL.LU R13, [R1+0x120] ;  /* 0x00012000010d7983 */ /* 0x000ea80000300800 */
[----:B------:R0:W-:Y:S04]  /*7570*/  STL [R1+0x88], R7 ;  /* 0x0000880701007387 */ /* 0x0001e80000100800 */
[----:B------:R1:W-:Y:S01]  /*7580*/  STL [R1+0x90], R6 ;  /* 0x0000900601007387 */ /* 0x0003e20000100800 */
[----:B0-----:R-:W-:-:S03]  /*7590*/  SEL R7, R3, R15, !P2 ;  /* 0x0000000f03077207 */ /* 0x001fc60005000000 */
[----:B------:R-:W3:Y:S01]  /*75a0*/  LDL.LU R15, [R1+0x124] ;  /* 0x00012400010f7983 */ /* 0x000ee20000300800 */
[C---:B------:R-:W-:Y:S02]  /*75b0*/  SEL R5, R3.reuse, R5, !P2 ;  /* 0x0000000503057207 */ /* 0x040fe40005000000 */
[C---:B-1----:R-:W-:Y:S01]  /*75c0*/  SEL R6, R3.reuse, R0, !P2 ;  /* 0x0000000003067207 */ /* 0x042fe20005000000 */
[----:B------:R-:W-:Y:S01]  /*75d0*/  STL [R1+0x94], R7 ;  /* 0x0000940701007387 */ /* 0x000fe20000100800 */
[----:B------:R-:W-:-:S03]  /*75e0*/  SEL R0, R3, R4, !P2 ;  /* 0x0000000403007207 */ /* 0x000fc60005000000 */
[----:B------:R-:W-:Y:S01]  /*75f0*/  STL [R1+0x98], R6 ;  /* 0x0000980601007387 */ /* 0x000fe20000100800 */
[----:B------:R-:W-:-:S03]  /*7600*/  SEL R4, R3, R2, !P2 ;  /* 0x0000000203047207 */ /* 0x000fc60005000000 */
[----:B------:R-:W-:Y:S01]  /*7610*/  STL [R1+0xa4], R5 ;  /* 0x0000a40501007387 */ /* 0x000fe20000100800 */
[----:B------:R-:W-:-:S03]  /*7620*/  SEL R2, R3, R29, !P2 ;  /* 0x0000001d03027207 */ /* 0x000fc60005000000 */
[----:B------:R0:W-:Y:S04]  /*7630*/  STL [R1+0xac], R0 ;  /* 0x0000ac0001007387 */ /* 0x0001e80000100800 */
[----:B------:R1:W-:Y:S01]  /*7640*/  STL [R1+0xb0], R4 ;  /* 0x0000b00401007387 */ /* 0x0003e20000100800 */
[----:B0-----:R-:W-:-:S03]  /*7650*/  SEL R0, R3, R28, !P2 ;  /* 0x0000001c03007207 */ /* 0x001fc60005000000 */
[----:B------:R0:W-:Y:S01]  /*7660*/  STL [R1+0xb4], R2 ;  /* 0x0000b40201007387 */ /* 0x0001e20000100800 */
[----:B-1----:R-:W-:-:S03]  /*7670*/  SEL R4, R3, R27, !P2 ;  /* 0x0000001b03047207 */ /* 0x002fc60005000000 */
        /* <DEDUP_REMOVED lines=8> */
[----:B------:R1:W-:Y:S04]  /*7700*/  STL [R1+0xdc], R4 ;  /* 0x0000dc0401007387 */ /* 0x0003e80000100800 */
[----:B------:R-:W4:Y:S01]  /*7710*/  LDL.LU R22, [R1+0x12c] ;  /* 0x00012c0001167983 */ /* 0x000f220000300800 */
[----:B0-----:R-:W-:-:S03]  /*7720*/  SEL R0, R3, R19, !P2 ;  /* 0x0000001303007207 */ /* 0x001fc60005000000 */
[----:B------:R0:W-:Y:S04]  /*7730*/  STL [R1+0xe0], R2 ;  /* 0x0000e00201007387 */ /* 0x0001e80000100800 */
[----:B------:R-:W5:Y:S01]  /*7740*/  LDL.LU R21, [R1+0x14c] ;  /* 0x00014c0001157983 */ /* 0x000f620000300800 */
[----:B-1----:R-:W-:-:S03]  /*7750*/  SEL R4, R3, R24, !P2 ;  /* 0x0000001803047207 */ /* 0x002fc60005000000 */
[----:B------:R1:W-:Y:S04]  /*7760*/  STL [R1+0xe8], R0 ;  /* 0x0000e80001007387 */ /* 0x0003e80000100800 */
[----:B------:R-:W5:Y:S01]  /*7770*/  LDL.LU R20, [R1+0x150] ;  /* 0x0001500001147983 */ /* 0x000f620000300800 */
[----:B0-----:R-:W-:-:S03]  /*7780*/  SEL R2, R3, R23, !P2 ;  /* 0x0000001703027207 */ /* 0x001fc60005000000 */
[----:B------:R-:W5:Y:S01]  /*7790*/  LDL.LU R19, [R1+0x15c] ;  /* 0x00015c0001137983 */ /* 0x000f620000300800 */
[----:B-1----:R-:W-:-:S05]  /*77a0*/  SEL R0, R3, R25, !P2 ;  /* 0x0000001903007207 */ /* 0x002fca0005000000 */
[----:B------:R0:W-:Y:S04]  /*77b0*/  STL [R1+0xec], R0 ;  /* 0x0000ec0001007387 */ /* 0x0001e80000100800 */
[----:B------:R1:W-:Y:S01]  /*77c0*/  STL [R1+0xf0], R4 ;  /* 0x0000f00401007387 */ /* 0x0003e20000100800 */
[----:B0-----:R-:W-:-:S03]  /*77d0*/  SEL R0, R3, R18, !P2 ;  /* 0x0000001203007207 */ /* 0x001fc60005000000 */
[----:B------:R0:W-:Y:S01]  /*77e0*/  STL [R1+0xf8], R2 ;  /* 0x0000f80201007387 */ /* 0x0001e20000100800 */
[----:B-1----:R-:W-:-:S03]  /*77f0*/  SEL R4, R3, R17, !P2 ;  /* 0x0000001103047207 */ /* 0x002fc60005000000 */
[----:B------:R1:W-:Y:S04]  /*7800*/  STL [R1+0xfc], R0 ;  /* 0x0000fc0001007387 */ /* 0x0003e80000100800 */
[----:B------:R-:W-:Y:S01]  /*7810*/  STL [R1+0x10c], R4 ;  /* 0x00010c0401007387 */ /* 0x000fe20000100800 */
[----:B0-----:R-:W-:-:S03]  /*7820*/  SEL R2, R3, R16, !P2 ;  /* 0x0000001003027207 */ /* 0x001fc60005000000 */
[----:B------:R-:W5:Y:S01]  /*7830*/  LDL.LU R12, [R1+0x160] ;  /* 0x00016000010c7983 */ /* 0x000f620000300800 */
[----:B-1----:R-:W-:-:S03]  /*7840*/  SEL R0, R3, R14, !P2 ;  /* 0x0000000e03007207 */ /* 0x002fc60005000000 */
[----:B------:R-:W-:Y:S04]  /*7850*/  STL [R1+0x114], R2 ;  /* 0x0001140201007387 */ /* 0x000fe80000100800 */
[----:B------:R-:W5:Y:S04]  /*7860*/  LDL.LU R8, [R1+0x164] ;  /* 0x0001640001087983 */ /* 0x000f680000300800 */
[----:B------:R2:W-:Y:S04]  /*7870*/  STL [R1+0x118], R0 ;  /* 0x0001180001007387 */ /* 0x0005e80000100800 */
[----:B------:R-:W5:Y:S04]  /*7880*/  LDL.LU R7, [R1+0x168] ;  /* 0x0001680001077983 */ /* 0x000f680000300800 */
[----:B------:R-:W5:Y:S04]  /*7890*/  LDL.LU R6, [R1+0x170] ;  /* 0x0001700001067983 */ /* 0x000f680000300800 */
[----:B------:R-:W5:Y:S01]  /*78a0*/  LDL.LU R14, [R1+0x174] ;  /* 0x00017400010e7983 */ /* 0x000f620000300800 */
[----:B--2---:R-:W-:-:S03]  /*78b0*/  SEL R0, R3, R13, !P2 ;  /* 0x0000000d03007207 */ /* 0x004fc60005000000 */
[----:B------:R-:W2:Y:S04]  /*78c0*/  LDL.LU R13, [R1+0x188] ;  /* 0x00018800010d7983 */ /* 0x000ea80000300800 */
[----:B------:R0:W-:Y:S01]  /*78d0*/  STL [R1+0x120], R0 ;  /* 0x0001200001007387 */ /* 0x0001e20000100800 */
[----:B---3--:R-:W-:-:S03]  /*78e0*/  SEL R2, R3, R15, !P2 ;  /* 0x0000000f03027207 */ /* 0x008fc60005000000 */
[----:B0-----:R-:W3:Y:S04]  /*78f0*/  LDL.LU R0, [R1+0x184] ;  /* 0x0001840001007983 */ /* 0x001ee80000300800 */
[----:B------:R-:W3:Y:S04]  /*7900*/  LDL.LU R5, [R1+0x180] ;  /* 0x0001800001057983 */ /* 0x000ee80000300800 */
[----:B------:R0:W-:Y:S04]  /*7910*/  STL [R1+0x124], R2 ;  /* 0x0001240201007387 */ /* 0x0001e80000100800 */
[----:B------:R-:W3:Y:S04]  /*7920*/  LDL.LU R4, [R1+0x1a0] ;  /* 0x0001a00001047983 */ /* 0x000ee80000300800 */
[----:B0-----:R-:W3:Y:S04]  /*7930*/  LDL.LU R2, [R1+0x1b8] ;  /* 0x0001b80001027983 */ /* 0x001ee80000300800 */
[----:B------:R-:W3:Y:S04]  /*7940*/  LDL.LU R29, [R1+0x194] ;  /* 0x00019400011d7983 */ /* 0x000ee80000300800 */
[----:B------:R-:W3:Y:S04]  /*7950*/  LDL.LU R28, [R1+0x1b4] ;  /* 0x0001b400011c7983 */ /* 0x000ee80000300800 */
[----:B------:R-:W3:Y:S04]  /*7960*/  LDL.LU R27, [R1+0x19c] ;  /* 0x00019c00011b7983 */ /* 0x000ee80000300800 */
[----:B------:R-:W3:Y:S04]  /*7970*/  LDL.LU R26, [R1+0x1b0] ;  /* 0x0001b000011a7983 */ /* 0x000ee80000300800 */
[----:B------:R-:W3:Y:S04]  /*7980*/  LDL.LU R18, [R1+0x1a4] ;  /* 0x0001a40001127983 */ /* 0x000ee80000300800 */
[----:B------:R-:W3:Y:S04]  /*7990*/  LDL.LU R17, [R1+0x1ac] ;  /* 0x0001ac0001117983 */ /* 0x000ee80000300800 */
[----:B------:R-:W3:Y:S04]  /*79a0*/  LDL.LU R16, [R1+0x1a8] ;  /* 0x0001a80001107983 */ /* 0x000ee80000300800 */
[----:B------:R-:W3:Y:S01]  /*79b0*/  LDL.LU R15, [R1+0x198] ;  /* 0x00019800010f7983 */ /* 0x000ee20000300800 */
[----:B----4-:R-:W-:-:S02]  /*79c0*/  SEL R22, R3, R22, !P2 ;  /* 0x0000001603167207 */ /* 0x010fc40005000000 */
[----:B-----5:R-:W-:-:S03]  /*79d0*/  SEL R21, R3, R21, !P2 ;  /* 0x0000001503157207 */ /* 0x020fc60005000000 */
[----:B------:R0:W-:Y:S04]  /*79e0*/  STL [R1+0x12c], R22 ;  /* 0x00012c1601007387 */ /* 0x0001e80000100800 */
[----:B------:R1:W-:Y:S01]  /*79f0*/  STL [R1+0x14c], R21 ;  /* 0x00014c1501007387 */ /* 0x0003e20000100800 */
[----:B------:R-:W-:-:S03]  /*7a00*/  SEL R20, R3, R20, !P2 ;  /* 0x0000001403147207 */ /* 0x000fc60005000000 */
[----:B------:R-:W4:Y:S01]  /*7a10*/  LDL.LU R25, [R1+0x18c] ;  /* 0x00018c0001197983 */ /* 0x000f220000300800 */
[----:B------:R-:W-:-:S03]  /*7a20*/  SEL R19, R3, R19, !P2 ;  /* 0x0000001303137207 */ /* 0x000fc60005000000 */
[----:B------:R5:W-:Y:S04]  /*7a30*/  STL [R1+0x150], R20 ;  /* 0x0001501401007387 */ /* 0x000be80000100800 */
[----:B------:R-:W4:Y:S04]  /*7a40*/  LDL.LU R24, [R1+0x17c] ;  /* 0x00017c0001187983 */ /* 0x000f280000300800 */
[----:B------:R5:W-:Y:S04]  /*7a50*/  STL [R1+0x15c], R19 ;  /* 0x00015c1301007387 */ /* 0x000be80000100800 */
[----:B------:R-:W4:Y:S04]  /*7a60*/  LDL.LU R23, [R1+0x178] ;  /* 0x0001780001177983 */ /* 0x000f280000300800 */
[----:B0-----:R-:W4:Y:S04]  /*7a70*/  LDL.LU R22, [R1+0x16c] ;  /* 0x00016c0001167983 */ /* 0x001f280000300800 */
[----:B-1----:R-:W4:Y:S04]  /*7a80*/  LDL.LU R21, [R1+0x158] ;  /* 0x0001580001157983 */ /* 0x002f280000300800 */
[----:B-----5:R-:W5:Y:S04]  /*7a90*/  LDL.LU R20, [R1+0x148] ;  /* 0x0001480001147983 */ /* 0x020f680000300800 */
[----:B------:R-:W5:Y:S01]  /*7aa0*/  LDL.LU R19, [R1+0x144] ;  /* 0x0001440001137983 */ /* 0x000f620000300800 */
[----:B------:R-:W-:-:S05]  /*7ab0*/  SEL R12, R3, R12, !P2 ;  /* 0x0000000c030c7207 */ /* 0x000fca0005000000 */
[----:B------:R0:W-:Y:S02]  /*7ac0*/  STL [R1+0x160], R12 ;  /* 0x0001600c01007387 */ /* 0x0001e40000100800 */
[C---:B0-----:R-:W-:Y:S02]  /*7ad0*/  SEL R12, R3.reuse, R8, !P2 ;  /* 0x00000008030c7207 */ /* 0x041fe40005000000 */
[C---:B------:R-:W-:Y:S02]  /*7ae0*/  SEL R8, R3.reuse, R7, !P2 ;  /* 0x0000000703087207 */ /* 0x040fe40005000000 */
[C---:B------:R-:W-:Y:S01]  /*7af0*/  SEL R7, R3.reuse, R6, !P2 ;  /* 0x0000000603077207 */ /* 0x040fe20005000000 */
[----:B------:R-:W-:Y:S01]  /*7b00*/  STL [R1+0x164], R12 ;  /* 0x0001640c01007387 */ /* 0x000fe20000100800 */
[----:B------:R-:W-:-:S03]  /*7b10*/  SEL R6, R3, R14, !P2 ;  /* 0x0000000e03067207 */ /* 0x000fc60005000000 */
[----:B------:R-:W-:Y:S04]  /*7b20*/  STL [R1+0x168], R8 ;  /* 0x0001680801007387 */ /* 0x000fe80000100800 */
[----:B------:R-:W5:Y:S04]  /*7b30*/  LDL.LU R14, [R1+0x140] ;  /* 0x00014000010e7983 */ /* 0x000f680000300800 */
[----:B------:R2:W-:Y:S04]  /*7b40*/  STL [R1+0x170], R7 ;  /* 0x0001700701007387 */ /* 0x0005e80000100800 */
[----:B------:R3:W-:Y:S01]  /*7b50*/  STL [R1+0x174], R6 ;  /* 0x0001740601007387 */ /* 0x0007e20000100800 */
[----:B--2---:R-:W-:-:S03]  /*7b60*/  SEL R7, R3, R13, !P2 ;  /* 0x0000000d03077207 */ /* 0x004fc60005000000 */
[----:B------:R-:W2:Y:S04]  /*7b70*/  LDL.LU R13, [R1+0x13c] ;  /* 0x00013c00010d7983 */ /* 0x000ea80000300800 */
[----:B------:R-:W-:Y:S01]  /*7b80*/  STL [R1+0x188], R7 ;  /* 0x0001880701007387 */ /* 0x000fe20000100800 */
[C---:B---3--:R-:W-:Y:S02]  /*7b90*/  SEL R6, R3.reuse, R0, !P2 ;  /* 0x0000000003067207 */ /* 0x048fe40005000000 */
[----:B------:R-:W-:-:S03]  /*7ba0*/  SEL R5, R3, R5, !P2 ;  /* 0x0000000503057207 */ /* 0x000fc60005000000 */
[----:B------:R-:W-:Y:S01]  /*7bb0*/  STL [R1+0x184], R6 ;  /* 0x0001840601007387 */ /* 0x000fe20000100800 */
[----:B------:R-:W-:-:S03]  /*7bc0*/  SEL R0, R3, R4, !P2 ;  /* 0x0000000403007207 */ /* 0x000fc60005000000 */
[----:B------:R-:W-:Y:S01]  /*7bd0*/  STL [R1+0x190], R5 ;  /* 0x0001900501007387 */ /* 0x000fe20000100800 */
[----:B------:R-:W-:-:S03]  /*7be0*/  SEL R4, R3, R2, !P2 ;  /* 0x0000000203047207 */ /* 0x000fc60005000000 */
[----:B------:R0:W-:Y:S01]  /*7bf0*/  STL [R1+0x1a0], R0 ;  /* 0x0001a00001007387 */ /* 0x0001e20000100800 */
[----:B------:R-:W-:-:S03]  /*7c00*/  SEL R2, R3, R29, !P2 ;  /* 0x0000001d03027207 */ /* 0x000fc60005000000 */
        /* <DEDUP_REMOVED lines=12> */
[----:B------:R-:W-:Y:S04]  /*7cd0*/  STL [R1+0x1b4], R4 ;  /* 0x0001b40401007387 */ /* 0x000fe80000100800 */
[----:B------:R-:W3:Y:S01]  /*7ce0*/  LDL.LU R18, [R1+0x110] ;  /* 0x0001100001127983 */ /* 0x000ee20000300800 */
[----:B0-----:R-:W-:-:S03]  /*7cf0*/  SEL R0, R3, R15, !P2 ;  /* 0x0000000f03007207 */ /* 0x001fc60005000000 */
[----:B------:R-:W-:Y:S04]  /*7d00*/  STL [R1+0x1b0], R2 ;  /* 0x0001b00201007387 */ /* 0x000fe80000100800 */
[----:B------:R-:W3:Y:S04]  /*7d10*/  LDL.LU R17, [R1+0x108] ;  /* 0x0001080001117983 */ /* 0x000ee80000300800 */
[----:B------:R4:W-:Y:S04]  /*7d20*/  STL [R1+0x1ac], R0 ;  /* 0x0001ac0001007387 */ /* 0x0009e80000100800 */
[----:B------:R-:W3:Y:S04]  /*7d30*/  LDL.LU R16, [R1+0x104] ;  /* 0x0001040001107983 */ /* 0x000ee80000300800 */
[----:B------:R-:W3:Y:S01]  /*7d40*/  LDL.LU R15, [R1+0x128] ;  /* 0x00012800010f7983 */ /* 0x000ee20000300800 */
[----:B----4-:R-:W-:-:S02]  /*7d50*/  SEL R0, R3, R25, !P2 ;  /* 0x0000001903007207 */ /* 0x010fc40005000000 */
        /* <DEDUP_REMOVED lines=8> */
[----:B-----5:R-:W-:-:S03]  /*7de0*/  SEL R2, R3, R20, !P2 ;  /* 0x0000001403027207 */ /* 0x020fc60005000000 */
[----:B------:R-:W-:Y:S04]  /*7df0*/  STL [R1+0x194], R4 ;  /* 0x0001940401007387 */ /* 0x000fe80000100800 */
[----:B------:R-:W4:Y:S01]  /*7e00*/  LDL.LU R8, [R1+0x130] ;  /* 0x0001300001087983 */ /* 0x000f220000300800 */
[----:B0-----:R-:W-:-:S03]  /*7e10*/  SEL R0, R3, R19, !P2 ;  /* 0x0000001303007207 */ /* 0x001fc60005000000 */
[----:B------:R0:W-:Y:S04]  /*7e20*/  STL [R1+0x18c], R2 ;  /* 0x00018c0201007387 */ /* 0x0001e80000100800 */
[----:B------:R-:W5:Y:S04]  /*7e30*/  LDL.LU R7, [R1+0x138] ;  /* 0x0001380001077983 */ /* 0x000f680000300800 */
[----:B------:R1:W-:Y:S04]  /*7e40*/  STL [R1+0x180], R0 ;  /* 0x0001800001007387 */ /* 0x0003e80000100800 */
[----:B------:R-:W5:Y:S04]  /*7e50*/  LDL.LU R6, [R1+0x134] ;  /* 0x0001340001067983 */ /* 0x000f680000300800 */
[----:B------:R-:W5:Y:S04]  /*7e60*/  LDL.LU R5, [R1+0x154] ;  /* 0x0001540001057983 */ /* 0x000f680000300800 */
[----:B------:R-:W5:Y:S01]  /*7e70*/  LDL.LU R12, [R1+0x11c] ;  /* 0x00011c00010c7983 */ /* 0x000f620000300800 */
[----:B0-----:R-:W-:-:S03]  /*7e80*/  SEL R2, R3, R14, !P2 ;  /* 0x0000000e03027207 */ /* 0x001fc60005000000 */
[----:B-1----:R-:W5:Y:S04]  /*7e90*/  LDL.LU R0, [R1+0x100] ;  /* 0x0001000001007983 */ /* 0x002f680000300800 */
[----:B------:R0:W-:Y:S04]  /*7ea0*/  STL [R1+0x17c], R2 ;  /* 0x00017c0201007387 */ /* 0x0001e80000100800 */
[----:B------:R-:W5:Y:S04]  /*7eb0*/  LDL.LU R4, [R1+0xf4] ;  /* 0x0000f40001047983 */ /* 0x000f680000300800 */
[----:B0-----:R-:W5:Y:S01]  /*7ec0*/  LDL.LU R2, [R1+0xe4] ;  /* 0x0000e40001027983 */ /* 0x001f620000300800 */
[----:B--2---:R-:W-:-:S05]  /*7ed0*/  SEL R13, R3, R13, !P2 ;  /* 0x0000000d030d7207 */ /* 0x004fca0005000000 */
[----:B------:R0:W-:Y:S04]  /*7ee0*/  STL [R1+0x178], R13 ;  /* 0x0001780d01007387 */ /* 0x0001e80000100800 */
[----:B------:R-:W2:Y:S04]  /*7ef0*/  LDL.LU R29, [R1+0xcc] ;  /* 0x0000cc00011d7983 */ /* 0x000ea80000300800 */
        /* <DEDUP_REMOVED lines=8> */
[----:B0-----:R-:W2:Y:S01]  /*7f80*/  LDL.LU R13, [R1] ;  /* 0x00000000010d7983 */ /* 0x001ea20000300800 */
[----:B---3--:R-:W-:-:S02]  /*7f90*/  SEL R18, R3, R18, !P2 ;  /* 0x0000001203127207 */ /* 0x008fc40005000000 */
[----:B------:R-:W-:-:S03]  /*7fa0*/  SEL R17, R3, R17, !P2 ;  /* 0x0000001103117207 */ /* 0x000fc60005000000 */
[----:B------:R0:W-:Y:S04]  /*7fb0*/  STL [R1+0x16c], R18 ;  /* 0x00016c1201007387 */ /* 0x0001e80000100800 */
[----:B------:R1:W-:Y:S01]  /*7fc0*/  STL [R1+0x158], R17 ;  /* 0x0001581101007387 */ /* 0x0003e20000100800 */
[----:B------:R-:W-:-:S03]  /*7fd0*/  SEL R16, R3, R16, !P2 ;  /* 0x0000001003107207 */ /* 0x000fc60005000000 */
[----:B------:R-:W3:Y:S01]  /*7fe0*/  LDL.LU R21, [R1+0x58] ;  /* 0x0000580001157983 */ /* 0x000ee20000300800 */
[----:B------:R-:W-:-:S03]  /*7ff0*/  SEL R15, R3, R15, !P2 ;  /* 0x0000000f030f7207 */ /* 0x000fc60005000000 */
[----:B------:R1:W-:Y:S04]  /*8000*/  STL [R1+0x148], R16 ;  /* 0x0001481001007387 */ /* 0x0003e80000100800 */
[----:B------:R-:W3:Y:S04]  /*8010*/  LDL.LU R20, [R1+0x5c] ;  /* 0x00005c0001147983 */ /* 0x000ee80000300800 */
[----:B------:R1:W-:Y:S04]  /*8020*/  STL [R1+0x144], R15 ;  /* 0x0001440f01007387 */ /* 0x0003e80000100800 */
[----:B------:R-:W3:Y:S04]  /*8030*/  LDL.LU R19, [R1+0x9c] ;  /* 0x00009c0001137983 */ /* 0x000ee80000300800 */
[----:B0-----:R-:W3:Y:S04]  /*8040*/  LDL.LU R18, [R1+0xa0] ;  /* 0x0000a00001127983 */ /* 0x001ee80000300800 */
[----:B-1----:R-:W3:Y:S04]  /*8050*/  LDL.LU R17, [R1+0x54] ;  /* 0x0000540001117983 */ /* 0x002ee80000300800 */
[----:B------:R-:W3:Y:S04]  /*8060*/  LDL.LU R16, [R1+0x8c] ;  /* 0x00008c0001107983 */ /* 0x000ee80000300800 */
[----:B------:R-:W3:Y:S01]  /*8070*/  LDL.LU R15, [R1+0x80] ;  /* 0x00008000010f7983 */ /* 0x000ee20000300800 */
[----:B----4-:R-:W-:-:S05]  /*8080*/  SEL R8, R3, R8, !P2 ;  /* 0x0000000803087207 */ /* 0x010fca0005000000 */
[----:B------:R0:W-:Y:S01]  /*8090*/  STL [R1+0x140], R8 ;  /* 0x0001400801007387 */ /* 0x0001e20000100800 */
[----:B-----5:R-:W-:-:S03]  /*80a0*/  SEL R7, R3, R7, !P2 ;  /* 0x0000000703077207 */ /* 0x020fc60005000000 */
[----:B0-----:R-:W4:Y:S01]  /*80b0*/  LDL.LU R8, [R1+0x814] ;  /* 0x0008140001087983 */ /* 0x001f220000300800 */
[----:B------:R-:W-:-:S03]  /*80c0*/  SEL R6, R3, R6, !P2 ;  /* 0x0000000603067207 */ /* 0x000fc60005000000 */
[----:B------:R0:W-:Y:S01]  /*80d0*/  STL [R1+0x13c], R7 ;  /* 0x00013c0701007387 */ /* 0x0001e20000100800 */
[C---:B------:R-:W-:Y:S02]  /*80e0*/  SEL R5, R3.reuse, R5, !P2 ;  /* 0x0000000503057207 */ /* 0x040fe40005000000 */
[C---:B------:R-:W-:Y:S01]  /*80f0*/  SEL R12, R3.reuse, R12, !P2 ;  /* 0x0000000c030c7207 */ /* 0x040fe20005000000 */
[----:B0-----:R-:W5:Y:S01]  /*8100*/  LDL.LU R7, [R1+0x810] ;  /* 0x0008100001077983 */ /* 0x001f620000300800 */
[----:B------:R-:W-:-:S03]  /*8110*/  SEL R0, R3, R0, !P2 ;  /* 0x0000000003007207 */ /* 0x000fc60005000000 */
[----:B------:R0:W-:Y:S01]  /*8120*/  STL [R1+0x138], R6 ;  /* 0x0001380601007387 */ /* 0x0001e20000100800 */
[----:B------:R-:W-:-:S03]  /*8130*/  SEL R4, R3, R4, !P2 ;  /* 0x0000000403047207 */ /* 0x000fc60005000000 */
[----:B0-----:R-:W4:Y:S01]  /*8140*/  LDL.LU R6, [R1+0x80c] ;  /* 0x00080c0001067983 */ /* 0x001f220000300800 */
[----:B------:R-:W-:-:S03]  /*8150*/  SEL R2, R3, R2, !P2 ;  /* 0x0000000203027207 */ /* 0x000fc60005000000 */
[----:B------:R0:W-:Y:S04]  /*8160*/  STL [R1+0x134], R5 ;  /* 0x0001340501007387 */ /* 0x0001e80000100800 */
[----:B0-----:R-:W5:Y:S04]  /*8170*/  LDL.LU R5, [R1+0x808] ;  /* 0x0008080001057983 */ /* 0x001f680000300800 */
[----:B------:R0:W-:Y:S04]  /*8180*/  STL [R1+0x130], R12 ;  /* 0x0001300c01007387 */ /* 0x0001e80000100800 */
[----:B0-----:R-:W4:Y:S04]  /*8190*/  LDL.LU R12, [R1+0x34] ;  /* 0x00003400010c7983 */ /* 0x001f280000300800 */
[----:B------:R0:W-:Y:S04]  /*81a0*/  STL [R1+0x128], R0 ;  /* 0x0001280001007387 */ /* 0x0001e80000100800 */
[----:B0-----:R-:W5:Y:S04]  /*81b0*/  LDL.LU R0, [R1+0x30] ;  /* 0x0000300001007983 */ /* 0x001f680000300800 */
[----:B------:R0:W-:Y:S04]  /*81c0*/  STL [R1+0x11c], R4 ;  /* 0x00011c0401007387 */ /* 0x0001e80000100800 */
[----:B0-----:R-:W4:Y:S04]  /*81d0*/  LDL.LU R4, [R1+0x804] ;  /* 0x0008040001047983 */ /* 0x001f280000300800 */
[----:B------:R0:W-:Y:S04]  /*81e0*/  STL [R1+0x110], R2 ;  /* 0x0001100201007387 */ /* 0x0001e80000100800 */
[----:B0-----:R-:W4:Y:S01]  /*81f0*/  LDL.LU R2, [R1+0x800] ;  /* 0x0008000001027983 */ /* 0x001f220000300800 */
[----:B--2---:R-:W-:-:S02]  /*8200*/  SEL R29, R3, R29, !P2 ;  /* 0x0000001d031d7207 */ /* 0x004fc40005000000 */
[----:B------:R-:W-:-:S03]  /*8210*/  SEL R28, R3, R28, !P2 ;  /* 0x0000001c031c7207 */ /* 0x000fc60005000000 */
[----:B------:R0:W-:Y:S01]  /*8220*/  STL [R1+0x108], R29 ;  /* 0x0001081d01007387 */ /* 0x0001e20000100800 */
[C---:B------:R-:W-:Y:S02]  /*8230*/  SEL R27, R3.reuse, R27, !P2 ;  /* 0x0000001b031b7207 */ /* 0x040fe40005000000 */
[C---:B------:R-:W-:Y:S01]  /*8240*/  SEL R26, R3.reuse, R26, !P2 ;  /* 0x0000001a031a7207 */ /* 0x040fe20005000000 */
[----:B0-----:R-:W2:Y:S01]  /*8250*/  LDL.LU R29, [R1+0x7fc] ;  /* 0x0007fc00011d7983 */ /* 0x001ea20000300800 */
[----:B------:R-:W-:-:S03]  /*8260*/  SEL R25, R3, R25, !P2 ;  /* 0x0000001903197207 */ /* 0x000fc60005000000 */
[----:B------:R0:W-:Y:S01]  /*8270*/  STL [R1+0x104], R28 ;  /* 0x0001041c01007387 */ /* 0x0001e20000100800 */
[C---:B------:R-:W-:Y:S02]  /*8280*/  SEL R24, R3.reuse, R24, !P2 ;  /* 0x0000001803187207 */ /* 0x040fe40005000000 */
[C---:B------:R-:W-:Y:S01]  /*8290*/  SEL R23, R3.reuse, R23, !P2 ;  /* 0x0000001703177207 */ /* 0x040fe20005000000 */
[----:B0-----:R-:W4:Y:S04]  /*82a0*/  LDL.LU R28, [R1+0x7f8] ;  /* 0x0007f800011c7983 */ /* 0x001f280000300800 */
[----:B------:R0:W-:Y:S01]  /*82b0*/  STL [R1+0x100], R27 ;  /* 0x0001001b01007387 */ /* 0x0001e20000100800 */
[C---:B------:R-:W-:Y:S02]  /*82c0*/  SEL R22, R3.reuse, R22, !P2 ;  /* 0x0000001603167207 */ /* 0x040fe40005000000 */
[C---:B------:R-:W-:Y:S01]  /*82d0*/  SEL R14, R3.reuse, R14, !P2 ;  /* 0x0000000e030e7207 */ /* 0x040fe20005000000 */
[----:B0-----:R-:W2:Y:S04]  /*82e0*/  LDL.LU R27, [R1+0x7f4] ;  /* 0x0007f400011b7983 */ /* 0x001ea80000300800 */
[----:B------:R0:W-:Y:S01]  /*82f0*/  STL [R1+0xf4], R26 ;  /* 0x0000f41a01007387 */ /* 0x0001e20000100800 */
[----:B------:R-:W-:-:S03]  /*8300*/  SEL R13, R3, R13, !P2 ;  /* 0x0000000d030d7207 */ /* 0x000fc60005000000 */
[----:B0-----:R-:W4:Y:S04]  /*8310*/  LDL.LU R26, [R1+0x7f0] ;  /* 0x0007f000011a7983 */ /* 0x001f280000300800 */
[----:B------:R0:W-:Y:S04]  /*8320*/  STL [R1+0xe4], R25 ;  /* 0x0000e41901007387 */ /* 0x0001e80000100800 */
[----:B0-----:R-:W2:Y:S04]  /*8330*/  LDL.LU R25, [R1+0x7ec] ;  /* 0x0007ec0001197983 */ /* 0x001ea80000300800 */
[----:B------:R0:W-:Y:S04]  /*8340*/  STL [R1+0xcc], R24 ;  /* 0x0000cc1801007387 */ /* 0x0001e80000100800 */
[----:B0-----:R-:W4:Y:S04]  /*8350*/  LDL.LU R24, [R1+0x7e8] ;  /* 0x0007e80001187983 */ /* 0x001f280000300800 */
[----:B------:R0:W-:Y:S04]  /*8360*/  STL [R1+0xc8], R23 ;  /* 0x0000c81701007387 */ /* 0x0001e80000100800 */
[----:B0-----:R-:W2:Y:S04]  /*8370*/  LDL.LU R23, [R1+0x7e4] ;  /* 0x0007e40001177983 */ /* 0x001ea80000300800 */
[----:B------:R0:W-:Y:S04]  /*8380*/  STL [R1+0xc4], R22 ;  /* 0x0000c41601007387 */ /* 0x0001e80000100800 */
[----:B0-----:R-:W4:Y:S04]  /*8390*/  LDL.LU R22, [R1+0x7e0] ;  /* 0x0007e00001167983 */ /* 0x001f280000300800 */
[----:B------:R0:W-:Y:S04]  /*83a0*/  STL [R1+0xc0], R14 ;  /* 0x0000c00e01007387 */ /* 0x0001e80000100800 */
[----:B0-----:R-:W5:Y:S04]  /*83b0*/  LDL.LU R14, [R1+0x7dc] ;  /* 0x0007dc00010e7983 */ /* 0x001f680000300800 */
[----:B------:R0:W-:Y:S04]  /*83c0*/  STL [R1+0xb8], R13 ;  /* 0x0000b80d01007387 */ /* 0x0001e80000100800 */
[----:B0-----:R-:W2:Y:S01]  /*83d0*/  LDL.LU R13, [R1+0x7d8] ;  /* 0x0007d800010d7983 */ /* 0x001ea20000300800 */
[----:B---3--:R-:W-:-:S02]  /*83e0*/  SEL R21, R3, R21, !P2 ;  /* 0x0000001503157207 */ /* 0x008fc40005000000 */
[C---:B------:R-:W-:Y:S02]  /*83f0*/  SEL R20, R3.reuse, R20, !P2 ;  /* 0x0000001403147207 */ /* 0x040fe40005000000 */
[C---:B------:R-:W-:Y:S02]  /*8400*/  SEL R19, R3.reuse, R19, !P2 ;  /* 0x0000001303137207 */ /* 0x040fe40005000000 */
[C---:B------:R-:W-:Y:S02]  /*8410*/  SEL R18, R3.reuse, R18, !P2 ;  /* 0x0000001203127207 */ /* 0x040fe40005000000 */
[C---:B------:R-:W-:Y:S02]  /*8420*/  SEL R17, R3.reuse, R17, !P2 ;  /* 0x0000001103117207 */ /* 0x040fe40005000000 */
[C---:B------:R-:W-:Y:S02]  /*8430*/  SEL R16, R3.reuse, R16, !P2 ;  /* 0x0000001003107207 */ /* 0x040fe40005000000 */
[----:B------:R-:W-:-:S02]  /*8440*/  SEL R15, R3, R15, !P2 ;  /* 0x0000000f030f7207 */ /* 0x000fc40005000000 */
[C---:B-----5:R-:W-:Y:S02]  /*8450*/  SEL R14, R3.reuse, R14, !P2 ;  /* 0x0000000e030e7207 */ /* 0x060fe40005000000 */
[----:B--2---:R-:W-:-:S05]  /*8460*/  SEL R13, R3, R13, !P2 ;  /* 0x0000000d030d7207 */ /* 0x004fca0005000000 */
[----:B------:R0:W-:Y:S04]  /*8470*/  STL [R1+0xa8], R13 ;  /* 0x0000a80d01007387 */ /* 0x0001e80000100800 */
[----:B0-----:R-:W2:Y:S04]  /*8480*/  LDL.LU R13, [R1+0x2c] ;  /* 0x00002c00010d7983 */ /* 0x001ea80000300800 */
[----:B------:R0:W-:Y:S04]  /*8490*/  STL [R1+0x6c], R14 ;  /* 0x00006c0e01007387 */ /* 0x0001e80000100800 */
[----:B0-----:R-:W3:Y:S04]  /*84a0*/  LDL.LU R14, [R1+0x74] ;  /* 0x00007400010e7983 */ /* 0x001ee80000300800 */
[----:B------:R0:W-:Y:S04]  /*84b0*/  STL [R1+0x64], R21 ;  /* 0x0000641501007387 */ /* 0x0001e80000100800 */
[----:B0-----:R-:W5:Y:S04]  /*84c0*/  LDL.LU R21, [R1+0x7d4] ;  /* 0x0007d40001157983 */ /* 0x001f680000300800 */
        /* <DEDUP_REMOVED lines=11> */
[----:B0-----:R-:W5:Y:S01]  /*8580*/  LDL.LU R15, [R1+0x7bc] ;  /* 0x0007bc00010f7983 */ /* 0x001f620000300800 */
[----:B------:R-:W-:-:S02]  /*8590*/  SEL R0, R3, R0, !P2 ;  /* 0x0000000003007207 */ /* 0x000fc40005000000 */
[C---:B----4-:R-:W-:Y:S02]  /*85a0*/  SEL R22, R3.reuse, R22, !P2 ;  /* 0x0000001603167207 */ /* 0x050fe40005000000 */
[C---:B------:R-:W-:Y:S02]  /*85b0*/  SEL R23, R3.reuse, R23, !P2 ;  /* 0x0000001703177207 */ /* 0x040fe40005000000 */
[C---:B------:R-:W-:Y:S02]  /*85c0*/  SEL R24, R3.reuse, R24, !P2 ;  /* 0x0000001803187207 */ /* 0x040fe40005000000 */
[C---:B------:R-:W-:Y:S02]  /*85d0*/  SEL R25, R3.reuse, R25, !P2 ;  /* 0x0000001903197207 */ /* 0x040fe40005000000 */
[C---:B------:R-:W-:Y:S02]  /*85e0*/  SEL R26, R3.reuse, R26, !P2 ;  /* 0x0000001a031a7207 */ /* 0x040fe40005000000 */
[----:B------:R-:W-:-:S02]  /*85f0*/  SEL R27, R3, R27, !P2 ;  /* 0x0000001b031b7207 */ /* 0x000fc40005000000 */
[C---:B------:R-:W-:Y:S02]  /*8600*/  SEL R28, R3.reuse, R28, !P2 ;  /* 0x0000001c031c7207 */ /* 0x040fe40005000000 */
[C---:B------:R-:W-:Y:S02]  /*8610*/  SEL R29, R3.reuse, R29, !P2 ;  /* 0x0000001d031d7207 */ /* 0x040fe40005000000 */
[C---:B--2---:R-:W-:Y:S02]  /*8620*/  SEL R13, R3.reuse, R13, !P2 ;  /* 0x0000000d030d7207 */ /* 0x044fe40005000000 */
[----:B---3--:R-:W-:-:S05]  /*8630*/  SEL R14, R3, R14, !P2 ;  /* 0x0000000e030e7207 */ /* 0x008fca0005000000 */
[----:B------:R0:W-:Y:S01]  /*8640*/  STL [R1+0x48], R14 ;  /* 0x0000480e01007387 */ /* 0x0001e20000100800 */
[C---:B-----5:R-:W-:Y:S02]  /*8650*/  SEL R21, R3.reuse, R21, !P2 ;  /* 0x0000001503157207 */ /* 0x060fe40005000000 */
[C---:B------:R-:W-:Y:S02]  /*8660*/  SEL R20, R3.reuse, R20, !P2 ;  /* 0x0000001403147207 */ /* 0x040fe40005000000 */
[C---:B0-----:R-:W-:Y:S02]  /*8670*/  SEL R14, R3.reuse, R16, !P2 ;  /* 0x00000010030e7207 */ /* 0x041fe40005000000 */
[C---:B------:R-:W-:Y:S02]  /*8680*/  SEL R16, R3.reuse, R17, !P2 ;  /* 0x0000001103107207 */ /* 0x040fe40005000000 */
[----:B------:R-:W-:-:S05]  /*8690*/  SEL R15, R3, R15, !P2 ;  /* 0x0000000f030f7207 */ /* 0x000fca0005000000 */
[----:B------:R0:W-:Y:S04]  /*86a0*/  STL [R1+0x44], R15 ;  /* 0x0000440f01007387 */ /* 0x0001e80000100800 */
[----:B------:R1:W-:Y:S01]  /*86b0*/  STL [R1+0x3c], R14 ;  /* 0x00003c0e01007387 */ /* 0x0003e20000100800 */
[----:B0-----:R-:W-:-:S03]  /*86c0*/  SEL R15, R3, R18, !P2 ;  /* 0x00000012030f7207 */ /* 0x001fc60005000000 */
[----:B------:R-:W-:Y:S01]  /*86d0*/  STL [R1+0x10], R16 ;  /* 0x0000101001007387 */ /* 0x000fe20000100800 */
[C---:B-1----:R-:W-:Y:S02]  /*86e0*/  SEL R14, R3.reuse, R19, !P2 ;  /* 0x00000013030e7207 */ /* 0x042fe40005000000 */
[C---:B------:R-:W-:Y:S01]  /*86f0*/  SEL R19, R3.reuse, R12, !P2 ;  /* 0x0000000c03137207 */ /* 0x040fe20005000000 */
[----:B------:R-:W-:Y:S04]  /*8700*/  STL [R1+0xc], R15 ;  /* 0x00000c0f01007387 */ /* 0x000fe80000100800 */
[----:B------:R-:W-:Y:S04]  /*8710*/  STL [R1+0x4], R14 ;  /* 0x0000040e01007387 */ /* 0x000fe80000100800 */
[----:B------:R0:W-:Y:S04]  /*8720*/  STL [R1+0x730], R19 ;  /* 0x0007301301007387 */ /* 0x0001e80000100800 */
[----:B------:R-:W-:Y:S04]  /*8730*/  STL [R1], R13 ;  /* 0x0000000d01007387 */ /* 0x000fe80000100800 */
[----:B0-----:R-:W2:Y:S04]  /*8740*/  LDL.LU R19, [R1+0x84] ;  /* 0x0000840001137983 */ /* 0x001ea80000300800 */
[----:B------:R0:W-:Y:S04]  /*8750*/  STL [R1+0x734], R0 ;  /* 0x0007340001007387 */ /* 0x0001e80000100800 */
[----:B0-----:R-:W3:Y:S04]  /*8760*/  LDL.LU R0, [R1+0x7c] ;  /* 0x00007c0001007983 */ /* 0x001ee80000300800 */
[----:B------:R0:W-:Y:S04]  /*8770*/  STL [R1+0x738], R20 ;  /* 0x0007381401007387 */ /* 0x0001e80000100800 */
[----:B0-----:R-:W4:Y:S04]  /*8780*/  LDL.LU R20, [R1+0x78] ;  /* 0x0000780001147983 */ /* 0x001f280000300800 */
[----:B------:R0:W-:Y:S04]  /*8790*/  STL [R1+0x73c], R21 ;  /* 0x00073c1501007387 */ /* 0x0001e80000100800 */
[----:B0-----:R-:W5:Y:S04]  /*87a0*/  LDL.LU R21, [R1+0x70] ;  /* 0x0000700001157983 */ /* 0x001f680000300800 */
[----:B------:R0:W-:Y:S04]  /*87b0*/  STL [R1+0x740], R22 ;  /* 0x0007401601007387 */ /* 0x0001e80000100800 */
[----:B0-----:R-:W2:Y:S04]  /*87c0*/  LDL.LU R22, [R1+0x68] ;  /* 0x0000680001167983 */ /* 0x001ea80000300800 */
[----:B------:R0:W-:Y:S01]  /*87d0*/  STL [R1+0x744], R23 ;  /* 0x0007441701007387 */ /* 0x0001e20000100800 */
[----:B------:R-:W-:-:S03]  /*87e0*/  SEL R12, R3, R2, !P2 ;  /* 0x00000002030c7207 */ /* 0x000fc60005000000 */
[----:B0-----:R-:W3:Y:S04]  /*87f0*/  LDL.LU R23, [R1+0x40] ;  /* 0x0000400001177983 */ /* 0x001ee80000300800 */
[----:B------:R0:W-:Y:S04]  /*8800*/  STL [R1+0x748], R24 ;  /* 0x0007481801007387 */ /* 0x0001e80000100800 */
[----:B0-----:R-:W4:Y:S04]  /*8810*/  LDL.LU R24, [R1+0x38] ;  /* 0x0000380001187983 */ /* 0x001f280000300800 */
[----:B------:R0:W-:Y:S04]  /*8820*/  STL [R1+0x74c], R25 ;  /* 0x00074c1901007387 */ /* 0x0001e80000100800 */
[----:B0-----:R-:W5:Y:S04]  /*8830*/  LDL.LU R25, [R1+0x20] ;  /* 0x0000200001197983 */ /* 0x001f680000300800 */
[----:B------:R0:W-:Y:S01]  /*8840*/  STL [R1+0x750], R26 ;  /* 0x0007501a01007387 */ /* 0x0001e20000100800 */
[----:B------:R-:W-:-:S03]  /*8850*/  SEL R13, R3, R4, !P2 ;  /* 0x00000004030d7207 */ /* 0x000fc60005000000 */
[----:B0-----:R-:W2:Y:S04]  /*8860*/  LDL.LU R26, [R1+0x28] ;  /* 0x00002800011a7983 */ /* 0x001ea80000300800 */
[----:B------:R0:W-:Y:S04]  /*8870*/  STL [R1+0x754], R27 ;  /* 0x0007541b01007387 */ /* 0x0001e80000100800 */
[----:B0-----:R-:W4:Y:S04]  /*8880*/  LDL.LU R27, [R1+0x8] ;  /* 0x00000800011b7983 */ /* 0x001f280000300800 */
[----:B------:R0:W-:Y:S04]  /*8890*/  STL [R1+0x758], R28 ;  /* 0x0007581c01007387 */ /* 0x0001e80000100800 */
[----:B0-----:R-:W2:Y:S04]  /*88a0*/  LDL.LU R28, [R1+0x18] ;  /* 0x00001800011c7983 */ /* 0x001ea80000300800 */
[----:B------:R0:W-:Y:S04]  /*88b0*/  STL [R1+0x75c], R29 ;  /* 0x00075c1d01007387 */ /* 0x0001e80000100800 */
[----:B0-----:R-:W2:Y:S04]  /*88c0*/  LDL.LU R29, [R1+0x1c] ;  /* 0x00001c00011d7983 */ /* 0x001ea80000300800 */
[----:B------:R0:W-:Y:S04]  /*88d0*/  STL [R1+0x760], R12 ;  /* 0x0007600c01007387 */ /* 0x0001e80000100800 */
[----:B0-----:R-:W2:Y:S04]  /*88e0*/  LDL.LU R12, [R1+0x24] ;  /* 0x00002400010c7983 */ /* 0x001ea80000300800 */
[----:B------:R-:W2:Y:S01]  /*88f0*/  LDL.LU R4, [R1+0x14] ;  /* 0x0000140001047983 */ /* 0x000ea20000300800 */
[----:B------:R-:W-:-:S02]  /*8900*/  @!P3 IMAD.MOV R9, RZ, RZ, -R9 ;  /* 0x000000ffff09b224 */ /* 0x000fc400078e0a09 */
[----:B------:R-:W-:Y:S02]  /*8910*/  @!P4 IMAD.MOV R10, RZ, RZ, -R10 ;  /* 0x000000ffff0ac224 */ /* 0x000fe400078e0a0a */
[----:B------:R-:W-:Y:S01]  /*8920*/  @!P6 IMAD.MOV R11, RZ, RZ, -R11 ;  /* 0x000000ffff0be224 */ /* 0x000fe200078e0a0b */
[C---:B------:R-:W-:Y:S02]  /*8930*/  SEL R14, R3.reuse, R5, !P2 ;  /* 0x00000005030e7207 */ /* 0x040fe40005000000 */
[C---:B------:R-:W-:Y:S02]  /*8940*/  SEL R15, R3.reuse, R6, !P2 ;  /* 0x00000006030f7207 */ /* 0x040fe40005000000 */
[C---:B------:R-:W-:Y:S02]  /*8950*/  SEL R16, R3.reuse, R7, !P2 ;  /* 0x0000000703107207 */ /* 0x040fe40005000000 */
[C---:B------:R-:W-:Y:S02]  /*8960*/  SEL R17, R3.reuse, R8, !P2 ;  /* 0x0000000803117207 */ /* 0x040fe40005000000 */
[----:B------:R-:W-:-:S02]  /*8970*/  SEL R18, R3, R9, !P2 ;  /* 0x0000000903127207 */ /* 0x000fc40005000000 */
[C---:B------:R-:W-:Y:S02]  /*8980*/  SEL R10, R3.reuse, R10, !P2 ;  /* 0x0000000a030a7207 */ /* 0x040fe40005000000 */
[----:B------:R-:W-:Y:S02]  /*8990*/  SEL R11, R3, R11, !P2 ;  /* 0x0000000b030b7207 */ /* 0x000fe40005000000 */
[----:B------:R-:W0:Y:S01]  /*89a0*/  LDC.64 R2, c[0x0][0x218] ;  /* 0x00008600ff027b82 */ /* 0x000e220000000a00 */
[----:B------:R-:W-:Y:S04]  /*89b0*/  STL [R1+0x764], R13 ;  /* 0x0007640d01007387 */ /* 0x000fe80000100800 */
[----:B------:R-:W-:Y:S04]  /*89c0*/  STL [R1+0x768], R14 ;  /* 0x0007680e01007387 */ /* 0x000fe80000100800 */
[----:B------:R-:W-:Y:S04]  /*89d0*/  STL [R1+0x76c], R15 ;  /* 0x00076c0f01007387 */ /* 0x000fe80000100800 */
[----:B------:R-:W-:Y:S04]  /*89e0*/  STL [R1+0x770], R16 ;  /* 0x0007701001007387 */ /* 0x000fe80000100800 */
[----:B------:R-:W-:Y:S04]  /*89f0*/  STL [R1+0x774], R17 ;  /* 0x0007741101007387 */ /* 0x000fe80000100800 */
[----:B------:R-:W-:Y:S04]  /*8a00*/  STL [R1+0x778], R18 ;  /* 0x0007781201007387 */ /* 0x000fe80000100800 */
[----:B------:R-:W-:Y:S04]  /*8a10*/  STL [R1+0x77c], R10 ;  /* 0x00077c0a01007387 */ /* 0x000fe80000100800 */
[----:B------:R-:W-:Y:S04]  /*8a20*/  STL [R1+0x780], R11 ;  /* 0x0007800b01007387 */ /* 0x000fe80000100800 */
[----:B0-----:R-:W-:Y:S04]  /*8a30*/  STL [R1+0x788], R2 ;  /* 0x0007880201007387 */ /* 0x001fe80000100800 */
[----:B------:R3:W-:Y:S02]  /*8a40*/  STL [R1+0x784], R3 ;  /* 0x0007840301007387 */ /* 0x0007e40000100800 */
[----:B---3--:R-:W-:-:S02]  /*8a50*/  IMAD R3, R23, UR4, RZ ;  /* 0x0000000417037c24 */ /* 0x008fc4000f8e02ff */
[----:B-----5:R-:W-:Y:S02]  /*8a60*/  IMAD R2, R25, UR4, RZ ;  /* 0x0000000419027c24 */ /* 0x020fe4000f8e02ff */
[----:B----4-:R-:W-:Y:S02]  /*8a70*/  IMAD R5, R27, UR4, RZ ;  /* 0x000000041b057c24 */ /* 0x010fe4000f8e02ff */
[----:B--2---:R-:W-:Y:S02]  /*8a80*/  IMAD R6, R28, UR4, RZ ;  /* 0x000000041c067c24 */ /* 0x004fe4000f8e02ff */
[----:B------:R-:W-:Y:S02]  /*8a90*/  IMAD R7, R29, UR4, RZ ;  /* 0x000000041d077c24 */ /* 0x000fe4000f8e02ff */
[----:B------:R-:W-:Y:S02]  /*8aa0*/  IMAD R8, R12, UR4, RZ ;  /* 0x000000040c087c24 */ /* 0x000fe4000f8e02ff */
[----:B------:R-:W-:-:S02]  /*8ab0*/  IMAD R9, R4, UR4, RZ ;  /* 0x0000000404097c24 */ /* 0x000fc4000f8e02ff */
[----:B------:R-:W-:-:S03]  /*8ac0*/  IMAD R4, R26, UR4, RZ ;  /* 0x000000041a047c24 */ /* 0x000fc6000f8e02ff */
[----:B------:R-:W-:Y:S04]  /*8ad0*/  STL [R1+0x78c], R9 ;  /* 0x00078c0901007387 */ /* 0x000fe80000100800 */
[----:B------:R-:W-:Y:S04]  /*8ae0*/  STL [R1+0x790], R8 ;  /* 0x0007900801007387 */ /* 0x000fe80000100800 */
[----:B------:R-:W-:Y:S04]  /*8af0*/  STL [R1+0x794], R7 ;  /* 0x0007940701007387 */ /* 0x000fe80000100800 */
[----:B------:R-:W-:Y:S04]  /*8b00*/  STL [R1+0x798], R6 ;  /* 0x0007980601007387 */ /* 0x000fe80000100800 */
[----:B------:R-:W-:Y:S04]  /*8b10*/  STL [R1+0x79c], R5 ;  /* 0x00079c0501007387 */ /* 0x000fe80000100800 */
[----:B------:R0:W-:Y:S04]  /*8b20*/  STL [R1+0x7a0], R4 ;  /* 0x0007a00401007387 */ /* 0x0001e80000100800 */
[----:B------:R1:W-:Y:S01]  /*8b30*/  STL [R1+0x8], R2 ;  /* 0x0000080201007387 */ /* 0x0003e20000100800 */
[----:B0-----:R-:W-:-:S02]  /*8b40*/  IMAD R4, R24, UR4, RZ ;  /* 0x0000000418047c24 */ /* 0x001fc4000f8e02ff */
[----:B-1----:R-:W-:-:S03]  /*8b50*/  IMAD R2, R22, UR4, RZ ;  /* 0x0000000416027c24 */ /* 0x002fc6000f8e02ff */
[----:B------:R0:W-:Y:S04]  /*8b60*/  STL [R1+0x14], R4 ;  /* 0x0000140401007387 */ /* 0x0001e80000100800 */
[----:B------:R1:W-:Y:S01]  /*8b70*/  STL [R1+0x18], R3 ;  /* 0x0000180301007387 */ /* 0x0003e20000100800 */
[----:B0-----:R-:W-:-:S03]  /*8b80*/  IMAD R4, R21, UR4, RZ ;  /* 0x0000000415047c24 */ /* 0x001fc6000f8e02ff */
[----:B------:R-:W-:Y:S01]  /*8b90*/  STL [R1+0x1c], R2 ;  /* 0x00001c0201007387 */ /* 0x000fe20000100800 */
[----:B-1----:R-:W-:-:S03]  /*8ba0*/  IMAD R3, R20, UR4, RZ ;  /* 0x0000000414037c24 */ /* 0x002fc6000f8e02ff */
[----:B------:R0:W-:Y:S04]  /*8bb0*/  STL [R1+0x20], R4 ;  /* 0x0000200401007387 */ /* 0x0001e80000100800 */
[----:B------:R-:W-:Y:S04]  /*8bc0*/  STL [R1+0x24], R3 ;  /* 0x0000240301007387 */ /* 0x000fe80000100800 */
[----:B0-----:R-:W2:Y:S01]  /*8bd0*/  LDL.LU R4, [R1+0x94] ;  /* 0x0000940001047983 */ /* 0x001ea20000300800 */
[----:B------:R-:W-:Y:S02]  /*8be0*/  IMAD R2, R0, UR4, RZ ;  /* 0x0000000400027c24 */ /* 0x000fe4000f8e02ff */
[----:B------:R-:W-:-:S03]  /*8bf0*/  IMAD R0, R19, UR4, RZ ;  /* 0x0000000413007c24 */ /* 0x000fc6000f8e02ff */
[----:B------:R-:W-:Y:S04]  /*8c00*/  STL [R1+0x28], R2 ;  /* 0x0000280201007387 */ /* 0x000fe80000100800 */
[----:B--2---:R0:W-:Y:S04]  /*8c10*/  STL [R1+0x7b4], R4 ;  /* 0x0007b40401007387 */ /* 0x0041e80000100800 */
[----:B------:R-:W-:Y:S04]  /*8c20*/  STL [R1+0x2c], R0 ;  /* 0x00002c0001007387 */ /* 0x000fe80000100800 */
[----:B0-----:R-:W2:Y:S04]  /*8c30*/  LDL.LU R4, [R1+0x90] ;  /* 0x0000900001047983 */ /* 0x001ea80000300800 */
[----:B--2---:R0:W-:Y:S04]  /*8c40*/  STL [R1+0x7b8], R4 ;  /* 0x0007b80401007387 */ /* 0x0041e80000100800 */
[----:B0-----:R-:W2:Y:S04]  /*8c50*/  LDL.LU R4, [R1+0x88] ;  /* 0x0000880001047983 */ /* 0x001ea80000300800 */
[----:B------:R-:W3:Y:S04]  /*8c60*/  LDL.LU R5, [R1+0x98] ;  /* 0x0000980001057983 */ /* 0x000ee80000300800 */
[----:B------:R-:W4:Y:S04]  /*8c70*/  LDL.LU R6, [R1+0xa4] ;  /* 0x0000a40001067983 */ /* 0x000f280000300800 */
[----:B------:R-:W5:Y:S04]  /*8c80*/  LDL.LU R7, [R1+0xac] ;  /* 0x0000ac0001077983 */ /* 0x000f680000300800 */
        /* <DEDUP_REMOVED lines=24> */
[----:B------:R-:W5:Y:S01]  /*8e10*/  LDL.LU R19, [R1+0x168] ;  /* 0x0001680001137983 */ /* 0x000f620000300800 */
[----:B--2---:R-:W-:-:S05]  /*8e20*/  IMAD R4, R4, UR4, RZ ;  /* 0x0000000404047c24 */ /* 0x004fca000f8e02ff */
[----:B------:R0:W-:Y:S04]  /*8e30*/  STL [R1+0x30], R4 ;  /* 0x0000300401007387 */ /* 0x0001e80000100800 */
[----:B0-----:R-:W2:Y:S02]  /*8e40*/  LDL.LU R4, [R1+0x7b8] ;  /* 0x0007b80001047983 */ /* 0x001ea40000300800 */
[----:B--2---:R-:W-:-:S05]  /*8e50*/  IMAD R4, R4, UR4, RZ ;  /* 0x0000000404047c24 */ /* 0x004fca000f8e02ff */
[----:B------:R0:W-:Y:S04]  /*8e60*/  STL [R1+0x34], R4 ;  /* 0x0000340401007387 */ /* 0x0001e80000100800 */
[----:B0-----:R-:W2:Y:S01]  /*8e70*/  LDL.LU R4, [R1+0x7b4] ;  /* 0x0007b40001047983 */ /* 0x001ea20000300800 */
[----:B----4-:R-:W-:Y:S02]  /*8e80*/  IMAD R6, R6, UR4, RZ ;  /* 0x0000000406067c24 */ /* 0x010fe4000f8e02ff */
[----:B--2---:R-:W-:-:S05]  /*8e90*/  IMAD R4, R4, UR4, RZ ;  /* 0x0000000404047c24 */ /* 0x004fca000f8e02ff */
[----:B------:R3:W-:Y:S02]  /*8ea0*/  STL [R1+0x38], R4 ;  /* 0x0000380401007387 */ /* 0x0007e40000100800 */
[----:B---3--:R-:W-:Y:S02]  /*8eb0*/  IMAD R4, R5, UR4, RZ ;  /* 0x0000000405047c24 */ /* 0x008fe4000f8e02ff */
[----:B-----5:R-:W-:-:S03]  /*8ec0*/  IMAD R5, R7, UR4, RZ ;  /* 0x0000000407057c24 */ /* 0x020fc6000f8e02ff */
[----:B------:R0:W-:Y:S04]  /*8ed0*/  STL [R1+0x40], R4 ;  /* 0x0000400401007387 */ /* 0x0001e80000100800 */
[----:B------:R1:W-:Y:S01]  /*8ee0*/  STL [R1+0x68], R6 ;  /* 0x0000680601007387 */ /* 0x0003e20000100800 */
[----:B0-----:R-:W-:-:S03]  /*8ef0*/  IMAD R4, R8, UR4, RZ ;  /* 0x0000000408047c24 */ /* 0x001fc6000f8e02ff */
[----:B------:R0:W-:Y:S01]  /*8f00*/  STL [R1+0x70], R5 ;  /* 0x0000700501007387 */ /* 0x0001e20000100800 */
[----:B-1----:R-:W-:-:S03]  /*8f10*/  IMAD R6, R9, UR4, RZ ;  /* 0x0000000409067c24 */ /* 0x002fc6000f8e02ff */
[----:B------:R1:W-:Y:S01]  /*8f20*/  STL [R1+0x74], R4 ;  /* 0x0000740401007387 */ /* 0x0003e20000100800 */
[----:B0-----:R-:W-:Y:S02]  /*8f30*/  IMAD R5, R3, UR4, RZ ;  /* 0x0000000403057c24 */ /* 0x001fe4000f8e02ff */
[----:B------:R-:W-:Y:S02]  /*8f40*/  IMAD R3, R11, UR4, RZ ;  /* 0x000000040b037c24 */ /* 0x000fe4000f8e02ff */
[----:B-1----:R-:W-:Y:S01]  /*8f50*/  IMAD R4, R2, UR4, RZ ;  /* 0x0000000402047c24 */ /* 0x002fe2000f8e02ff */
[----:B------:R-:W-:Y:S01]  /*8f60*/  STL [R1+0x78], R6 ;  /* 0x0000780601007387 */ /* 0x000fe20000100800 */
[----:B------:R-:W-:-:S03]  /*8f70*/  IMAD R2, R10, UR4, RZ ;  /* 0x000000040a027c24 */ /* 0x000fc6000f8e02ff */
[----:B------:R-:W-:Y:S04]  /*8f80*/  STL [R1+0x7c], R5 ;  /* 0x00007c0501007387 */ /* 0x000fe80000100800 */
[----:B------:R0:W-:Y:S04]  /*8f90*/  STL [R1+0x80], R4 ;  /* 0x0000800401007387 */ /* 0x0001e80000100800 */
[----:B------:R1:W-:Y:S01]  /*8fa0*/  STL [R1+0x84], R3 ;  /* 0x0000840301007387 */ /* 0x0003e20000100800 */
[----:B0-----:R-:W-:-:S03]  /*8fb0*/  IMAD R4, R18, UR4, RZ ;  /* 0x0000000412047c24 */ /* 0x001fc6000f8e02ff */
[----:B------:R0:W-:Y:S01]  /*8fc0*/  STL [R1+0x88], R2 ;  /* 0x0000880201007387 */ /* 0x0001e20000100800 */
[----:B-1----:R-:W-:-:S03]  /*8fd0*/  IMAD R3, R17, UR4, RZ ;  /* 0x0000000411037c24 */ /* 0x002fc6000f8e02ff */
[----:B------:R1:W-:Y:S04]  /*8fe0*/  STL [R1+0x8c], R4 ;  /* 0x00008c0401007387 */ /* 0x0003e80000100800 */
[----:B------:R2:W-:Y:S01]  /*8ff0*/  STL [R1+0x90], R3 ;  /* 0x0000900301007387 */ /* 0x0005e20000100800 */
[----:B0-----:R-:W-:Y:S02]  /*9000*/  IMAD R2, R16, UR4, RZ ;  /* 0x0000000410027c24 */ /* 0x001fe4000f8e02ff */
[----:B-1----:R-:W-:-:S03]  /*9010*/  IMAD R4, R15, UR4, RZ ;  /* 0x000000040f047c24 */ /* 0x002fc6000f8e02ff */
[----:B------:R0:W-:Y:S01]  /*9020*/  STL [R1+0x94], R2 ;  /* 0x0000940201007387 */ /* 0x0001e20000100800 */
[----:B--2---:R-:W-:-:S03]  /*9030*/  IMAD R3, R14, UR4, RZ ;  /* 0x000000040e037c24 */ /* 0x004fc6000f8e02ff */
        /* <DEDUP_REMOVED lines=22> */
[----:B------:R-:W-:Y:S01]  /*91a0*/  STL [R1+0xdc], R2 ;  /* 0x0000dc0201007387 */ /* 0x000fe20000100800 */
[----:B--2---:R-:W-:-:S03]  /*91b0*/  IMAD R3, R20, UR4, RZ ;  /* 0x0000000414037c24 */ /* 0x004fc6000f8e02ff */
        /* <DEDUP_REMOVED lines=135> */
[----:B------:R-:W5:Y:S01]  /*9a30*/  LDL.LU R19, [R1] ;  /* 0x0000000001137983 */ /* 0x000f620000300800 */
[----:B--2---:R-:W-:-:S05]  /*9a40*/  IMAD R4, R4, UR4, RZ ;  /* 0x0000000404047c24 */ /* 0x004fca000f8e02ff */
[----:B------:R0:W-:Y:S04]  /*9a50*/  STL [R1+0x134], R4 ;  /* 0x0001340401007387 */ /* 0x0001e80000100800 */
[----:B0-----:R-:W2:Y:S02]  /*9a60*/  LDL.LU R4, [R1+0x7a8] ;  /* 0x0007a80001047983 */ /* 0x001ea40000300800 */
[----:B--2---:R-:W-:-:S05]  /*9a70*/  IMAD R4, R4, UR4, RZ ;  /* 0x0000000404047c24 */ /* 0x004fca000f8e02ff */
[----:B------:R0:W-:Y:S04]  /*9a80*/  STL [R1+0x130], R4 ;  /* 0x0001300401007387 */ /* 0x0001e80000100800 */
[----:B0-----:R-:W2:Y:S01]  /*9a90*/  LDL.LU R4, [R1+0x7a4] ;  /* 0x0007a40001047983 */ /* 0x001ea20000300800 */
[----:B---3--:R-:W-:Y:S02]  /*9aa0*/  IMAD R5, R5, UR4, RZ ;  /* 0x0000000405057c24 */ /* 0x008fe4000f8e02ff */
[----:B----4-:R-:W-:Y:S02]  /*9ab0*/  IMAD R6, R6, UR4, RZ ;  /* 0x0000000406067c24 */ /* 0x010fe4000f8e02ff */
[----:B-----5:R-:W-:Y:S02]  /*9ac0*/  IMAD R7, R7, UR4, RZ ;  /* 0x0000000407077c24 */ /* 0x020fe4000f8e02ff */
[----:B------:R-:W-:-:S02]  /*9ad0*/  IMAD R8, R8, UR4, RZ ;  /* 0x0000000408087c24 */ /* 0x000fc4000f8e02ff */
[----:B------:R-:W-:Y:S02]  /*9ae0*/  IMAD R9, R9, UR4, RZ ;  /* 0x0000000409097c24 */ /* 0x000fe4000f8e02ff */
[----:B------:R-:W-:Y:S02]  /*9af0*/  IMAD R2, R2, UR4, RZ ;  /* 0x0000000402027c24 */ /* 0x000fe4000f8e02ff */
[----:B------:R-:W-:Y:S02]  /*9b00*/  IMAD R3, R3, UR4, RZ ;  /* 0x0000000403037c24 */ /* 0x000fe4000f8e02ff */
[----:B------:R-:W-:Y:S02]  /*9b10*/  IMAD R11, R11, UR4, RZ ;  /* 0x000000040b0b7c24 */ /* 0x000fe4000f8e02ff */
[----:B------:R-:W-:Y:S02]  /*9b20*/  IMAD R10, R10, UR4, RZ ;  /* 0x000000040a0a7c24 */ /* 0x000fe4000f8e02ff */
        /* <DEDUP_REMOVED lines=19> */
[----:B--2---:R-:W-:-:S05]  /*9c60*/  IMAD R4, R4, UR4, RZ ;  /* 0x0000000404047c24 */ /* 0x004fca000f8e02ff */
[----:B------:R0:W-:Y:S04]  /*9c70*/  STL [R1+0x128], R4 ;  /* 0x0001280401007387 */ /* 0x0001e80000100800 */
        /* <DEDUP_REMOVED lines=9> */
[----:B------:R0:W-:Y:S04]  /*9d10*/  STL [R1+0x100], R9 ;  /* 0x0001000901007387 */ /* 0x0001e80000100800 */
[----:B0-----:R-:W3:Y:S04]  /*9d20*/  LDL.LU R9, [R1+0x78c] ;  /* 0x00078c0001097983 */ /* 0x001ee80000300800 */
[----:B------:R0:W-:Y:S04]  /*9d30*/  STL [R1+0xf4], R2 ;  /* 0x0000f40201007387 */ /* 0x0001e80000100800 */
[----:B0-----:R-:W3:Y:S04]  /*9d40*/  LDL.LU R2, [R1+0x788] ;  /* 0x0007880001027983 */ /* 0x001ee80000300800 */
[----:B------:R0:W-:Y:S04]  /*9d50*/  STL [R1+0xe4], R3 ;  /* 0x0000e40301007387 */ /* 0x0001e80000100800 */
[----:B0-----:R-:W4:Y:S04]  /*9d60*/  LDL.LU R3, [R1+0x784] ;  /* 0x0007840001037983 */ /* 0x001f280000300800 */
        /* <DEDUP_REMOVED lines=40> */
[----:B------:R0:W-:Y:S04]  /*9ff0*/  STL [R1], R19 ;  /* 0x0000001301007387 */ /* 0x0001e80000100800 */
[----:B0-----:R-:W3:Y:S01]  /*a000*/  LDL.LU R19, [R1+0x730] ;  /* 0x0007300001137983 */ /* 0x001ee20000300800 */
[----:B----4-:R-:W-:-:S02]  /*a010*/  IMAD R23, R23, UR4, RZ ;  /* 0x0000000417177c24 */ /* 0x010fc4000f8e02ff */
[----:B-----5:R-:W-:Y:S02]  /*a020*/  IMAD R22, R22, UR4, RZ ;  /* 0x0000000416167c24 */ /* 0x020fe4000f8e02ff */
[----:B--2---:R-:W-:Y:S02]  /*a030*/  IMAD R21, R21, UR4, RZ ;  /* 0x0000000415157c24 */ /* 0x004fe4000f8e02ff */
[----:B---3--:R-:W-:Y:S02]  /*a040*/  IMAD R20, R20, UR4, RZ ;  /* 0x0000000414147c24 */ /* 0x008fe4000f8e02ff */
[----:B------:R-:W-:Y:S02]  /*a050*/  IMAD R0, R0, UR4, RZ ;  /* 0x0000000400007c24 */ /* 0x000fe4000f8e02ff */
[----:B------:R-:W-:-:S05]  /*a060*/  IMAD R19, R19, UR4, RZ ;  /* 0x0000000413137c24 */ /* 0x000fca000f8e02ff */
        /* <DEDUP_REMOVED lines=11> */
[----:B0-----:R-:W3:Y:S01]  /*a120*/  LDL.LU R23, [R1+0x8] ;  /* 0x0000080001177983 */ /* 0x001ee20000300800 */
[----:B------:R-:W-:-:S02]  /*a130*/  IMAD R24, R24, UR4, RZ ;  /* 0x0000000418187c24 */ /* 0x000fc4000f8e02ff */
[----:B------:R-:W-:Y:S02]  /*a140*/  IMAD R25, R25, UR4, RZ ;  /* 0x0000000419197c24 */ /* 0x000fe4000f8e02ff */
[----:B------:R-:W-:Y:S02]  /*a150*/  IMAD R26, R26, UR4, RZ ;  /* 0x000000041a1a7c24 */ /* 0x000fe4000f8e02ff */
[----:B------:R-:W-:Y:S01]  /*a160*/  IMAD R27, R27, UR4, RZ ;  /* 0x000000041b1b7c24 */ /* 0x000fe2000f8e02ff */
[----:B------:R-:W-:Y:S01]  /*a170*/  STL [R1+0x704], R24 ;  /* 0x0007041801007387 */ /* 0x000fe20000100800 */
[----:B------:R-:W-:Y:S02]  /*a180*/  IMAD R28, R28, UR4, RZ ;  /* 0x000000041c1c7c24 */ /* 0x000fe4000f8e02ff */
[----:B------:R-:W-:Y:S01]  /*a190*/  IMAD R29, R29, UR4, RZ ;  /* 0x000000041d1d7c24 */ /* 0x000fe2000f8e02ff */
[----:B------:R-:W-:Y:S01]  /*a1a0*/  STL [R1+0x708], R25 ;  /* 0x0007081901007387 */ /* 0x000fe20000100800 */
[----:B------:R-:W-:-:S02]  /*a1b0*/  IMAD R12, R12, UR4, RZ ;  /* 0x000000040c0c7c24 */ /* 0x000fc4000f8e02ff */
[----:B------:R-:W-:Y:S01]  /*a1c0*/  IMAD R13, R13, UR4, RZ ;  /* 0x000000040d0d7c24 */ /* 0x000fe2000f8e02ff */
[----:B------:R-:W-:Y:S01]  /*a1d0*/  STL [R1+0x70c], R26 ;  /* 0x00070c1a01007387 */ /* 0x000fe20000100800 */
[----:B------:R-:W-:Y:S02]  /*a1e0*/  IMAD R14, R14, UR4, RZ ;  /* 0x000000040e0e7c24 */ /* 0x000fe4000f8e02ff */
[----:B------:R-:W-:Y:S01]  /*a1f0*/  IMAD R15, R15, UR4, RZ ;  /* 0x000000040f0f7c24 */ /* 0x000fe2000f8e02ff */
[----:B------:R-:W-:Y:S01]  /*a200*/  STL [R1+0x710], R27 ;  /* 0x0007101b01007387 */ /* 0x000fe20000100800 */
[----:B------:R-:W-:-:S03]  /*a210*/  IMAD R16, R16, UR4, RZ ;  /* 0x0000000410107c24 */ /* 0x000fc6000f8e02ff */
[----:B------:R-:W-:Y:S04]  /*a220*/  STL [R1+0x714], R28 ;  /* 0x0007141c01007387 */ /* 0x000fe80000100800 */
[----:B------:R-:W-:Y:S04]  /*a230*/  STL [R1+0x718], R29 ;  /* 0x0007181d01007387 */ /* 0x000fe80000100800 */
[----:B------:R-:W-:Y:S04]  /*a240*/  STL [R1+0x71c], R12 ;  /* 0x00071c0c01007387 */ /* 0x000fe80000100800 */
[----:B------:R-:W-:Y:S04]  /*a250*/  STL [R1+0x720], R13 ;  /* 0x0007200d01007387 */ /* 0x000fe80000100800 */
[----:B------:R-:W-:Y:S04]  /*a260*/  STL [R1+0x724], R14 ;  /* 0x0007240e01007387 */ /* 0x000fe80000100800 */
[----:B------:R0:W-:Y:S04]  /*a270*/  STL [R1+0x728], R15 ;  /* 0x0007280f01007387 */ /* 0x0001e80000100800 */
[----:B0-----:R-:W4:Y:S04]  /*a280*/  LDL.LU R15, [R1+0x2c] ;  /* 0x00002c00010f7983 */ /* 0x001f280000300800 */
[----:B------:R0:W-:Y:S04]  /*a290*/  STL [R1+0x72c], R16 ;  /* 0x00072c1001007387 */ /* 0x0001e80000100800 */
[----:B0-----:R-:W4:Y:S04]  /*a2a0*/  LDL.LU R16, [R1+0x28] ;  /* 0x0000280001107983 */ /* 0x001f280000300800 */
[----:B------:R-:W4:Y:S01]  /*a2b0*/  LDL.LU R14, [R1+0x30] ;  /* 0x00003000010e7983 */ /* 0x000f220000300800 */
[----:B------:R-:W-:-:S02]  /*a2c0*/  LEA R13, P2, R9, R2, 0x1 ;  /* 0x00000002090d7211 */ /* 0x000fc400078408ff */
[----:B------:R-:W-:-:S03]  /*a2d0*/  LEA R12, P3, R8, R2, 0x1 ;  /* 0x00000002080c7211 */ /* 0x000fc600078608ff */
[----:B------:R0:W-:Y:S04]  /*a2e0*/  STL [R1+0x6b4], R13 ;  /* 0x0006b40d01007387 */ /* 0x0001e80000100800 */
[----:B------:R1:W-:Y:S04]  /*a2f0*/  STL [R1+0x390], R12 ;  /* 0x0003900c01007387 */ /* 0x0003e80000100800 */
[----:B0-----:R-:W4:Y:S01]  /*a300*/  LDL.LU R13, [R1+0x34] ;  /* 0x00003400010d7983 */ /* 0x001f220000300800 */
[-C--:B------:R-:W-:Y:S02]  /*a310*/  LEA R24, P4, R7, R2.reuse, 0x1 ;  /* 0x0000000207187211 */ /* 0x080fe400078808ff */
[----:B-1----:R-:W-:-:S03]  /*a320*/  LEA R12, P5, R6, R2, 0x1 ;  /* 0x00000002060c7211 */ /* 0x002fc600078a08ff */
[----:B------:R-:W-:Y:S04]  /*a330*/  STL [R1+0x388], R24 ;  /* 0x0003881801007387 */ /* 0x000fe80000100800 */
[----:B------:R0:W-:Y:S01]  /*a340*/  STL [R1+0x380], R12 ;  /* 0x0003800c01007387 */ /* 0x0001e20000100800 */
[----:B------:R-:W-:-:S03]  /*a350*/  LEA R25, P0, R4, R2, 0x1 ;  /* 0x0000000204197211 */ /* 0x000fc600078008ff */
[----:B0-----:R-:W4:Y:S01]  /*a360*/  LDL.LU R12, [R1+0x38] ;  /* 0x00003800010c7983 */ /* 0x001f220000300800 */
[----:B------:R-:W-:-:S05]  /*a370*/  LEA R24, P6, R5, R2, 0x1 ;  /* 0x0000000205187211 */ /* 0x000fca00078c08ff */
[----:B------:R3:W-:Y:S04]  /*a380*/  STL [R1+0x378], R24 ;  /* 0x0003781801007387 */ /* 0x0007e80000100800 */
[----:B------:R-:W-:Y:S04]  /*a390*/  STL [R1+0x370], R25 ;  /* 0x0003701901007387 */ /* 0x000fe80000100800 */
[----:B------:R-:W4:Y:S01]  /*a3a0*/  LDL.LU R29, [R1+0x40] ;  /* 0x00004000011d7983 */ /* 0x000f220000300800 */
[-C--:B------:R-:W-:Y:S02]  /*a3b0*/  LEA.HI.X.SX32 R9, R9, R3.reuse, 0x1, P2 ;  /* 0x0000000309097211 */ /* 0x080fe400010f0eff */
[----:B------:R-:W-:-:S02]  /*a3c0*/  LEA.HI.X.SX32 R7, R7, R3, 0x1, P4 ;  /* 0x0000000307077211 */ /* 0x000fc400020f0eff */
[----:B---3--:R-:W-:-:S05]  /*a3d0*/  LEA R24, P1, R23, R2, 0x1 ;  /* 0x0000000217187211 */ /* 0x008fca00078208ff */
[----:B------:R2:W-:Y:S04]  /*a3e0*/  STL [R1+0x368], R24 ;  /* 0x0003681801007387 */ /* 0x0005e80000100800 */
[----:B------:R0:W-:Y:S04]  /*a3f0*/  STL [R1+0x690], R9 ;  /* 0x0006900901007387 */ /* 0x0001e80000100800 */
[----:B------:R-:W3:Y:S01]  /*a400*/  LDL.LU R28, [R1+0x68] ;  /* 0x00006800011c7983 */ /* 0x000ee20000300800 */
[----:B--2---:R-:W-:Y:S02]  /*a410*/  LEA R24, P2, R22, R2, 0x1 ;  /* 0x0000000216187211 */ /* 0x004fe400078408ff */
[----:B0-----:R-:W-:-:S03]  /*a420*/  LEA.HI.X.SX32 R9, R8, R3, 0x1, P3 ;  /* 0x0000000308097211 */ /* 0x001fc600018f0eff */
[----:B------:R-:W-:Y:S04]  /*a430*/  STL [R1+0x360], R24 ;  /* 0x0003601801007387 */ /* 0x000fe80000100800 */
[----:B------:R-:W-:Y:S04]  /*a440*/  STL [R1+0x394], R9 ;  /* 0x0003940901007387 */ /* 0x000fe80000100800 */
[----:B------:R-:W2:Y:S01]  /*a450*/  LDL.LU R27, [R1+0x70] ;  /* 0x00007000011b7983 */ /* 0x000ea20000300800 */
[----:B-----5:R-:W-:-:S05]  /*a460*/  LEA R8, P3, R21, R2, 0x1 ;  /* 0x0000000215087211 */ /* 0x020fca00078608ff */
[----:B------:R4:W-:Y:S04]  /*a470*/  STL [R1+0x358], R8 ;  /* 0x0003580801007387 */ /* 0x0009e80000100800 */
[----:B------:R0:W-:Y:S04]  /*a480*/  STL [R1+0x38c], R7 ;  /* 0x00038c0701007387 */ /* 0x0001e80000100800 */
[----:B------:R-:W5:Y:S01]  /*a490*/  LDL.LU R26, [R1+0x74] ;  /* 0x00007400011a7983 */ /* 0x000f620000300800 */
[----:B----4-:R-:W-:Y:S02]  /*a4a0*/  LEA R8, P4, R20, R2, 0x1 ;  /* 0x0000000214087211 */ /* 0x010fe400078808ff */
[----:B0-----:R-:W-:-:S03]  /*a4b0*/  LEA.HI.X.SX32 R7, R6, R3, 0x1, P5 ;  /* 0x0000000306077211 */ /* 0x001fc600028f0eff */
[----:B------:R-:W-:Y:S01]  /*a4c0*/  STL [R1+0x350], R8 ;  /* 0x0003500801007387 */ /* 0x000fe20000100800 */
[----:B------:R-:W-:-:S03]  /*a4d0*/  LEA R6, P5, R19, R2, 0x1 ;  /* 0x0000000213067211 */ /* 0x000fc600078a08ff */
[----:B------:R-:W-:Y:S01]  /*a4e0*/  STL [R1+0x384], R7 ;  /* 0x0003840701007387 */ /* 0x000fe20000100800 */
[----:B------:R-:W-:-:S03]  /*a4f0*/  LEA.HI.X.SX32 R5, R5, R3, 0x1, P6 ;  /* 0x0000000305057211 */ /* 0x000fc600030f0eff */
[----:B------:R-:W4:Y:S04]  /*a500*/  LDL.LU R25, [R1+0x78] ;  /* 0x0000780001197983 */ /* 0x000f280000300800 */
[----:B------:R0:W-:Y:S04]  /*a510*/  STL [R1+0x348], R6 ;  /* 0x0003480601007387 */ /* 0x0001e80000100800 */
[----:B------:R1:W-:Y:S04]  /*a520*/  STL [R1+0x37c], R5 ;  /* 0x00037c0501007387 */ /* 0x0003e80000100800 */
[----:B------:R-:W4:Y:S01]  /*a530*/  LDL.LU R24, [R1+0x7c] ;  /* 0x00007c0001187983 */ /* 0x000f220000300800 */
[----:B0-----:R-:W-:-:S02]  /*a540*/  LEA R6, P6, R0, R2, 0x1 ;  /* 0x0000000200067211 */ /* 0x001fc400078c08ff */
[----:B-1----:R-:W-:-:S03]  /*a550*/  LEA.HI.X.SX32 R5, R4, R3, 0x1, P0 ;  /* 0x0000000304057211 */ /* 0x002fc600000f0eff */
[----:B------:R-:W-:Y:S04]  /*a560*/  STL [R1+0x340], R6 ;  /* 0x0003400601007387 */ /* 0x000fe80000100800 */
[----:B------:R0:W-:Y:S02]  /*a570*/  STL [R1+0x374], R5 ;  /* 0x0003740501007387 */ /* 0x0001e40000100800 */
[----:B0-----:R-:W-:Y:S02]  /*a580*/  LEA.HI.X.SX32 R5, R23, R3, 0x1, P1 ;  /* 0x0000000317057211 */ /* 0x001fe400008f0eff */
[----:B------:R-:W4:Y:S01]  /*a590*/  LDL.LU R23, [R1+0x80] ;  /* 0x0000800001177983 */ /* 0x000f220000300800 */
[----:B------:R-:W-:-:S05]  /*a5a0*/  LEA R4, P0, R16, R2, 0x1 ;  /* 0x0000000210047211 */ /* 0x000fca00078008ff */
[----:B------:R0:W-:Y:S04]  /*a5b0*/  STL [R1+0x338], R4 ;  /* 0x0003380401007387 */ /* 0x0001e80000100800 */
[----:B------:R1:W-:Y:S01]  /*a5c0*/  STL [R1+0x36c], R5 ;  /* 0x00036c0501007387 */ /* 0x0003e20000100800 */
[-C--:B0-----:R-:W-:Y:S02]  /*a5d0*/  LEA R4, P1, R15, R2.reuse, 0x1 ;  /* 0x000000020f047211 */ /* 0x081fe400078208ff */
[----:B-1----:R-:W-:Y:S02]  /*a5e0*/  LEA.HI.X.SX32 R5, R22, R3, 0x1, P2 ;  /* 0x0000000316057211 */ /* 0x002fe400010f0eff */
[----:B------:R-:W4:Y:S04]  /*a5f0*/  LDL.LU R22, [R1+0x84] ;  /* 0x0000840001167983 */ /* 0x000f280000300800 */
[----:B------:R0:W-:Y:S04]  /*a600*/  STL [R1+0x330], R4 ;  /* 0x0003300401007387 */ /* 0x0001e80000100800 */
[----:B------:R1:W-:Y:S01]  /*a610*/  STL [R1+0x364], R5 ;  /* 0x0003640501007387 */ /* 0x0003e20000100800 */
[----:B0-----:R-:W-:-:S02]  /*a620*/  LEA R4, P2, R14, R2, 0x1 ;  /* 0x000000020e047211 */ /* 0x001fc400078408ff */
[-C--:B-1----:R-:W-:Y:S02]  /*a630*/  LEA.HI.X.SX32 R5, R21, R3.reuse, 0x1, P3 ;  /* 0x0000000315057211 */ /* 0x082fe400018f0eff */
[----:B------:R-:W4:Y:S04]  /*a640*/  LDL.LU R21, [R1+0x88] ;  /* 0x0000880001157983 */ /* 0x000f280000300800 */
[----:B------:R-:W-:Y:S04]  /*a650*/  STL [R1+0x328], R4 ;  /* 0x0003280401007387 */ /* 0x000fe80000100800 */
[----:B------:R0:W-:Y:S02]  /*a660*/  STL [R1+0x35c], R5 ;  /* 0x00035c0501007387 */ /* 0x0001e40000100800 */
[----:B0-----:R-:W-:-:S02]  /*a670*/  LEA.HI.X.SX32 R5, R20, R3, 0x1, P4 ;  /* 0x0000000314057211 */ /* 0x001fc400020f0eff */
[----:B------:R-:W4:Y:S01]  /*a680*/  LDL.LU R20, [R1+0x8c] ;  /* 0x00008c0001147983 */ /* 0x000f220000300800 */
[----:B------:R-:W-:-:S05]  /*a690*/  LEA R4, P3, R13, R2, 0x1 ;  /* 0x000000020d047211 */ /* 0x000fca00078608ff */
[----:B------:R-:W-:Y:S04]  /*a6a0*/  STL [R1+0x320], R4 ;  /* 0x0003200401007387 */ /* 0x000fe80000100800 */
[----:B------:R0:W-:Y:S02]  /*a6b0*/  STL [R1+0x354], R5 ;  /* 0x0003540501007387 */ /* 0x0001e40000100800 */
[----:B0-----:R-:W-:Y:S02]  /*a6c0*/  LEA.HI.X.SX32 R5, R19, R3, 0x1, P5 ;  /* 0x0000000313057211 */ /* 0x001fe400028f0eff */
        /* <DEDUP_REMOVED lines=11> */
[----:B---3--:R-:W-:-:S05]  /*a780*/  LEA R4, P6, R28, R2, 0x1 ;  /* 0x000000021c047211 */ /* 0x008fca00078c08ff */
[----:B------:R2:W-:Y:S04]  /*a790*/  STL [R1+0x308], R4 ;  /* 0x0003080401007387 */ /* 0x0005e80000100800 */
[----:B------:R0:W-:Y:S01]  /*a7a0*/  STL [R1+0x33c], R5 ;  /* 0x00033c0501007387 */ /* 0x0001e20000100800 */
[----:B--2---:R-:W-:Y:S02]  /*a7b0*/  LEA R4, P0, R27, R2, 0x1 ;  /* 0x000000021b047211 */ /* 0x004fe400078008ff */
[-C--:B0-----:R-:W-:Y:S02]  /*a7c0*/  LEA.HI.X.SX32 R5, R15, R3.reuse, 0x1, P1 ;  /* 0x000000030f057211 */ /* 0x081fe400008f0eff */
[----:B------:R-:W2:Y:S04]  /*a7d0*/  LDL.LU R15, [R1+0x9c] ;  /* 0x00009c00010f7983 */ /* 0x000ea80000300800 */
[----:B------:R-:W-:Y:S04]  /*a7e0*/  STL [R1+0x300], R4 ;  /* 0x0003000401007387 */ /* 0x000fe80000100800 */
[----:B------:R0:W-:Y:S02]  /*a7f0*/  STL [R1+0x334], R5 ;  /* 0x0003340501007387 */ /* 0x0001e40000100800 */
[----:B0-----:R-:W-:-:S02]  /*a800*/  LEA.HI.X.SX32 R5, R14, R3, 0x1, P2 ;  /* 0x000000030e057211 */ /* 0x001fc400010f0eff */
[----:B------:R-:W3:Y:S01]  /*a810*/  LDL.LU R14, [R1+0xa0] ;  /* 0x0000a000010e7983 */ /* 0x000ee20000300800 */
[----:B-----5:R-:W-:-:S05]  /*a820*/  LEA R4, P1, R26, R2, 0x1 ;  /* 0x000000021a047211 */ /* 0x020fca00078208ff */
[----:B------:R-:W-:Y:S04]  /*a830*/  STL [R1+0x2f8], R4 ;  /* 0x0002f80401007387 */ /* 0x000fe80000100800 */
[----:B------:R0:W-:Y:S02]  /*a840*/  STL [R1+0x32c], R5 ;  /* 0x00032c0501007387 */ /* 0x0001e40000100800 */
[----:B0-----:R-:W-:Y:S02]  /*a850*/  LEA.HI.X.SX32 R5, R13, R3, 0x1, P3 ;  /* 0x000000030d057211 */ /* 0x001fe400018f0eff */
[----:B------:R-:W5:Y:S01]  /*a860*/  LDL.LU R13, [R1+0xa4] ;  /* 0x0000a400010d7983 */ /* 0x000f620000300800 */
[----:B----4-:R-:W-:-:S05]  /*a870*/  LEA R4, P2, R25, R2, 0x1 ;  /* 0x0000000219047211 */ /* 0x010fca00078408ff */
        /* <DEDUP_REMOVED lines=44> */
[----:B--2---:R-:W-:-:S05]  /*ab40*/  LEA R4, P4, R15, R2, 0x1 ;  /* 0x000000020f047211 */ /* 0x004fca00078808ff */
[----:B------:R-:W-:Y:S04]  /*ab50*/  STL [R1+0x2a8], R4 ;  /* 0x0002a80401007387 */ /* 0x000fe80000100800 */
[----:B------:R0:W-:Y:S02]  /*ab60*/  STL [R1+0x2dc], R5 ;  /* 0x0002dc0501007387 */ /* 0x0001e40000100800 */
[-C--:B0-----:R-:W-:Y:S02]  /*ab70*/  LEA.HI.X.SX32 R5, R21, R3.reuse, 0x1, P6 ;  /* 0x0000000315057211 */ /* 0x081fe400030f0eff */
[----:B---3--:R-:W-:Y:S01]  /*ab80*/  LEA R4, P5, R14, R2, 0x1 ;  /* 0x000000020e047211 */ /* 0x008fe200078a08ff */
        /* <DEDUP_REMOVED lines=17> */
[----:B------:R1:W-:Y:S04]  /*aca0*/  STL [R1+0x2bc], R5 ;  /* 0x0002bc0501007387 */ /* 0x0003e80000100800 */
[----:B------:R-:W4:Y:S01]  /*acb0*/  LDL.LU R9, [R1+0xfc] ;  /* 0x0000fc0001097983 */ /* 0x000f220000300800 */
[----:B0-----:R-:W-:-:S02]  /*acc0*/  LEA R4, P2, R28, R2, 0x1 ;  /* 0x000000021c047211 */ /* 0x001fc400078408ff */
[----:B-1----:R-:W-:-:S03]  /*acd0*/  LEA.HI.X.SX32 R5, R16, R3, 0x1, P3 ;  /* 0x0000000310057211 */ /* 0x002fc600018f0eff */
[----:B------:R-:W-:Y:S04]  /*ace0*/  STL [R1+0x280], R4 ;  /* 0x0002800401007387 */ /* 0x000fe80000100800 */
[----:B------:R0:W-:Y:S04]  /*acf0*/  STL [R1+0x2b4], R5 ;  /* 0x0002b40501007387 */ /* 0x0001e80000100800 */
[----:B------:R-:W4:Y:S01]  /*ad00*/  LDL.LU R16, [R1+0x10c] ;  /* 0x00010c0001107983 */ /* 0x000f220000300800 */
[----:B0-----:R-:W-:Y:S02]  /*ad10*/  LEA.HI.X.SX32 R5, R15, R3, 0x1, P4 ;  /* 0x000000030f057211 */ /* 0x001fe400020f0eff */
[----:B------:R-:W-:-:S05]  /*ad20*/  LEA R4, P3, R27, R2, 0x1 ;  /* 0x000000021b047211 */ /* 0x000fca00078608ff */
[----:B------:R-:W-:Y:S04]  /*ad30*/  STL [R1+0x278], R4 ;  /* 0x0002780401007387 */ /* 0x000fe80000100800 */
[----:B------:R0:W-:Y:S04]  /*ad40*/  STL [R1+0x2ac], R5 ;  /* 0x0002ac0501007387 */ /* 0x0001e80000100800 */
[----:B------:R-:W4:Y:S01]  /*ad50*/  LDL.LU R15, [R1+0x114] ;  /* 0x00011400010f7983 */ /* 0x000f220000300800 */
[----:B0-----:R-:W-:Y:S02]  /*ad60*/  LEA.HI.X.SX32 R5, R14, R3, 0x1, P5 ;  /* 0x000000030e057211 */ /* 0x001fe400028f0eff */
[----:B------:R-:W-:-:S05]  /*ad70*/  LEA R4, P4, R26, R2, 0x1 ;  /* 0x000000021a047211 */ /* 0x000fca00078808ff */
[----:B------:R0:W-:Y:S04]  /*ad80*/  STL [R1+0x270], R4 ;  /* 0x0002700401007387 */ /* 0x0001e80000100800 */
[----:B------:R1:W-:Y:S04]  /*ad90*/  STL [R1+0x2a4], R5 ;  /* 0x0002a40501007387 */ /* 0x0003e80000100800 */
[----:B------:R-:W4:Y:S01]  /*ada0*/  LDL.LU R14, [R1+0x118] ;  /* 0x00011800010e7983 */ /* 0x000f220000300800 */
[----:B0-----:R-:W-:Y:S02]  /*adb0*/  LEA R4, P5, R25, R2, 0x1 ;  /* 0x0000000219047211 */ /* 0x001fe400078a08ff */
        /* <DEDUP_REMOVED lines=20> */
[----:B--2---:R-:W-:-:S05]  /*af00*/  LEA R4, P2, R21, R2, 0x1 ;  /* 0x0000000215047211 */ /* 0x004fca00078408ff */
[----:B------:R-:W-:Y:S04]  /*af10*/  STL [R1+0x398], R4 ;  /* 0x0003980401007387 */ /* 0x000fe80000100800 */
[----:B------:R0:W-:Y:S04]  /*af20*/  STL [R1+0x27c], R5 ;  /* 0x00027c0501007387 */ /* 0x0001e80000100800 */
[----:B------:R-:W2:Y:S01]  /*af30*/  LDL.LU R27, [R1+0x150] ;  /* 0x00015000011b7983 */ /* 0x000ea20000300800 */
[----:B0-----:R-:W-:Y:S02]  /*af40*/  LEA.HI.X.SX32 R5, R26, R3, 0x1, P4 ;  /* 0x000000031a057211 */ /* 0x001fe400020f0eff */
[----:B---3--:R-:W-:-:S05]  /*af50*/  LEA R4, P3, R20, R2, 0x1 ;  /* 0x0000000214047211 */ /* 0x008fca00078608ff */
[----:B------:R-:W-:Y:S04]  /*af60*/  STL [R1+0x39c], R4 ;  /* 0x00039c0401007387 */ /* 0x000fe80000100800 */
[----:B------:R0:W-:Y:S04]  /*af70*/  STL [R1+0x274], R5 ;  /* 0x0002740501007387 */ /* 0x0001e80000100800 */
[----:B------:R-:W3:Y:S01]  /*af80*/  LDL.LU R26, [R1+0x154] ;  /* 0x00015400011a7983 */ /* 0x000ee20000300800 */
[----:B0-----:R-:W-:Y:S02]  /*af90*/  LEA.HI.X.SX32 R5, R25, R3, 0x1, P5 ;  /* 0x0000000319057211 */ /* 0x001fe400028f0eff */
[----:B-----5:R-:W-:-:S05]  /*afa0*/  LEA R4, P4, R19, R2, 0x1 ;  /* 0x0000000213047211 */ /* 0x020fca00078808ff */
[----:B------:R-:W-:Y:S04]  /*afb0*/  STL [R1+0x3a0], R4 ;  /* 0x0003a00401007387 */ /* 0x000fe80000100800 */
[----:B------:R0:W-:Y:S04]  /*afc0*/  STL [R1+0x26c], R5 ;  /* 0x00026c0501007387 */ /* 0x0001e80000100800 */
[----:B------:R-:W5:Y:S01]  /*afd0*/  LDL.LU R25, [R1+0x15c] ;  /* 0x00015c0001197983 */ /* 0x000f620000300800 */
[----:B0-----:R-:W-:Y:S02]  /*afe0*/  LEA.HI.X.SX32 R5, R24, R3, 0x1, P6 ;  /* 0x0000000318057211 */ /* 0x001fe400030f0eff */
[----:B----4-:R-:W-:-:S05]  /*aff0*/  LEA R4, P5, R0, R2, 0x1 ;  /* 0x0000000200047211 */ /* 0x010fca00078a08ff */
[----:B------:R0:W-:Y:S04]  /*b000*/  STL [R1+0x3a4], R4 ;  /* 0x0003a40401007387 */ /* 0x0001e80000100800 */
[----:B------:R1:W-:Y:S04]  /*b010*/  STL [R1+0x264], R5 ;  /* 0x0002640501007387 */ /* 0x0003e80000100800 */
[----:B------:R-:W4:Y:S01]  /*b020*/  LDL.LU R24, [R1+0x160] ;  /* 0x0001600001187983 */ /* 0x000f220000300800 */
[----:B0-----:R-:W-:Y:S02]  /*b030*/  LEA R4, P6, R9, R2, 0x1 ;  /* 0x0000000209047211 */ /* 0x001fe400078c08ff */
[----:B-1----:R-:W-:-:S03]  /*b040*/  LEA.HI.X.SX32 R5, R23, R3, 0x1, P0 ;  /* 0x0000000317057211 */ /* 0x002fc600000f0eff */
        /* <DEDUP_REMOVED lines=11> */
[----:B------:R-:W4:Y:S04]  /*b100*/  LDL.LU R21, [R1+0x170] ;  /* 0x0001700001157983 */ /* 0x000f280000300800 */
[----:B------:R1:W-:Y:S01]  /*b110*/  STL [R1+0x248], R5 ;  /* 0x0002480501007387 */ /* 0x0003e20000100800 */
        /* <DEDUP_REMOVED lines=13> */
[----:B------:R-:W4:Y:S01]  /*b1f0*/  LDL.LU R0, [R1+0x188] ;  /* 0x0001880001007983 */ /* 0x000f220000300800 */
[----:B------:R-:W-:-:S03]  /*b200*/  LEA.HI.X.SX32 R6, R9, R3, 0x1, P6 ;  /* 0x0000000309067211 */ /* 0x000fc600030f0eff */
[----:B------:R-:W-:Y:S01]  /*b210*/  STL [R1+0x230], R5 ;  /* 0x0002300501007387 */ /* 0x000fe20000100800 */
[----:B0-----:R-:W-:-:S05]  /*b220*/  LEA R4, P5, R29, R2, 0x1 ;  /* 0x000000021d047211 */ /* 0x001fca00078a08ff */
[----:B------:R0:W-:Y:S04]  /*b230*/  STL [R1+0x3c0], R4 ;  /* 0x0003c00401007387 */ /* 0x0001e80000100800 */
[----:B------:R-:W-:Y:S04]  /*b240*/  STL [R1+0x228], R6 ;  /* 0x0002280601007387 */ /* 0x000fe80000100800 */
        /* <DEDUP_REMOVED lines=24> */
[----:B------:R1:W-:Y:S01]  /*b3d0*/  STL [R1+0x1f8], R4 ;  /* 0x0001f80401007387 */ /* 0x0003e20000100800 */
[----:B------:R-:W-:Y:S02]  /*b3e0*/  LEA R6, P4, R23, R2, 0x1 ;  /* 0x0000000217067211 */ /* 0x000fe400078808ff */
[----:B0-----:R-:W-:-:S03]  /*b3f0*/  LEA.HI.X.SX32 R5, R29, R3, 0x1, P5 ;  /* 0x000000031d057211 */ /* 0x001fc600028f0eff */
[----:B------:R-:W-:Y:S04]  /*b400*/  STL [R1+0x3d8], R6 ;  /* 0x0003d80601007387 */ /* 0x000fe80000100800 */
[----:B------:R-:W4:Y:S01]  /*b410*/  LDL.LU R12, [R1+0x16c] ;  /* 0x00016c00010c7983 */ /* 0x000f220000300800 */
[----:B-1----:R-:W-:-:S03]  /*b420*/  LEA R4, P5, R22, R2, 0x1 ;  /* 0x0000000216047211 */ /* 0x002fc600078a08ff */
[----:B------:R0:W-:Y:S04]  /*b430*/  STL [R1+0x1f0], R5 ;  /* 0x0001f00501007387 */ /* 0x0001e80000100800 */
[----:B------:R1:W-:Y:S04]  /*b440*/  STL [R1+0x3dc], R4 ;  /* 0x0003dc0401007387 */ /* 0x0003e80000100800 */
[----:B------:R-:W4:Y:S01]  /*b450*/  LDL.LU R29, [R1+0x158] ;  /* 0x00015800011d7983 */ /* 0x000f220000300800 */
[----:B0-----:R-:W-:Y:S02]  /*b460*/  LEA.HI.X.SX32 R5, R28, R3, 0x1, P6 ;  /* 0x000000031c057211 */ /* 0x001fe400030f0eff */
[----:B-1----:R-:W-:-:S03]  /*b470*/  LEA R4, P6, R21, R2, 0x1 ;  /* 0x0000000215047211 */ /* 0x002fc600078c08ff */
[----:B------:R0:W-:Y:S04]  /*b480*/  STL [R1+0x1e8], R5 ;  /* 0x0001e80501007387 */ /* 0x0001e80000100800 */
[----:B------:R1:W-:Y:S04]  /*b490*/  STL [R1+0x3e0], R4 ;  /* 0x0003e00401007387 */ /* 0x0003e80000100800 */
[----:B------:R-:W4:Y:S01]  /*b4a0*/  LDL.LU R28, [R1+0x148] ;  /* 0x00014800011c7983 */ /* 0x000f220000300800 */
[----:B0-----:R-:W-:-:S05]  /*b4b0*/  LEA.HI.X.SX32 R5, R27, R3, 0x1, P0 ;  /* 0x000000031b057211 */ /* 0x001fca00000f0eff */
[----:B------:R0:W-:Y:S01]  /*b4c0*/  STL [R1+0x1e0], R5 ;  /* 0x0001e00501007387 */ /* 0x0001e20000100800 */
[----:B-1----:R-:W-:Y:S02]  /*b4d0*/  LEA R4, P0, R20, R2, 0x1 ;  /* 0x0000000214047211 */ /* 0x002fe400078008ff */
[----:B0-----:R-:W-:-:S03]  /*b4e0*/  LEA.HI.X.SX32 R5, R26, R3, 0x1, P1 ;  /* 0x000000031a057211 */ /* 0x001fc600008f0eff */
[----:B------:R0:W-:Y:S04]  /*b4f0*/  STL [R1+0x3e4], R4 ;  /* 0x0003e40401007387 */ /* 0x0001e80000100800 */
[----:B------:R-:W4:Y:S04]  /*b500*/  LDL.LU R27, [R1+0x144] ;  /* 0x00014400011b7983 */ /* 0x000f280000300800 */
[----:B------:R1:W-:Y:S01]  /*b510*/  STL [R1+0x1d8], R5 ;  /* 0x0001d80501007387 */ /* 0x0003e20000100800 */
[----:B0-----:R-:W-:-:S05]  /*b520*/  LEA R4, P1, R19, R2, 0x1 ;  /* 0x0000000213047211 */ /* 0x001fca00078208ff */
[----:B------:R0:W-:Y:S04]  /*b530*/  STL [R1+0x3ec], R4 ;  /* 0x0003ec0401007387 */ /* 0x0001e80000100800 */
[----:B------:R-:W4:Y:S01]  /*b540*/  LDL.LU R26, [R1+0x140] ;  /* 0x00014000011a7983 */ /* 0x000f220000300800 */
[----:B-1----:R-:W-:-:S05]  /*b550*/  LEA.HI.X.SX32 R5, R25, R3, 0x1, P2 ;  /* 0x0000000319057211 */ /* 0x002fca00010f0eff */
[----:B------:R1:W-:Y:S01]  /*b560*/  STL [R1+0x1d0], R5 ;  /* 0x0001d00501007387 */ /* 0x0003e20000100800 */
[----:B0-----:R-:W-:-:S05]  /*b570*/  LEA R4, P2, R0, R2, 0x1 ;  /* 0x0000000200047211 */ /* 0x001fca00078408ff */
[----:B------:R-:W-:Y:S04]  /*b580*/  STL [R1+0x3f4], R4 ;  /* 0x0003f40401007387 */ /* 0x000fe80000100800 */
[----:B------:R-:W4:Y:S01]  /*b590*/  LDL.LU R25, [R1+0x13c] ;  /* 0x00013c0001197983 */ /* 0x000f220000300800 */
[----:B-1----:R-:W-:-:S05]  /*b5a0*/  LEA.HI.X.SX32 R5, R24, R3, 0x1, P3 ;  /* 0x0000000318057211 */ /* 0x002fca00018f0eff */
        /* <DEDUP_REMOVED lines=14> */
[----:B------:R3:W-:Y:S04]  /*b690*/  STL [R1+0x40c], R4 ;  /* 0x00040c0401007387 */ /* 0x0007e80000100800 */
[----:B------:R-:W2:Y:S04]  /*b6a0*/  LDL.LU R21, [R1+0x128] ;  /* 0x0001280001157983 */ /* 0x000ea80000300800 */
[----:B------:R0:W-:Y:S01]  /*b6b0*/  STL [R1+0x1d4], R5 ;  /* 0x0001d40501007387 */ /* 0x0001e20000100800 */
[----:B---3--:R-:W-:Y:S02]  /*b6c0*/  LEA R4, P6, R14, R2, 0x1 ;  /* 0x000000020e047211 */ /* 0x008fe400078c08ff */
[----:B0-----:R-:W-:-:S03]  /*b6d0*/  LEA.HI.X.SX32 R5, R20, R3, 0x1, P0 ;  /* 0x0000000314057211 */ /* 0x001fc600000f0eff */
[----:B------:R5:W-:Y:S04]  /*b6e0*/  STL [R1+0x414], R4 ;  /* 0x0004140401007387 */ /* 0x000be80000100800 */
[----:B------:R-:W3:Y:S04]  /*b6f0*/  LDL.LU R20, [R1+0x11c] ;  /* 0x00011c0001147983 */ /* 0x000ee80000300800 */
[----:B------:R0:W-:Y:S01]  /*b700*/  STL [R1+0x1dc], R5 ;  /* 0x0001dc0501007387 */ /* 0x0001e20000100800 */
[----:B-----5:R-:W-:Y:S02]  /*b710*/  LEA R4, P0, R13, R2, 0x1 ;  /* 0x000000020d047211 */ /* 0x020fe400078008ff */
[----:B0-----:R-:W-:-:S03]  /*b720*/  LEA.HI.X.SX32 R5, R19, R3, 0x1, P1 ;  /* 0x0000000313057211 */ /* 0x001fc600008f0eff */
[----:B------:R-:W-:Y:S04]  /*b730*/  STL [R1+0x41c], R4 ;  /* 0x00041c0401007387 */ /* 0x000fe80000100800 */
[----:B------:R-:W5:Y:S04]  /*b740*/  LDL.LU R19, [R1+0x110] ;  /* 0x0001100001137983 */ /* 0x000f680000300800 */
[----:B------:R0:W-:Y:S02]  /*b750*/  STL [R1+0x1e4], R5 ;  /* 0x0001e40501007387 */ /* 0x0001e40000100800 */
[----:B0-----:R-:W-:-:S02]  /*b760*/  LEA.HI.X.SX32 R5, R0, R3, 0x1, P2 ;  /* 0x0000000300057211 */ /* 0x001fc400010f0eff */
[----:B------:R-:W5:Y:S01]  /*b770*/  LDL.LU R0, [R1+0x108] ;  /* 0x0001080001007983 */ /* 0x000f620000300800 */
[----:B----4-:R-:W-:-:S05]  /*b780*/  LEA R4, P1, R12, R2, 0x1 ;  /* 0x000000020c047211 */ /* 0x010fca00078208ff */
[----:B------:R0:W-:Y:S04]  /*b790*/  STL [R1+0x424], R4 ;  /* 0x0004240401007387 */ /* 0x0001e80000100800 */
[----:B------:R1:W-:Y:S04]  /*b7a0*/  STL [R1+0x1ec], R5 ;  /* 0x0001ec0501007387 */ /* 0x0003e80000100800 */
[----:B------:R-:W4:Y:S01]  /*b7b0*/  LDL.LU R8, [R1+0x104] ;  /* 0x0001040001087983 */ /* 0x000f220000300800 */
[----:B0-----:R-:W-:Y:S02]  /*b7c0*/  LEA R4, P2, R29, R2, 0x1 ;  /* 0x000000021d047211 */ /* 0x001fe400078408ff */
[----:B-1----:R-:W-:-:S03]  /*b7d0*/  LEA.HI.X.SX32 R5, R9, R3, 0x1, P3 ;  /* 0x0000000309057211 */ /* 0x002fc600018f0eff */
[----:B------:R0:W-:Y:S04]  /*b7e0*/  STL [R1+0x42c], R4 ;  /* 0x00042c0401007387 */ /* 0x0001e80000100800 */
[----:B------:R-:W-:Y:S04]  /*b7f0*/  STL [R1+0x1f4], R5 ;  /* 0x0001f40501007387 */ /* 0x000fe80000100800 */
[----:B------:R-:W4:Y:S01]  /*b800*/  LDL.LU R9, [R1+0x100] ;  /* 0x0001000001097983 */ /* 0x000f220000300800 */
[----:B------:R-:W-:Y:S02]  /*b810*/  LEA.HI.X.SX32 R6, R16, R3, 0x1, P4 ;  /* 0x0000000310067211 */ /* 0x000fe400020f0eff */
[----:B0-----:R-:W-:-:S05]  /*b820*/  LEA R4, P3, R28, R2, 0x1 ;  /* 0x000000021c047211 */ /* 0x001fca00078608ff */
[----:B------:R0:W-:Y:S04]  /*b830*/  STL [R1+0x434], R4 ;  /* 0x0004340401007387 */ /* 0x0001e80000100800 */
[----:B------:R1:W-:Y:S04]  /*b840*/  STL [R1+0x1fc], R6 ;  /* 0x0001fc0601007387 */ /* 0x0003e80000100800 */
[----:B------:R-:W4:Y:S01]  /*b850*/  LDL.LU R16, [R1+0xf4] ;  /* 0x0000f40001107983 */ /* 0x000f220000300800 */
[----:B0-----:R-:W-:Y:S02]  /*b860*/  LEA.HI.X.SX32 R4, R15, R3, 0x1, P5 ;  /* 0x000000030f047211 */ /* 0x001fe400028f0eff */
[----:B------:R-:W-:-:S05]  /*b870*/  LEA R5, P4, R27, R2, 0x1 ;  /* 0x000000021b057211 */ /* 0x000fca00078808ff */
[----:B------:R0:W-:Y:S04]  /*b880*/  STL [R1+0x43c], R5 ;  /* 0x00043c0501007387 */ /* 0x0001e80000100800 */
[----:B------:R-:W-:Y:S01]  /*b890*/  STL [R1+0x204], R4 ;  /* 0x0002040401007387 */ /* 0x000fe20000100800 */
[----:B-1----:R-:W-:-:S05]  /*b8a0*/  LEA R6, P5, R26, R2, 0x1 ;  /* 0x000000021a067211 */ /* 0x002fca00078a08ff */
[----:B------:R1:W-:Y:S04]  /*b8b0*/  STL [R1+0x444], R6 ;  /* 0x0004440601007387 */ /* 0x0003e80000100800 */
[----:B------:R-:W4:Y:S01]  /*b8c0*/  LDL.LU R15, [R1+0xe4] ;  /* 0x0000e400010f7983 */ /* 0x000f220000300800 */
[-C--:B0-----:R-:W-:Y:S02]  /*b8d0*/  LEA.HI.X.SX32 R5, R14, R3.reuse, 0x1, P6 ;  /* 0x000000030e057211 */ /* 0x081fe400030f0eff */
[----:B-1----:R-:W-:-:S03]  /*b8e0*/  LEA.HI.X.SX32 R6, R13, R3, 0x1, P0 ;  /* 0x000000030d067211 */ /* 0x002fc600000f0eff */
[----:B------:R0:W-:Y:S01]  /*b8f0*/  STL [R1+0x20c], R5 ;  /* 0x00020c0501007387 */ /* 0x0001e20000100800 */
[----:B------:R-:W-:-:S05]  /*b900*/  LEA R4, P6, R25, R2, 0x1 ;  /* 0x0000000219047211 */ /* 0x000fca00078c08ff */
[----:B------:R1:W-:Y:S04]  /*b910*/  STL [R1+0x44c], R4 ;  /* 0x00044c0401007387 */ /* 0x0003e80000100800 */
[----:B------:R1:W-:Y:S04]  /*b920*/  STL [R1+0x21c], R6 ;  /* 0x00021c0601007387 */ /* 0x0003e80000100800 */
[----:B------:R-:W4:Y:S01]  /*b930*/  LDL.LU R14, [R1+0xcc] ;  /* 0x0000cc00010e7983 */ /* 0x000f220000300800 */
[----:B0-----:R-:W-:Y:S02]  /*b940*/  LEA R5, P0, R24, R2, 0x1 ;  /* 0x0000000218057211 */ /* 0x001fe400078008ff */
[----:B-1----:R-:W-:-:S03]  /*b950*/  LEA.HI.X.SX32 R4, R12, R3, 0x1, P1 ;  /* 0x000000030c047211 */ /* 0x002fc600008f0eff */
[----:B------:R0:W-:Y:S04]  /*b960*/  STL [R1+0x454], R5 ;  /* 0x0004540501007387 */ /* 0x0001e80000100800 */
[----:B------:R-:W-:Y:S01]  /*b970*/  STL [R1+0x224], R4 ;  /* 0x0002240401007387 */ /* 0x000fe20000100800 */
[----:B------:R-:W-:-:S05]  /*b980*/  LEA R6, P1, R23, R2, 0x1 ;  /* 0x0000000217067211 */ /* 0x000fca00078208ff */
[----:B------:R1:W-:Y:S04]  /*b990*/  STL [R1+0x45c], R6 ;  /* 0x00045c0601007387 */ /* 0x0003e80000100800 */
[----:B------:R-:W4:Y:S01]  /*b9a0*/  LDL.LU R13, [R1+0xc8] ;  /* 0x0000c800010d7983 */ /* 0x000f220000300800 */
[-C--:B0-----:R-:W-:Y:S02]  /*b9b0*/  LEA.HI.X.SX32 R5, R29, R3.reuse, 0x1, P2 ;  /* 0x000000031d057211 */ /* 0x081fe400010f0eff */
[----:B-1----:R-:W-:-:S03]  /*b9c0*/  LEA.HI.X.SX32 R6, R28, R3, 0x1, P3 ;  /* 0x000000031c067211 */ /* 0x002fc600018f0eff */
[----:B------:R-:W-:Y:S01]  /*b9d0*/  STL [R1+0x22c], R5 ;  /* 0x00022c0501007387 */ /* 0x000fe20000100800 */
[----:B------:R-:W-:-:S05]  /*b9e0*/  LEA R4, P2, R22, R2, 0x1 ;  /* 0x0000000216047211 */ /* 0x000fca00078408ff */
[----:B------:R0:W-:Y:S04]  /*b9f0*/  STL [R1+0x464], R4 ;  /* 0x0004640401007387 */ /* 0x0001e80000100800 */
[----:B------:R3:W-:Y:S04]  /*ba00*/  STL [R1+0x234], R6 ;  /* 0x0002340601007387 */ /* 0x0007e80000100800 */
[----:B------:R-:W4:Y:S01]  /*ba10*/  LDL.LU R12, [R1+0xc4] ;  /* 0x0000c400010c7983 */ /* 0x000f220000300800 */
[----:B0-----:R-:W-:Y:S02]  /*ba20*/  LEA.HI.X.SX32 R4, R27, R3, 0x1, P4 ;  /* 0x000000031b047211 */ /* 0x001fe400020f0eff */
[----:B--2---:R-:W-:-:S05]  /*ba30*/  LEA R5, P3, R21, R2, 0x1 ;  /* 0x0000000215057211 */ /* 0x004fca00078608ff */
[----:B------:R0:W-:Y:S04]  /*ba40*/  STL [R1+0x46c], R5 ;  /* 0x00046c0501007387 */ /* 0x0001e80000100800 */
[----:B------:R-:W-:Y:S01]  /*ba50*/  STL [R1+0x23c], R4 ;  /* 0x00023c0401007387 */ /* 0x000fe20000100800 */
[----:B---3--:R-:W-:-:S05]  /*ba60*/  LEA R6, P4, R20, R2, 0x1 ;  /* 0x0000000214067211 */ /* 0x008fca00078808ff */
[----:B------:R1:W-:Y:S04]  /*ba70*/  STL [R1+0x474], R6 ;  /* 0x0004740601007387 */ /* 0x0003e80000100800 */
[----:B------:R-:W2:Y:S01]  /*ba80*/  LDL.LU R29, [R1+0xc0] ;  /* 0x0000c000011d7983 */ /* 0x000ea20000300800 */
[-C--:B0-----:R-:W-:Y:S02]  /*ba90*/  LEA.HI.X.SX32 R5, R26, R3.reuse, 0x1, P5 ;  /* 0x000000031a057211 */ /* 0x081fe400028f0eff */
[----:B-1----:R-:W-:-:S03]  /*baa0*/  LEA.HI.X.SX32 R6, R25, R3, 0x1, P6 ;  /* 0x0000000319067211 */ /* 0x002fc600030f0eff */
[----:B------:R-:W-:Y:S01]  /*bab0*/  STL [R1+0x244], R5 ;  /* 0x0002440501007387 */ /* 0x000fe20000100800 */
[----:B-----5:R-:W-:-:S05]  /*bac0*/  LEA R4, P5, R19, R2, 0x1 ;  /* 0x0000000213047211 */ /* 0x020fca00078a08ff */
[----:B------:R0:W-:Y:S04]  /*bad0*/  STL [R1+0x47c], R4 ;  /* 0x00047c0401007387 */ /* 0x0001e80000100800 */
[----:B------:R4:W-:Y:S04]  /*bae0*/  STL [R1+0x24c], R6 ;  /* 0x00024c0601007387 */ /* 0x0009e80000100800 */
[----:B------:R-:W3:Y:S01]  /*baf0*/  LDL.LU R28, [R1+0xb8] ;  /* 0x0000b800011c7983 */ /* 0x000ee20000300800 */
[----:B0-----:R-:W-:Y:S02]  /*bb00*/  LEA.HI.X.SX32 R4, R24, R3, 0x1, P0 ;  /* 0x0000000318047211 */ /* 0x001fe400000f0eff */
[----:B------:R-:W-:-:S05]  /*bb10*/  LEA R5, P6, R0, R2, 0x1 ;  /* 0x0000000200057211 */ /* 0x000fca00078c08ff */
[----:B------:R-:W-:Y:S04]  /*bb20*/  STL [R1+0x484], R5 ;  /* 0x0004840501007387 */ /* 0x000fe80000100800 */
[----:B------:R0:W-:Y:S01]  /*bb30*/  STL [R1+0x3e8], R4 ;  /* 0x0003e80401007387 */ /* 0x0001e20000100800 */
[----:B----4-:R-:W-:Y:S02]  /*bb40*/  LEA R6, P0, R8, R2, 0x1 ;  /* 0x0000000208067211 */ /* 0x010fe400078008ff */
[----:B0-----:R-:W-:-:S03]  /*bb50*/  LEA.HI.X.SX32 R4, R23, R3, 0x1, P1 ;  /* 0x0000000317047211 */ /* 0x001fc600008f0eff */
[----:B------:R-:W-:Y:S04]  /*bb60*/  STL [R1+0x48c], R6 ;  /* 0x00048c0601007387 */ /* 0x000fe80000100800 */
[----:B------:R-:W4:Y:S01]  /*bb70*/  LDL.LU R27, [R1+0xa8] ;  /* 0x0000a800011b7983 */ /* 0x000f220000300800 */
[----:B------:R-:W-:-:S03]  /*bb80*/  LEA R5, P1, R9, R2, 0x1 ;  /* 0x0000000209057211 */ /* 0x000fc600078208ff */
[----:B------:R0:W-:Y:S04]  /*bb90*/  STL [R1+0x3f0], R4 ;  /* 0x0003f00401007387 */ /* 0x0001e80000100800 */
[----:B------:R1:W-:Y:S04]  /*bba0*/  STL [R1+0x494], R5 ;  /* 0x0004940501007387 */ /* 0x0003e80000100800 */
[----:B------:R-:W5:Y:S01]  /*bbb0*/  LDL.LU R26, [R1+0x6c] ;  /* 0x00006c00011a7983 */ /* 0x000f620000300800 */
[----:B0-----:R-:W-:-:S05]  /*bbc0*/  LEA.HI.X.SX32 R4, R22, R3, 0x1, P2 ;  /* 0x0000000316047211 */ /* 0x001fca00010f0eff */
[----:B------:R0:W-:Y:S01]  /*bbd0*/  STL [R1+0x3f8], R4 ;  /* 0x0003f80401007387 */ /* 0x0001e20000100800 */
[----:B-1----:R-:W-:-:S03]  /*bbe0*/  LEA R5, P2, R16, R2, 0x1 ;  /* 0x0000000210057211 */ /* 0x002fc600078408ff */
[----:B------:R-:W5:Y:S04]  /*bbf0*/  LDL.LU R25, [R1+0x64] ;  /* 0x0000640001197983 */ /* 0x000f680000300800 */
[----:B------:R-:W-:Y:S01]  /*bc00*/  STL [R1+0x49c], R5 ;  /* 0x00049c0501007387 */ /* 0x000fe20000100800 */
[----:B0-----:R-:W-:-:S03]  /*bc10*/  LEA.HI.X.SX32 R4, R21, R3, 0x1, P3 ;  /* 0x0000000315047211 */ /* 0x001fc600018f0eff */
[----:B------:R-:W5:Y:S04]  /*bc20*/  LDL.LU R24, [R1+0x60] ;  /* 0x0000600001187983 */ /* 0x000f680000300800 */
[----:B------:R0:W-:Y:S04]  /*bc30*/  STL [R1+0x400], R4 ;  /* 0x0004000401007387 */ /* 0x0001e80000100800 */
[----:B------:R-:W5:Y:S01]  /*bc40*/  LDL.LU R23, [R1+0x5c] ;  /* 0x00005c0001177983 */ /* 0x000f620000300800 */
[----:B0-----:R-:W-:Y:S02]  /*bc50*/  LEA.HI.X.SX32 R4, R20, R3, 0x1, P4 ;  /* 0x0000000314047211 */ /* 0x001fe400020f0eff */
[----:B------:R-:W-:-:S05]  /*bc60*/  LEA R5, P3, R15, R2, 0x1 ;  /* 0x000000020f057211 */ /* 0x000fca00078608ff */
[----:B------:R0:W-:Y:S04]  /*bc70*/  STL [R1+0x4a4], R5 ;  /* 0x0004a40501007387 */ /* 0x0001e80000100800 */
[----:B------:R-:W5:Y:S04]  /*bc80*/  LDL.LU R22, [R1+0x58] ;  /* 0x0000580001167983 */ /* 0x000f680000300800 */
[----:B------:R1:W-:Y:S04]  /*bc90*/  STL [R1+0x408], R4 ;  /* 0x0004080401007387 */ /* 0x0003e80000100800 */
[----:B------:R-:W5:Y:S01]  /*bca0*/  LDL.LU R21, [R1+0x54] ;  /* 0x0000540001157983 */ /* 0x000f620000300800 */
[----:B0-----:R-:W-:-:S02]  /*bcb0*/  LEA R5, P4, R14, R2, 0x1 ;  /* 0x000000020e057211 */ /* 0x001fc400078808ff */
[----:B-1----:R-:W-:-:S03]  /*bcc0*/  LEA.HI.X.SX32 R4, R19, R3, 0x1, P5 ;  /* 0x0000000313047211 */ /* 0x002fc600028f0eff */
[----:B------:R0:W-:Y:S04]  /*bcd0*/  STL [R1+0x4ac], R5 ;  /* 0x0004ac0501007387 */ /* 0x0001e80000100800 */
[----:B------:R-:W5:Y:S04]  /*bce0*/  LDL.LU R20, [R1+0x50] ;  /* 0x0000500001147983 */ /* 0x000f680000300800 */
[----:B------:R1:W-:Y:S04]  /*bcf0*/  STL [R1+0x410], R4 ;  /* 0x0004100401007387 */ /* 0x0003e80000100800 */
[----:B------:R-:W5:Y:S01]  /*bd00*/  LDL.LU R19, [R1+0x4c] ;  /* 0x00004c0001137983 */ /* 0x000f620000300800 */
[----:B0-----:R-:W-:-:S02]  /*bd10*/  LEA R5, P5, R13, R2, 0x1 ;  /* 0x000000020d057211 */ /* 0x001fc400078a08ff */
[----:B-1----:R-:W-:-:S03]  /*bd20*/  LEA.HI.X.SX32 R4, R0, R3, 0x1, P6 ;  /* 0x0000000300047211 */ /* 0x002fc600030f0eff */
[----:B------:R-:W-:Y:S04]  /*bd30*/  STL [R1+0x4b4], R5 ;  /* 0x0004b40501007387 */ /* 0x000fe80000100800 */
[----:B------:R-:W5:Y:S04]  /*bd40*/  LDL.LU R0, [R1+0x48] ;  /* 0x0000480001007983 */ /* 0x000f680000300800 */
[----:B------:R0:W-:Y:S04]  /*bd50*/  STL [R1+0x418], R4 ;  /* 0x0004180401007387 */ /* 0x0001e80000100800 */
[----:B0-----:R-:W5:Y:S01]  /*bd60*/  LDL.LU R4, [R1+0x44] ;  /* 0x0000440001047983 */ /* 0x001f620000300800 */
[----:B------:R-:W-:-:S02]  /*bd70*/  LEA R5, P6, R12, R2, 0x1 ;  /* 0x000000020c057211 */ /* 0x000fc400078c08ff */
[----:B------:R-:W-:-:S03]  /*bd80*/  LEA.HI.X.SX32 R6, R8, R3, 0x1, P0 ;  /* 0x0000000308067211 */ /* 0x000fc600000f0eff */
[----:B------:R0:W-:Y:S04]  /*bd90*/  STL [R1+0x4bc], R5 ;  /* 0x0004bc0501007387 */ /* 0x0001e80000100800 */
[----:B0-----:R-:W5:Y:S04]  /*bda0*/  LDL.LU R5, [R1+0x3c] ;  /* 0x00003c0001057983 */ /* 0x001f680000300800 */
[----:B------:R0:W-:Y:S04]  /*bdb0*/  STL [R1+0x420], R6 ;  /* 0x0004200601007387 */ /* 0x0001e80000100800 */
[----:B0-----:R-:W5:Y:S01]  /*bdc0*/  LDL.LU R6, [R1+0x10] ;  /* 0x0000100001067983 */ /* 0x001f620000300800 */
[----:B------:R-:W-:-:S02]  /*bdd0*/  LEA.HI.X.SX32 R8, R9, R3, 0x1, P1 ;  /* 0x0000000309087211 */ /* 0x000fc400008f0eff */
[----:B--2---:R-:W-:-:S05]  /*bde0*/  LEA R7, P0, R29, R2, 0x1 ;  /* 0x000000021d077211 */ /* 0x004fca00078008ff */
[----:B------:R0:W-:Y:S04]  /*bdf0*/  STL [R1+0x4c4], R7 ;  /* 0x0004c40701007387 */ /* 0x0001e80000100800 */
[----:B0-----:R-:W2:Y:S04]  /*be00*/  LDL.LU R7, [R1+0xc] ;  /* 0x00000c0001077983 */ /* 0x001ea80000300800 */
[----:B------:R0:W-:Y:S01]  /*be10*/  STL [R1+0x428], R8 ;  /* 0x0004280801007387 */ /* 0x0001e20000100800 */
[----:B---3--:R-:W-:-:S03]  /*be20*/  LEA R9, P1, R28, R2, 0x1 ;  /* 0x000000021c097211 */ /* 0x008fc600078208ff */
[----:B0-----:R-:W3:Y:S04]  /*be30*/  LDL.LU R8, [R1+0x4] ;  /* 0x0000040001087983 */ /* 0x001ee80000300800 */
[----:B------:R0:W-:Y:S04]  /*be40*/  STL [R1+0x4cc], R9 ;  /* 0x0004cc0901007387 */ /* 0x0001e80000100800 */
[----:B0-----:R-:W3:Y:S01]  /*be50*/  LDL.LU R9, [R1] ;  /* 0x0000000001097983 */ /* 0x001ee20000300800 */
[-C--:B------:R-:W-:Y:S02]  /*be60*/  LEA.HI.X.SX32 R16, R16, R3.reuse, 0x1, P2 ;  /* 0x0000000310107211 */ /* 0x080fe400010f0eff */
[----:B------:R-:W-:-:S03]  /*be70*/  LEA.HI.X.SX32 R15, R15, R3, 0x1, P3 ;  /* 0x000000030f0f7211 */ /* 0x000fc600018f0eff */
[----:B------:R4:W-:Y:S01]  /*be80*/  STL [R1+0x430], R16 ;  /* 0x0004301001007387 */ /* 0x0009e20000100800 */
[----:B------:R-:W-:Y:S02]  /*be90*/  LEA.HI.X.SX32 R14, R14, R3, 0x1, P4 ;  /* 0x000000030e0e7211 */ /* 0x000fe400020f0eff */
[----:B----4-:R-:W-:-:S05]  /*bea0*/  LEA R16, P2, R27, R2, 0x1 ;  /* 0x000000021b107211 */ /* 0x010fca00078408ff */
[----:B------:R0:W-:Y:S04]  /*beb0*/  STL [R1+0x4d4], R16 ;  /* 0x0004d41001007387 */ /* 0x0001e80000100800 */
[----:B0-----:R-:W4:Y:S04]  /*bec0*/  LDL.LU R16, [R1+0x72c] ;  /* 0x00072c0001107983 */ /* 0x001f280000300800 */
[----:B------:R5:W-:Y:S02]  /*bed0*/  STL [R1+0x438], R15 ;  /* 0x0004380f01007387 */ /* 0x000be40000100800 */
[----:B-----5:R-:W-:-:S05]  /*bee0*/  LEA R15, P3, R26, R2, 0x1 ;  /* 0x000000021a0f7211 */ /* 0x020fca00078608ff */
[----:B------:R0:W-:Y:S01]  /*bef0*/  STL [R1+0x4dc], R15 ;  /* 0x0004dc0f01007387 */ /* 0x0001e20000100800 */
[----:B------:R-:W-:-:S03]  /*bf00*/  LEA.HI.X.SX32 R13, R13, R3, 0x1, P5 ;  /* 0x000000030d0d7211 */ /* 0x000fc600028f0eff */
[----:B0-----:R-:W5:Y:S04]  /*bf10*/  LDL.LU R15, [R1+0x728] ;  /* 0x00072800010f7983 */ /* 0x001f680000300800 */
[----:B------:R0:W-:Y:S02]  /*bf20*/  STL [R1+0x440], R14 ;  /* 0x0004400e01007387 */ /* 0x0001e40000100800 */
[----:B0-----:R-:W-:-:S05]  /*bf30*/  LEA R14, P4, R25, R2, 0x1 ;  /* 0x00000002190e7211 */ /* 0x001fca00078808ff */
[----:B------:R0:W-:Y:S01]  /*bf40*/  STL [R1+0x4e4], R14 ;  /* 0x0004e40e01007387 */ /* 0x0001e20000100800 */
[----:B------:R-:W-:-:S03]  /*bf50*/  LEA.HI.X.SX32 R12, R12, R3, 0x1, P6 ;  /* 0x000000030c0c7211 */ /* 0x000fc600030f0eff */
[----:B0-----:R-:W4:Y:S04]  /*bf60*/  LDL.LU R14, [R1+0x724] ;  /* 0x00072400010e7983 */ /* 0x001f280000300800 */
[----:B------:R0:W-:Y:S02]  /*bf70*/  STL [R1+0x448], R13 ;  /* 0x0004480d01007387 */ /* 0x0001e40000100800 */
[----:B0-----:R-:W-:-:S05]  /*bf80*/  LEA R13, P5, R24, R2, 0x1 ;  /* 0x00000002180d7211 */ /* 0x001fca00078a08ff */
        /* <DEDUP_REMOVED lines=49> */
[----:B--2---:R-:W-:-:S05]  /*c2a0*/  LEA R21, P1, R7, R2, 0x1 ;  /* 0x0000000207157211 */ /* 0x004fca00078208ff */
[----:B------:R0:W-:Y:S01]  /*c2b0*/  STL [R1+0x53c], R21 ;  /* 0x00053c1501007387 */ /* 0x0001e20000100800 */
[----:B------:R-:W-:-:S03]  /*c2c0*/  LEA.HI.X.SX32 R19, R19, R3, 0x1, P3 ;  /* 0x0000000313137211 */ /* 0x000fc600018f0eff */
[----:B0-----:R-:W2:Y:S04]  /*c2d0*/  LDL.LU R21, [R1+0x6f8] ;  /* 0x0006f80001157983 */ /* 0x001ea80000300800 */
[----:B------:R3:W-:Y:S02]  /*c2e0*/  STL [R1+0x4a0], R20 ;  /* 0x0004a01401007387 */ /* 0x0007e40000100800 */
[----:B---3--:R-:W-:-:S05]  /*c2f0*/  LEA R20, P2, R8, R2, 0x1 ;  /* 0x0000000208147211 */ /* 0x008fca00078408ff */
[----:B------:R0:W-:Y:S04]  /*c300*/  STL [R1+0x544], R20 ;  /* 0x0005441401007387 */ /* 0x0001e80000100800 */
[----:B0-----:R-:W3:Y:S04]  /*c310*/  LDL.LU R20, [R1+0x6f4] ;  /* 0x0006f40001147983 */ /* 0x001ee80000300800 */
[----:B------:R0:W-:Y:S02]  /*c320*/  STL [R1+0x4a8], R19 ;  /* 0x0004a81301007387 */ /* 0x0001e40000100800 */
[----:B0-----:R-:W-:-:S05]  /*c330*/  LEA R19, P3, R9, R2, 0x1 ;  /* 0x0000000209137211 */ /* 0x001fca00078608ff */
[----:B------:R0:W-:Y:S04]  /*c340*/  STL [R1+0x54c], R19 ;  /* 0x00054c1301007387 */ /* 0x0001e80000100800 */
[----:B0-----:R-:W5:Y:S01]  /*c350*/  LDL.LU R19, [R1+0x6f0] ;  /* 0x0006f00001137983 */ /* 0x001f620000300800 */
[----:B------:R-:W-:-:S05]  /*c360*/  LEA.HI.X.SX32 R0, R0, R3, 0x1, P4 ;  /* 0x0000000300007211 */ /* 0x000fca00020f0eff */
[----:B------:R5:W-:Y:S02]  /*c370*/  STL [R1+0x4b0], R0 ;  /* 0x0004b00001007387 */ /* 0x000be40000100800 */
[----:B-----5:R-:W-:-:S05]  /*c380*/  LEA R0, P4, R19, R2, 0x1 ;  /* 0x0000000213007211 */ /* 0x020fca00078808ff */
[----:B------:R0:W-:Y:S04]  /*c390*/  STL [R1+0x654], R0 ;  /* 0x0006540001007387 */ /* 0x0001e80000100800 */
[----:B0-----:R-:W5:Y:S01]  /*c3a0*/  LDL.LU R0, [R1+0x6ec] ;  /* 0x0006ec0001007983 */ /* 0x001f620000300800 */
[----:B------:R-:W-:-:S05]  /*c3b0*/  LEA.HI.X.SX32 R4, R4, R3, 0x1, P5 ;  /* 0x0000000304047211 */ /* 0x000fca00028f0eff */
[----:B------:R5:W-:Y:S01]  /*c3c0*/  STL [R1+0x4b8], R4 ;  /* 0x0004b80401007387 */ /* 0x000be20000100800 */
[----:B------:R-:W-:Y:S02]  /*c3d0*/  IMAD R17, R17, UR4, RZ ;  /* 0x0000000411117c24 */ /* 0x000fe4000f8e02ff */
[----:B------:R-:W-:Y:S02]  /*c3e0*/  IMAD R18, R18, UR4, RZ ;  /* 0x0000000412127c24 */ /* 0x000fe4000f8e02ff */
[----:B------:R-:W-:Y:S02]  /*c3f0*/  IMAD R10, R10, UR4, RZ ;  /* 0x000000040a0a7c24 */ /* 0x000fe4000f8e02ff */
[----:B------:R-:W-:Y:S01]  /*c400*/  IMAD R11, R11, UR4, RZ ;  /* 0x000000040b0b7c24 */ /* 0x000fe2000f8e02ff */
[----:B------:R-:W-:Y:S01]  /*c410*/  ULDC UR4, c[0x0][0x238] ;  /* 0x00008e0000047ab9 */ /* 0x000fe20000000800 */
[----:B-----5:R-:W-:-:S05]  /*c420*/  LEA R4, P5, R0, R2, 0x1 ;  /* 0x0000000200047211 */ /* 0x020fca00078a08ff */
[----:B------:R0:W-:Y:S02]  /*c430*/  STL [R1+0x658], R4 ;  /* 0x0006580401007387 */ /* 0x0001e40000100800 */
[----:B0-----:R-:W-:Y:S02]  /*c440*/  LEA.HI.X.SX32 R4, R5, R3, 0x1, P6 ;  /* 0x0000000305047211 */ /* 0x001fe400030f0eff */
[----:B---3--:R-:W-:-:S03]  /*c450*/  LEA R5, P6, R20, R2, 0x1 ;  /* 0x0000000214057211 */ /* 0x008fc600078c08ff */
[----:B------:R0:W-:Y:S04]  /*c460*/  STL [R1+0x4c0], R4 ;  /* 0x0004c00401007387 */ /* 0x0001e80000100800 */
[----:B------:R2:W-:Y:S01]  /*c470*/  STL [R1+0x65c], R5 ;  /* 0x00065c0501007387 */ /* 0x0005e20000100800 */
[----:B0-----:R-:W-:Y:S02]  /*c480*/  LEA.HI.X.SX32 R4, R6, R3, 0x1, P0 ;  /* 0x0000000306047211 */ /* 0x001fe400000f0eff */
[----:B--2---:R-:W-:-:S03]  /*c490*/  LEA R5, P0, R21, R2, 0x1 ;  /* 0x0000000215057211 */ /* 0x004fc600078008ff */
[----:B------:R4:W-:Y:S01]  /*c4a0*/  STL [R1+0x4c8], R4 ;  /* 0x0004c80401007387 */ /* 0x0009e20000100800 */
[----:B------:R-:W-:-:S03]  /*c4b0*/  LEA.HI.X.SX32 R6, R7, R3, 0x1, P1 ;  /* 0x0000000307067211 */ /* 0x000fc600008f0eff */
[----:B------:R0:W-:Y:S01]  /*c4c0*/  STL [R1+0x660], R5 ;  /* 0x0006600501007387 */ /* 0x0001e20000100800 */
[----:B----4-:R-:W-:-:S03]  /*c4d0*/  LEA R4, P1, R22, R2, 0x1 ;  /* 0x0000000216047211 */ /* 0x010fc600078208ff */
[----:B------:R1:W-:Y:S01]  /*c4e0*/  STL [R1+0x4d0], R6 ;  /* 0x0004d00601007387 */ /* 0x0003e20000100800 */
[----:B0-----:R-:W-:-:S03]  /*c4f0*/  LEA.HI.X.SX32 R5, R8, R3, 0x1, P2 ;  /* 0x0000000308057211 */ /* 0x001fc600010f0eff */
[----:B------:R0:W-:Y:S04]  /*c500*/  STL [R1+0x664], R4 ;  /* 0x0006640401007387 */ /* 0x0001e80000100800 */
[----:B------:R2:W-:Y:S01]  /*c510*/  STL [R1+0x4d8], R5 ;  /* 0x0004d80501007387 */ /* 0x0005e20000100800 */
[----:B-1----:R-:W-:Y:S02]  /*c520*/  LEA R6, P2, R23, R2, 0x1 ;  /* 0x0000000217067211 */ /* 0x002fe400078408ff */
[----:B0-----:R-:W-:-:S03]  /*c530*/  LEA.HI.X.SX32 R4, R9, R3, 0x1, P3 ;  /* 0x0000000309047211 */ /* 0x001fc600018f0eff */
[----:B------:R0:W-:Y:S01]  /*c540*/  STL [R1+0x668], R6 ;  /* 0x0006680601007387 */ /* 0x0001e20000100800 */
[----:B--2---:R-:W-:-:S03]  /*c550*/  LEA R5, P3, R24, R2, 0x1 ;  /* 0x0000000218057211 */ /* 0x004fc600078608ff */
[----:B------:R1:W-:Y:S04]  /*c560*/  STL [R1+0x4e0], R4 ;  /* 0x0004e00401007387 */ /* 0x0003e80000100800 */
[----:B------:R2:W-:Y:S01]  /*c570*/  STL [R1+0x66c], R5 ;  /* 0x00066c0501007387 */ /* 0x0005e20000100800 */
[----:B0-----:R-:W-:Y:S02]  /*c580*/  LEA.HI.X.SX32 R6, R19, R3, 0x1, P4 ;  /* 0x0000000313067211 */ /* 0x001fe400020f0eff */
[----:B-1----:R-:W-:-:S03]  /*c590*/  LEA R4, P4, R25, R2, 0x1 ;  /* 0x0000000219047211 */ /* 0x002fc600078808ff */
[----:B------:R-:W-:Y:S01]  /*c5a0*/  STL [R1+0x4e8], R6 ;  /* 0x0004e80601007387 */ /* 0x000fe20000100800 */
[-C--:B--2---:R-:W-:Y:S02]  /*c5b0*/  LEA.HI.X.SX32 R5, R0, R3.reuse, 0x1, P5 ;  /* 0x0000000300057211 */ /* 0x084fe400028f0eff */
[----:B------:R-:W-:Y:S01]  /*c5c0*/  LEA R0, P5, R26, R2, 0x1 ;  /* 0x000000021a007211 */ /* 0x000fe200078a08ff */
[----:B------:R0:W-:Y:S04]  /*c5d0*/  STL [R1+0x670], R4 ;  /* 0x0006700401007387 */ /* 0x0001e80000100800 */
[----:B------:R1:W-:Y:S04]  /*c5e0*/  STL [R1+0x4f0], R5 ;  /* 0x0004f00501007387 */ /* 0x0003e80000100800 */
[----:B------:R2:W-:Y:S01]  /*c5f0*/  STL [R1+0x674], R0 ;  /* 0x0006740001007387 */ /* 0x0005e20000100800 */
[----:B0-----:R-:W-:-:S02]  /*c600*/  LEA.HI.X.SX32 R4, R20, R3, 0x1, P6 ;  /* 0x0000000314047211 */ /* 0x001fc400030f0eff */
[----:B-1----:R-:W-:-:S03]  /*c610*/  LEA R5, P6, R27, R2, 0x1 ;  /* 0x000000021b057211 */ /* 0x002fc600078c08ff */
[----:B------:R0:W-:Y:S01]  /*c620*/  STL [R1+0x4f8], R4 ;  /* 0x0004f80401007387 */ /* 0x0001e20000100800 */
[----:B--2---:R-:W-:-:S03]  /*c630*/  LEA.HI.X.SX32 R0, R21, R3, 0x1, P0 ;  /* 0x0000000315007211 */ /* 0x004fc600000f0eff */
[----:B------:R1:W-:Y:S04]  /*c640*/  STL [R1+0x67c], R5 ;  /* 0x00067c0501007387 */ /* 0x0003e80000100800 */
[----:B------:R2:W-:Y:S01]  /*c650*/  STL [R1+0x500], R0 ;  /* 0x0005000001007387 */ /* 0x0005e20000100800 */
[-C--:B0-----:R-:W-:Y:S01]  /*c660*/  LEA R4, P0, R28, R2.reuse, 0x1 ;  /* 0x000000021c047211 */ /* 0x081fe200078008ff */
[----:B------:R-:W0:Y:S01]  /*c670*/  S2R R9, SR_TID.X ;  /* 0x0000000000097919 */ /* 0x000e220000002100 */
[-C--:B-1----:R-:W-:Y:S02]  /*c680*/  LEA.HI.X.SX32 R5, R22, R3.reuse, 0x1, P1 ;  /* 0x0000000316057211 */ /* 0x082fe400008f0eff */
[----:B--2---:R-:W-:Y:S01]  /*c690*/  LEA R0, P1, R29, R2, 0x1 ;  /* 0x000000021d007211 */ /* 0x004fe200078208ff */
[----:B------:R1:W-:Y:S04]  /*c6a0*/  STL [R1+0x684], R4 ;  /* 0x0006840401007387 */ /* 0x0003e80000100800 */
[----:B------:R2:W-:Y:S04]  /*c6b0*/  STL [R1+0x508], R5 ;  /* 0x0005080501007387 */ /* 0x0005e80000100800 */
[----:B------:R3:W-:Y:S01]  /*c6c0*/  STL [R1+0x688], R0 ;  /* 0x0006880001007387 */ /* 0x0007e20000100800 */
[----:B-1----:R-:W-:-:S02]  /*c6d0*/  LEA.HI.X.SX32 R4, R23, R3, 0x1, P2 ;  /* 0x0000000317047211 */ /* 0x002fc400010f0eff */
[----:B--2---:R-:W-:-:S03]  /*c6e0*/  LEA R5, P2, R12, R2, 0x1 ;  /* 0x000000020c057211 */ /* 0x004fc600078408ff */
[----:B------:R1:W-:Y:S01]  /*c6f0*/  STL [R1+0x510], R4 ;  /* 0x0005100401007387 */ /* 0x0003e20000100800 */
[----:B---3--:R-:W-:-:S03]  /*c700*/  LEA.HI.X.SX32 R0, R24, R3, 0x1, P3 ;  /* 0x0000000318007211 */ /* 0x008fc600018f0eff */
[----:B------:R2:W-:Y:S04]  /*c710*/  STL [R1+0x68c], R5 ;  /* 0x00068c0501007387 */ /* 0x0005e80000100800 */
[----:B------:R3:W-:Y:S01]  /*c720*/  STL [R1+0x518], R0 ;  /* 0x0005180001007387 */ /* 0x0007e20000100800 */
[----:B-1----:R-:W-:Y:S02]  /*c730*/  LEA R4, P3, R13, R2, 0x1 ;  /* 0x000000020d047211 */ /* 0x002fe400078608ff */
[----:B--2---:R-:W-:-:S03]  /*c740*/  LEA.HI.X.SX32 R5, R25, R3, 0x1, P4 ;  /* 0x0000000319057211 */ /* 0x004fc600020f0eff */
[----:B------:R1:W-:Y:S01]  /*c750*/  STL [R1+0x694], R4 ;  /* 0x0006940401007387 */ /* 0x0003e20000100800 */
[----:B---3--:R-:W-:-:S03]  /*c760*/  LEA R0, P4, R14, R2, 0x1 ;  /* 0x000000020e007211 */ /* 0x008fc600078808ff */
[----:B------:R2:W-:Y:S04]  /*c770*/  STL [R1+0x520], R5 ;  /* 0x0005200501007387 */ /* 0x0005e80000100800 */
[----:B------:R3:W-:Y:S01]  /*c780*/  STL [R1+0x698], R0 ;  /* 0x0006980001007387 */ /* 0x0007e20000100800 */
[----:B-1----:R-:W-:Y:S02]  /*c790*/  LEA.HI.X.SX32 R4, R26, R3, 0x1, P5 ;  /* 0x000000031a047211 */ /* 0x002fe400028f0eff */
        /* <DEDUP_REMOVED lines=15> */
[----:B------:R2:W-:Y:S01]  /*c890*/  STL [R1+0x6ac], R5 ;  /* 0x0006ac0501007387 */ /* 0x0005e20000100800 */
[----:B0-----:R-:W-:-:S03]  /*c8a0*/  SHF.R.U32.HI R8, RZ, 0x4, R9 ;  /* 0x00000004ff087819 */ /* 0x001fc60000011609 */
[----:B------:R0:W-:Y:S01]  /*c8b0*/  STL [R1+0x548], R0 ;  /* 0x0005480001007387 */ /* 0x0001e20000100800 */
[-C--:B-1----:R-:W-:Y:S02]  /*c8c0*/  LEA R4, P2, R10, R2.reuse, 0x1 ;  /* 0x000000020a047211 */ /* 0x082fe400078408ff */
[----:B------:R-:W-:Y:S02]  /*c8d0*/  SGXT.U32 R8, R8, 0x3 ;  /* 0x000000030808781a */ /* 0x000fe40000000000 */
[----:B--2---:R-:W-:Y:S01]  /*c8e0*/  LEA.HI.X.SX32 R5, R13, R3, 0x1, P3 ;  /* 0x000000030d057211 */ /* 0x004fe200018f0eff */
[----:B------:R1:W-:Y:S01]  /*c8f0*/  STL [R1+0x6b0], R4 ;  /* 0x0006b00401007387 */ /* 0x0003e20000100800 */
[----:B0-----:R-:W-:-:S03]  /*c900*/  LEA R0, P3, R11, R2, 0x1 ;  /* 0x000000020b007211 */ /* 0x001fc600078608ff */
[----:B------:R0:W-:Y:S01]  /*c910*/  STL [R1+0x650], R5 ;  /* 0x0006500501007387 */ /* 0x0001e20000100800 */
[-C--:B------:R-:W-:Y:S01]  /*c920*/  LEA.HI.X.SX32 R2, R15, R3.reuse, 0x1, P5 ;  /* 0x000000030f027211 */ /* 0x080fe200028f0eff */
[C---:B------:R-:W-:Y:S01]  /*c930*/  IMAD R7, R8.reuse, UR4, RZ ;  /* 0x0000000408077c24 */ /* 0x040fe2000f8e02ff */
[C---:B------:R-:W-:Y:S01]  /*c940*/  LOP3.LUT R9, R8.reuse, 0x8, RZ, 0xfc, !PT ;  /* 0x0000000808097812 */ /* 0x040fe200078efcff */
[----:B------:R2:W-:Y:S01]  /*c950*/  STL [R1+0x6a8], R0 ;  /* 0x0006a80001007387 */ /* 0x0005e20000100800 */
[----:B------:R-:W-:Y:S01]  /*c960*/  LOP3.LUT R6, R8, 0x10, RZ, 0xfc, !PT ;  /* 0x0000001008067812 */ /* 0x000fe200078efcff */
[----:B------:R-:W-:Y:S01]  /*c970*/  ULDC UR4, c[0x0][0x234] ;  /* 0x00008d0000047ab9 */ /* 0x000fe20000000800 */
[-C--:B-1----:R-:W-:Y:S02]  /*c980*/  LEA.HI.X.SX32 R4, R14, R3.reuse, 0x1, P4 ;  /* 0x000000030e047211 */ /* 0x082fe400020f0eff */
[----:B0-----:R-:W-:Y:S02]  /*c990*/  LOP3.LUT R5, R8, 0x18, RZ, 0xfc, !PT ;  /* 0x0000001808057812 */ /* 0x001fe400078efcff */
[----:B------:R-:W0:Y:S01]  /*c9a0*/  S2R R8, SR_TID.X ;  /* 0x0000000000087919 */ /* 0x000e220000002100 */
[-C--:B--2---:R-:W-:Y:S01]  /*c9b0*/  LEA.HI.X.SX32 R0, R16, R3.reuse, 0x1, P6 ;  /* 0x0000000310007211 */ /* 0x084fe200030f0eff */
[----:B------:R1:W-:Y:S04]  /*c9c0*/  STL [R1+0x1b0], R4 ;  /* 0x0001b00401007387 */ /* 0x0003e80000100800 */
[----:B------:R2:W-:Y:S04]  /*c9d0*/  STL [R1+0x1b4], R2 ;  /* 0x0001b40201007387 */ /* 0x0005e80000100800 */
[----:B------:R3:W-:Y:S01]  /*c9e0*/  STL [R1+0x1b8], R0 ;  /* 0x0001b80001007387 */ /* 0x0007e20000100800 */
[----:B-1----:R-:W-:-:S02]  /*c9f0*/  LEA.HI.X.SX32 R4, R17, R3, 0x1, P0 ;  /* 0x0000000311047211 */ /* 0x002fc400000f0eff */
[----:B--2---:R-:W-:-:S03]  /*ca00*/  LEA.HI.X.SX32 R2, R18, R3, 0x1, P1 ;  /* 0x0000000312027211 */ /* 0x004fc600008f0eff */
[----:B------:R-:W-:Y:S01]  /*ca10*/  STL [R1+0x1bc], R4 ;  /* 0x0001bc0401007387 */ /* 0x000fe20000100800 */
[----:B---3--:R-:W-:-:S03]  /*ca20*/  LEA.HI.X.SX32 R0, R10, R3, 0x1, P2 ;  /* 0x000000030a007211 */ /* 0x008fc600010f0eff */
[----:B------:R-:W-:Y:S01]  /*ca30*/  STL [R1+0x678], R2 ;  /* 0x0006780201007387 */ /* 0x000fe20000100800 */
[----:B------:R-:W-:-:S03]  /*ca40*/  IMAD R5, R5, UR12, RZ ;  /* 0x0000000c05057c24 */ /* 0x000fc6000f8e02ff */
[----:B------:R1:W-:Y:S01]  /*ca50*/  STL [R1+0x680], R0 ;  /* 0x0006800001007387 */ /* 0x0003e20000100800 */
[----:B------:R-:W-:Y:S01]  /*ca60*/  IMAD R6, R6, UR7, RZ ;  /* 0x0000000706067c24 */ /* 0x000fe2000f8e02ff */
[----:B------:R-:W-:Y:S01]  /*ca70*/  ULDC UR7, c[0x0][0x23c] ;  /* 0x00008f0000077ab9 */ /* 0x000fe20000000800 */
[----:B------:R-:W-:Y:S01]  /*ca80*/  IMAD R9, R9, UR5, RZ ;  /* 0x0000000509097c24 */ /* 0x000fe2000f8e02ff */
[----:B-1----:R-:W-:Y:S02]  /*ca90*/  LEA.HI.X.SX32 R0, R11, R3, 0x1, P3 ;  /* 0x000000030b007211 */ /* 0x002fe400018f0eff */
[----:B------:R-:W-:-:S03]  /*caa0*/  LEA R3, P1, R6, UR10, 0x1 ;  /* 0x0000000a06037c11 */ /* 0x000fc6000f8208ff */
[----:B------:R1:W-:Y:S01]  /*cab0*/  STL [R1+0x1c0], R0 ;  /* 0x0001c00001007387 */ /* 0x0003e20000100800 */
[----:B------:R-:W-:Y:S02]  /*cac0*/  LEA R2, P2, R9, UR10, 0x1 ;  /* 0x0000000a09027c11 */ /* 0x000fe4000f8408ff */
[----:B-1----:R-:W-:-:S05]  /*cad0*/  LEA R0, P0, R5, UR10, 0x1 ;  /* 0x0000000a05007c11 */ /* 0x002fca000f8008ff */
[----:B------:R1:W-:Y:S04]  /*cae0*/  STL [R1+0x6c4], R0 ;  /* 0x0006c40001007387 */ /* 0x0003e80000100800 */
[----:B------:R2:W-:Y:S04]  /*caf0*/  STL [R1+0x6cc], R3 ;  /* 0x0006cc0301007387 */ /* 0x0005e80000100800 */
[----:B------:R3:W-:Y:S01]  /*cb00*/  STL [R1+0x6d4], R2 ;  /* 0x0006d40201007387 */ /* 0x0007e20000100800 */
[----:B-1----:R-:W-:Y:S02]  /*cb10*/  LEA R0, P3, R7, UR10, 0x1 ;  /* 0x0000000a07007c11 */ /* 0x002fe4000f8608ff */
[----:B--2---:R-:W-:-:S03]  /*cb20*/  LEA.HI.X.SX32 R3, R5, UR11, 0x1, P0 ;  /* 0x0000000b05037c11 */ /* 0x004fc600080f0eff */
[----:B------:R1:W-:Y:S01]  /*cb30*/  STL [R1+0x6dc], R0 ;  /* 0x0006dc0001007387 */ /* 0x0003e20000100800 */
[----:B---3--:R-:W-:-:S03]  /*cb40*/  LEA.HI.X.SX32 R2, R6, UR11, 0x1, P1 ;  /* 0x0000000b06027c11 */ /* 0x008fc600088f0eff */
[----:B------:R-:W-:Y:S04]  /*cb50*/  STL [R1+0x6c0], R3 ;  /* 0x0006c00301007387 */ /* 0x000fe80000100800 */
[----:B------:R2:W-:Y:S01]  /*cb60*/  STL [R1+0x6c8], R2 ;  /* 0x0006c80201007387 */ /* 0x0005e20000100800 */
[----:B-1----:R-:W-:Y:S02]  /*cb70*/  LEA.HI.X.SX32 R0, R9, UR11, 0x1, P2 ;  /* 0x0000000b09007c11 */ /* 0x002fe400090f0eff */
[----:B0-----:R-:W-:Y:S02]  /*cb80*/  LOP3.LUT R9, R8, 0x60, RZ, 0xc0, !PT ;  /* 0x0000006008097812 */ /* 0x001fe400078ec0ff */
[----:B--2---:R-:W-:Y:S01]  /*cb90*/  LEA.HI.X.SX32 R2, R7, UR11, 0x1, P3 ;  /* 0x0000000b07027c11 */ /* 0x004fe200098f0eff */
[----:B------:R-:W-:Y:S01]  /*cba0*/  STL [R1+0x6d0], R0 ;  /* 0x0006d00001007387 */ /* 0x000fe20000100800 */
[----:B------:R-:W0:Y:S03]  /*cbb0*/  LDC R7, c[0x0][0x230] ;  /* 0x00008c00ff077b82 */ /* 0x000e260000000800 */
[----:B------:R1:W-:Y:S04]  /*cbc0*/  STL [R1+0x6d8], R2 ;  /* 0x0006d80201007387 */ /* 0x0003e80000100800 */
[----:B------:R-:W-:Y:S01]  /*cbd0*/  STL [R1+0x640], RZ ;  /* 0x000640ff01007387 */ /* 0x000fe20000100800 */
[----:B-1----:R-:W-:-:S05]  /*cbe0*/  IMAD.SHL.U32 R2, R9, 0x10, RZ ;  /* 0x0000001009027824 */ /* 0x002fca00078e00ff */
[----:B------:R1:W-:Y:S04]  /*cbf0*/  STL [R1+0x6e4], R2 ;  /* 0x0006e40201007387 */ /* 0x0003e80000100800 */
[----:B------:R-:W-:Y:S04]  /*cc00*/  STL [R1+0x644], RZ ;  /* 0x000644ff01007387 */ /* 0x000fe80000100800 */
        /* <DEDUP_REMOVED lines=10> */
[----:B------:R-:W2:Y:S04]  /*ccb0*/  LDL.LU R9, [R1+0x210] ;  /* 0x0002100001097983 */ /* 0x000ea80000300800 */
        /* <DEDUP_REMOVED lines=8> */
[----:B------:R-:W-:Y:S01]  /*cd40*/  STL [R1+0x5f0], RZ ;  /* 0x0005f0ff01007387 */ /* 0x000fe20000100800 */
[----:B0-----:R-:W-:-:S03]  /*cd50*/  VIADD R7, R7, 0x1f ;  /* 0x0000001f07077836 */ /* 0x001fc60000000000 */
[----:B------:R-:W-:Y:S04]  /*cd60*/  STL [R1+0x5f4], RZ ;  /* 0x0005f4ff01007387 */ /* 0x000fe80000100800 */
[----:B------:R-:W-:Y:S04]  /*cd70*/  STL [R1+0x5f8], RZ ;  /* 0x0005f8ff01007387 */ /* 0x000fe80000100800 */
[----:B------:R-:W-:Y:S04]  /*cd80*/  STL [R1+0x5fc], RZ ;  /* 0x0005fcff01007387 */ /* 0x000fe80000100800 */
[----:B------:R-:W-:Y:S01]  /*cd90*/  STL [R1+0x5e0], RZ ;  /* 0x0005e0ff01007387 */ /* 0x000fe20000100800 */
[----:B------:R-:W-:-:S03]  /*cda0*/  IMAD.SHL.U32 R0, R8, 0x20, RZ ;  /* 0x0000002008007824 */ /* 0x000fc600078e00ff */
[----:B------:R-:W-:Y:S01]  /*cdb0*/  STL [R1+0x5e4], RZ ;  /* 0x0005e4ff01007387 */ /* 0x000fe20000100800 */
[----:B------:R-:W-:-:S03]  /*cdc0*/  SHF.R.S32.HI R8, RZ, 0x1f, R7 ;  /* 0x0000001fff087819 */ /* 0x000fc60000011407 */
[----:B------:R-:W-:Y:S04]  /*cdd0*/  STL [R1+0x5e8], RZ ;  /* 0x0005e8ff01007387 */ /* 0x000fe80000100800 */
[----:B------:R-:W-:Y:S04]  /*cde0*/  STL [R1+0x5ec], RZ ;  /* 0x0005ecff01007387 */ /* 0x000fe80000100800 */
[----:B------:R-:W-:Y:S04]  /*cdf0*/  STL [R1+0x5d0], RZ ;  /* 0x0005d0ff01007387 */ /* 0x000fe80000100800 */
[----:B------:R-:W-:Y:S01]  /*ce00*/  STL [R1+0x5d4], RZ ;  /* 0x0005d4ff01007387 */ /* 0x000fe20000100800 */
[----:B------:R-:W-:-:S03]  /*ce10*/  LEA.HI R8, R8, R7, RZ, 0x5 ;  /* 0x0000000708087211 */ /* 0x000fc600078f28ff */
[----:B------:R-:W-:Y:S04]  /*ce20*/  STL [R1+0x5d8], RZ ;  /* 0x0005d8ff01007387 */ /* 0x000fe80000100800 */
[----:B------:R-:W-:Y:S04]  /*ce30*/  STL [R1+0x5dc], RZ ;  /* 0x0005dcff01007387 */ /* 0x000fe80000100800 */
[----:B------:R-:W-:Y:S01]  /*ce40*/  STL [R1+0x5c0], RZ ;  /* 0x0005c0ff01007387 */ /* 0x000fe20000100800 */
[----:B------:R-:W-:-:S03]  /*ce50*/  LOP3.LUT R3, R0, 0x60, RZ, 0xc0, !PT ;  /* 0x0000006000037812 */ /* 0x000fc600078ec0ff */
[----:B------:R-:W-:Y:S01]  /*ce60*/  STL [R1+0x5c4], RZ ;  /* 0x0005c4ff01007387 */ /* 0x000fe20000100800 */
[----:B-1----:R-:W-:-:S03]  /*ce70*/  SHF.R.S32.HI R2, RZ, 0x5, R8 ;  /* 0x00000005ff027819 */ /* 0x002fc60000011408 */
[----:B------:R-:W-:Y:S04]  /*ce80*/  STL [R1+0x5c8], RZ ;  /* 0x0005c8ff01007387 */ /* 0x000fe80000100800 */
[----:B------:R-:W-:Y:S04]  /*ce90*/  STL [R1+0x5cc], RZ ;  /* 0x0005ccff01007387 */ /* 0x000fe80000100800 */
[----:B------:R-:W-:Y:S04]  /*cea0*/  STL [R1+0x5b0], RZ ;  /* 0x0005b0ff01007387 */ /* 0x000fe80000100800 */
[----:B------:R-:W-:Y:S04]  /*ceb0*/  STL [R1+0x5b4], RZ ;  /* 0x0005b4ff01007387 */ /* 0x000fe80000100800 */
[----:B------:R-:W-:Y:S04]  /*cec0*/  STL [R1+0x5b8], RZ ;  /* 0x0005b8ff01007387 */ /* 0x000fe80000100800 */
[----:B------:R-:W-:Y:S04]  /*ced0*/  STL [R1+0x5bc], RZ ;  /* 0x0005bcff01007387 */ /* 0x000fe80000100800 */
[----:B------:R-:W-:Y:S04]  /*cee0*/  STL [R1+0x5a0], RZ ;  /* 0x0005a0ff01007387 */ /* 0x000fe80000100800 */
[----:B------:R-:W-:Y:S04]  /*cef0*/  STL [R1+0x6e0], R3 ;  /* 0x0006e00301007387 */ /* 0x000fe80000100800 */
[----:B------:R0:W-:Y:S04]  /*cf00*/  STL [R1+0x6bc], R2 ;  /* 0x0006bc0201007387 */ /* 0x0001e80000100800 */
[----:B------:R1:W-:Y:S04]  /*cf10*/  STL [R1+0x5a4], RZ ;  /* 0x0005a4ff01007387 */ /* 0x0003e80000100800 */
        /* <DEDUP_REMOVED lines=21> */
[----:B------:R1:W-:Y:S01]  /*d070*/  STL [R1+0x55c], RZ ;  /* 0x00055cff01007387 */ /* 0x0003e20000100800 */
[----:B--2---:R-:W-:-:S04]  /*d080*/  IMAD R0, R9, UR4, RZ ;  /* 0x0000000409007c24 */ /* 0x004fc8000f8e02ff */
[----:B0-----:R-:W-:-:S05]  /*d090*/  IMAD.WIDE R2, R0, 0x2, RZ ;  /* 0x0000000200027825 */ /* 0x001fca00078e02ff */
[----:B------:R1:W-:Y:S02]  /*d0a0*/  STL.64 [R1+0x210], R2 ;  /* 0x0002100201007387 */ /* 0x0003e40000100a00 */
.L_x_2:
[----:B------:R-:W0:Y:S01]  /*d0b0*/  S2R R14, SR_TID.X ;  /* 0x00000000000e7919 */ /* 0x000e220000002100 */
[----:B------:R-:W2:Y:S04]  /*d0c0*/  LDL R5, [R1+0x6dc] ;  /* 0x0006dc0001057983 */ /* 0x000ea80000100800 */
[----:B------:R-:W3:Y:S04]  /*d0d0*/  LDL R6, [R1+0x6d4] ;  /* 0x0006d40001067983 */ /* 0x000ee80000100800 */
[----:B------:R4:W-:Y:S04]  /*d0e0*/  STL.64 [R1+0xe10], R8 ;  /* 0x000e100801007387 */ /* 0x0009e80000100a00 */
[----:B----4-:R-:W2:Y:S04]  /*d0f0*/  LDL.64 R8, [R1+0x210] ;  /* 0x0002100001087983 */ /* 0x010ea80000100a00 */
[----:B------:R-:W-:Y:S04]  /*d100*/  STL [R1+0xe04], R13 ;  /* 0x000e040d01007387 */ /* 0x000fe80000100800 */
[----:B------:R4:W-:Y:S04]  /*d110*/  STL [R1+0xe00], R22 ;  /* 0x000e001601007387 */ /* 0x0009e80000100800 */
[----:B----4-:R-:W4:Y:S01]  /*d120*/  LDL R22, [R1+0x6cc] ;  /* 0x0006cc0001167983 */ /* 0x010f220000100800 */
[----:B0-----:R-:W-:-:S03]  /*d130*/  SHF.R.U32.HI R4, RZ, 0x4, R14 ;  /* 0x00000004ff047819 */ /* 0x001fc6000001160e */
[----:B------:R-:W-:Y:S01]  /*d140*/  STL [R1+0xdfc], R24 ;  /* 0x000dfc1801007387 */ /* 0x000fe20000100800 */
[----:B------:R-:W-:-:S03]  /*d150*/  SGXT.U32 R4, R4, 0x3 ;  /* 0x000000030404781a */ /* 0x000fc60000000000 */
[----:B------:R0:W-:Y:S01]  /*d160*/  STL [R1+0xe08], R24 ;  /* 0x000e081801007387 */ /* 0x0001e20000100800 */
[C---:B-1----:R-:W-:Y:S02]  /*d170*/  LOP3.LUT R3, R4.reuse, 0x18, RZ, 0xfc, !PT ;  /* 0x0000001804037812 */ /* 0x042fe400078efcff */
[----:B------:R-:W-:Y:S01]  /*d180*/  LOP3.LUT R0, R4, 0x8, RZ, 0xfc, !PT ;  /* 0x0000000804007812 */ /* 0x000fe200078efcff */
[----:B------:R-:W-:Y:S01]  /*d190*/  STL [R1+0xdf8], R26 ;  /* 0x000df81a01007387 */ /* 0x000fe20000100800 */
[----:B------:R-:W-:Y:S02]  /*d1a0*/  ISETP.GE.AND P1, PT, R3, UR6, PT ;  /* 0x0000000603007c0c */ /* 0x000fe4000bf26270 */
[----:B------:R-:W-:Y:S01]  /*d1b0*/  ISETP.GE.AND P3, PT, R0, UR6, PT ;  /* 0x0000000600007c0c */ /* 0x000fe2000bf66270 */
[----:B------:R-:W-:Y:S01]  /*d1c0*/  STL [R1+0xdf4], R17 ;  /* 0x000df41101007387 */ /* 0x000fe20000100800 */
[C---:B------:R-:W-:Y:S02]  /*d1d0*/  ISETP.GE.AND P4, PT, R4.reuse, UR6, PT ;  /* 0x0000000604007c0c */ /* 0x040fe4000bf86270 */
[----:B------:R-:W-:Y:S01]  /*d1e0*/  LOP3.LUT R2, R4, 0x10, RZ, 0xfc, !PT ;  /* 0x0000001004027812 */ /* 0x000fe200078efcff */
        /* <DEDUP_REMOVED lines=19> */
[----:B------:R-:W5:Y:S04]  /*d320*/  LDL R3, [R1+0x6d8] ;  /* 0x0006d80001037983 */ /* 0x000f680000100800 */
[----:B------:R-:W4:Y:S01]  /*d330*/  LDL R0, [R1+0x6d0] ;  /* 0x0006d00001007983 */ /* 0x000f220000100800 */
[----:B------:R-:W-:-:S02]  /*d340*/  PRMT R12, RZ, 0x7610, R12 ;  /* 0x00007610ff0c7816 */ /* 0x000fc4000000000c */
[----:B------:R-:W-:Y:S01]  /*d350*/  PRMT R11, RZ, 0x7610, R11 ;  /* 0x00007610ff0b7816 */ /* 0x000fe2000000000b */
[----:B------:R-:W4:Y:S01]  /*d360*/  LDL R18, [R1+0x6c8] ;  /* 0x0006c80001127983 */ /* 0x000f220000100800 */
[----:B------:R-:W-:Y:S02]  /*d370*/  ISETP.GE.AND P2, PT, R2, UR6, PT ;  /* 0x0000000602007c0c */ /* 0x000fe4000bf46270 */
[C---:B--2---:R-:W-:Y:S02]  /*d380*/  IADD3 R4, P0, R8.reuse, R5, RZ ;  /* 0x0000000508047210 */ /* 0x044fe40007f1e0ff */
[----:B---3--:R-:W-:-:S03]  /*d390*/  IADD3 R6, P5, R8, R6, RZ ;  /* 0x0000000608067210 */ /* 0x008fc60007fbe0ff */
[C---:B-----5:R-:W-:Y:S02]  /*d3a0*/  IMAD.X R5, R9.reuse, 0x1, R3, P0 ;  /* 0x0000000109057824 */ /* 0x060fe400000e0603 */
[----:B------:R-:W2:Y:S01]  /*d3b0*/  LDL R3, [R1+0x6b4] ;  /* 0x0006b40001037983 */ /* 0x000ea20000100800 */
[----:B----4-:R-:W-:-:S03]  /*d3c0*/  IMAD.X R7, R9, 0x1, R0, P5 ;  /* 0x0000000109077824 */ /* 0x010fc600028e0600 */
[----:B------:R1:W3:Y:S04]  /*d3d0*/  @!P4 LDG.E.U16 R12, desc[UR8][R4.64] ;  /* 0x00000008040cc981 */ /* 0x0002e8000c1e1500 */
[----:B------:R4:W5:Y:S04]  /*d3e0*/  @!P3 LDG.E.U16 R11, desc[UR8][R6.64] ;  /* 0x00000008060bb981 */ /* 0x000968000c1e1500 */
[----:B------:R-:W4:Y:S04]  /*d3f0*/  LDL R5, [R1+0x6c4] ;  /* 0x0006c40001057983 */ /* 0x000f280000100800 */
[----:B------:R-:W2:Y:S01]  /*d400*/  LDL R7, [R1+0x6c0] ;  /* 0x0006c00001077983 */ /* 0x000ea20000100800 */
[----:B-1----:R-:W-:-:S03]  /*d410*/  IADD3 R4, P4, R8, R22, RZ ;  /* 0x0000001608047210 */ /* 0x002fc60007f9e0ff */
[----:B------:R-:W3:Y:S01]  /*d420*/  LDL R22, [R1+0x360] ;  /* 0x0003600001167983 */ /* 0x000ee20000100800 */
[----:B------:R-:W-:Y:S02]  /*d430*/  LOP3.LUT R2, R14, 0x1f, RZ, 0xc0, !PT ;  /* 0x0000001f0e027812 */ /* 0x000fe400078ec0ff */
[----:B----4-:R-:W-:Y:S01]  /*d440*/  IADD3 R6, P3, R8, R5, RZ ;  /* 0x0000000508067210 */ /* 0x010fe20007f7e0ff */
[----:B------:R-:W-:-:S04]  /*d450*/  IMAD.X R5, R9, 0x1, R18, P4 ;  /* 0x0000000109057824 */ /* 0x000fc800020e0612 */
[----:B--2---:R-:W-:Y:S02]  /*d460*/  IMAD.X R7, R9, 0x1, R7, P3 ;  /* 0x0000000109077824 */ /* 0x004fe400018e0607 */
[----:B------:R-:W2:Y:S01]  /*d470*/  LDL.LU.64 R8, [R1+0xe10] ;  /* 0x000e100001087983 */ /* 0x000ea20000300a00 */
[C---:B------:R-:W-:Y:S01]  /*d480*/  ISETP.GE.AND P0, PT, R2.reuse, UR6, PT ;  /* 0x0000000602007c0c */ /* 0x040fe2000bf06270 */
[----:B------:R-:W-:Y:S01]  /*d490*/  IMAD R2, R2, UR7, RZ ;  /* 0x0000000702027c24 */ /* 0x000fe2000f8e02ff */
[----:B------:R-:W-:-:S03]  /*d4a0*/  PRMT R10, RZ, 0x7610, R10 ;  /* 0x00007610ff0a7816 */ /* 0x000fc6000000000a */
[C---:B------:R-:W-:Y:S01]  /*d4b0*/  IMAD.SHL.U32 R18, R2.reuse, 0x2, RZ ;  /* 0x0000000202127824 */ /* 0x040fe200078e00ff */
[----:B------:R-:W-:Y:S02]  /*d4c0*/  SHF.R.S32.HI R0, RZ, 0x1f, R2 ;  /* 0x0000001fff007819 */ /* 0x000fe40000011402 */
[----:B------:R-:W4:Y:S02]  /*d4d0*/  @!P2 LDG.E.U16 R10, desc[UR8][R4.64] ;  /* 0x00000008040aa981 */ /* 0x000f24000c1e1500 */
[----:B------:R-:W-:Y:S02]  /*d4e0*/  SHF.L.U64.HI R0, R2, 0x1, R0 ;  /* 0x0000000102007819 */ /* 0x000fe40000010200 */
[----:B------:R-:W-:Y:S02]  /*d4f0*/  IADD3 R2, P3, R3, R18, RZ ;  /* 0x0000001203027210 */ /* 0x000fe40007f7e0ff */
[----:B------:R-:W5:Y:S04]  /*d500*/  LDL R3, [R1+0x690] ;  /* 0x0006900001037983 */ /* 0x000f680000100800 */
[----:B------:R-:W3:Y:S04]  /*d510*/  LDL R4, [R1+0x368] ;  /* 0x0003680001047983 */ /* 0x000ee80000100800 */
[----:B------:R-:W4:Y:S01]  /*d520*/  LDL R5, [R1+0x36c] ;  /* 0x00036c0001057983 */ /* 0x000f220000100800 */
[----:B--2---:R-:W-:-:S06]  /*d530*/  PRMT R9, RZ, 0x7610, R9 ;  /* 0x00007610ff097816 */ /* 0x004fcc0000000009 */
[----:B------:R-:W2:Y:S04]  /*d540*/  @!P1 LDG.E.U16 R9, desc[UR8][R6.64] ;  /* 0x0000000806099981 */ /* 0x000ea8000c1e1500 */
[----:B------:R-:W2:Y:S01]  /*d550*/  LDL R7, [R1+0x364] ;  /* 0x0003640001077983 */ /* 0x000ea20000100800 */
[----:B------:R-:W-:Y:S01]  /*d560*/  PRMT R8, RZ, 0x7610, R8 ;  /* 0x00007610ff087816 */ /* 0x000fe20000000008 */
[----:B-----5:R-:W-:Y:S01]  /*d570*/  IMAD.X R3, R3, 0x1, R0, P3 ;  /* 0x0000000103037824 */ /* 0x020fe200018e0600 */
[----:B------:R-:W-:Y:S01]  /*d580*/  BAR.SYNC.DEFER_BLOCKING 0x0 ;  /* 0x0000000000007b1d */ /* 0x000fe20000010000 */
[-C--:B---3--:R-:W-:Y:S02]  /*d590*/  IADD3 RZ, P1, R4, R18.reuse, RZ ;  /* 0x0000001204ff7210 */ /* 0x088fe40007f3e0ff */
[----:B------:R-:W-:-:S02]  /*d5a0*/  IADD3 RZ, P2, R22, R18, RZ ;  /* 0x0000001216ff7210 */ /* 0x000fc40007f5e0ff */
[----:B0-----:R-:W-:Y:S02]  /*d5b0*/  PRMT R24, RZ, 0x7610, R24 ;  /* 0x00007610ff187816 */ /* 0x001fe40000000018 */
[----:B------:R-:W-:Y:S01]  /*d5c0*/  PRMT R19, RZ, 0x7610, R19 ;  /* 0x00007610ff137816 */ /* 0x000fe20000000013 */
[----:B------:R-:W3:Y:S04]  /*d5d0*/  LDL R6, [R1+0x340] ;  /* 0x0003400001067983 */ /* 0x000ee80000100800 */
[----:B------:R0:W5:Y:S02]  /*d5e0*/  @!P0 LDG.E.U16 R8, desc[UR8][R2.64] ;  /* 0x0000000802088981 */ /* 0x000164000c1e1500 */
[----:B0-----:R-:W-:Y:S02]  /*d5f0*/  IMAD.IADD R2, R4, 0x1, R18 ;  /* 0x0000000104027824 */ /* 0x001fe400078e0212 */
[----:B----4-:R-:W-:-:S02]  /*d600*/  IMAD.X R3, R5, 0x1, R0, P1 ;  /* 0x0000000105037824 */ /* 0x010fc400008e0600 */
[----:B------:R-:W-:Y:S02]  /*d610*/  IMAD.IADD R4, R22, 0x1, R18 ;  /* 0x0000000116047824 */ /* 0x000fe400078e0212 */
[----:B------:R-:W4:Y:S04]  /*d620*/  LDL R22, [R1+0x348] ;  /* 0x0003480001167983 */ /* 0x000f280000100800 */
[----:B------:R0:W5:Y:S04]  /*d630*/  @!P0 LDG.E.U16 R19, desc[UR8][R2.64] ;  /* 0x0000000802138981 */ /* 0x000168000c1e1500 */
[----:B------:R-:W3:Y:S01]  /*d640*/  LDL R3, [R1+0x358] ;  /* 0x0003580001037983 */ /* 0x000ee20000100800 */
[----:B--2---:R-:W-:-:S03]  /*d650*/  IMAD.X R5, R7, 0x1, R0, P2 ;  /* 0x0000000107057824 */ /* 0x004fc600010e0600 */
[----:B------:R-:W2:Y:S04]  /*d660*/  LDL R7, [R1+0x34c] ;  /* 0x00034c0001077983 */ /* 0x000ea80000100800 */
[----:B------:R-:W4:Y:S04]  /*d670*/  @!P0 LDG.E.U16 R24, desc[UR8][R4.64] ;  /* 0x0000000804188981 */ /* 0x000f28000c1e1500 */
[----:B----4-:R1:W-:Y:S04]  /*d680*/  STL [R1+0x74], R24 ;  /* 0x0000741801007387 */ /* 0x0103e80000100800 */
[----:B-1----:R-:W4:Y:S04]  /*d690*/  LDL.LU R24, [R1+0xe08] ;  /* 0x000e080001187983 */ /* 0x002f280000300800 */
[----:B------:R-:W5:Y:S04]  /*d6a0*/  LDL R4, [R1+0x35c] ;  /* 0x00035c0001047983 */ /* 0x000f680000100800 */
[----:B------:R-:W2:Y:S01]  /*d6b0*/  LDL R5, [R1+0x350] ;  /* 0x0003500001057983 */ /* 0x000ea20000100800 */
[C---:B---3--:R-:W-:Y:S01]  /*d6c0*/  IADD3 RZ, P1, R3.reuse, R18, RZ ;  /* 0x0000001203ff7210 */ /* 0x048fe20007f3e0ff */
[----:B0-----:R-:W-:-:S04]  /*d6d0*/  IMAD.IADD R2, R3, 0x1, R18 ;  /* 0x0000000103027824 */ /* 0x001fc800078e0212 */
[----:B-----5:R-:W-:Y:S01]  /*d6e0*/  IMAD.X R3, R4, 0x1, R0, P1 ;  /* 0x0000000104037824 */ /* 0x020fe200008e0600 */
[C---:B--2---:R-:W-:Y:S01]  /*d6f0*/  IADD3 RZ, P2, R5.reuse, R18, RZ ;  /* 0x0000001205ff7210 */ /* 0x044fe20007f5e0ff */
[----:B------:R-:W-:Y:S02]  /*d700*/  IMAD.IADD R4, R5, 0x1, R18 ;  /* 0x0000000105047824 */ /* 0x000fe400078e0212 */
[----:B------:R-:W2:Y:S01]  /*d710*/  LDL R5, [R1+0x354] ;  /* 0x0003540001057983 */ /* 0x000ea20000100800 */
[----:B------:R-:W-:Y:S01]  /*d720*/  PRMT R13, RZ, 0x7610, R13 ;  /* 0x00007610ff0d7816 */ /* 0x000fe2000000000d */
[----:B--2---:R-:W-:-:S05]  /*d730*/  IMAD.X R5, R5, 0x1, R0, P2 ;  /* 0x0000000105057824 */ /* 0x004fca00010e0600 */
[----:B------:R0:W2:Y:S01]  /*d740*/  @!P0 LDG.E.U16 R13, desc[UR8][R4.64] ;  /* 0x00000008040d8981 */ /* 0x0000a2000c1e1500 */
[C---:B------:R-:W-:Y:S01]  /*d750*/  IADD3 RZ, P1, R22.reuse, R18, RZ ;  /* 0x0000001216ff7210 */ /* 0x040fe20007f3e0ff */
[----:B0-----:R-:W-:-:S04]  /*d760*/  IMAD.IADD R4, R22, 0x1, R18 ;  /* 0x0000000116047824 */ /* 0x001fc800078e0212 */
[----:B------:R-:W-:Y:S01]  /*d770*/  IMAD.X R5, R7, 0x1, R0, P1 ;  /* 0x0000000107057824 */ /* 0x000fe200008e0600 */
[----:B--2---:R0:W-:Y:S04]  /*d780*/  STL [R1+0x70], R13 ;  /* 0x0000700d01007387 */ /* 0x0041e80000100800 */
[----:B0-----:R-:W2:Y:S04]  /*d790*/  LDL.LU R13, [R1+0xe04] ;  /* 0x000e0400010d7983 */ /* 0x001ea80000300800 */
[----:B------:R-:W3:Y:S04]  /*d7a0*/  LDL.LU R22, [R1+0xe00] ;  /* 0x000e000001167983 */ /* 0x000ee80000300800 */
[----:B------:R-:W5:Y:S01]  /*d7b0*/  LDL R7, [R1+0x344] ;  /* 0x0003440001077983 */ /* 0x000f620000100800 */
[C---:B------:R-:W-:Y:S01]  /*d7c0*/  IADD3 RZ, P2, R6.reuse, R18, RZ ;  /* 0x0000001206ff7210 */ /* 0x040fe20007f5e0ff */
[----:B------:R-:W-:Y:S01]  /*d7d0*/  IMAD.IADD R6, R6, 0x1, R18 ;  /* 0x0000000106067824 */ /* 0x000fe200078e0212 */
[----:B----4-:R-:W-:-:S02]  /*d7e0*/  PRMT R24, RZ, 0x7610, R24 ;  /* 0x00007610ff187816 */ /* 0x010fc40000000018 */
[----:B------:R-:W-:-:S06]  /*d7f0*/  PRMT R16, RZ, 0x7610, R16 ;  /* 0x00007610ff107816 */ /* 0x000fcc0000000010 */
[----:B------:R0:W4:Y:S01]  /*d800*/  @!P0 LDG.E.U16 R16, desc[UR8][R2.64] ;  /* 0x0000000802108981 */ /* 0x000122000c1e1500 */
[----:B-----5:R-:W-:-:S05]  /*d810*/  IMAD.X R7, R7, 0x1, R0, P2 ;  /* 0x0000000107077824 */ /* 0x020fca00010e0600 */
[----:B------:R-:W5:Y:S01]  /*d820*/  @!P0 LDG.E.U16 R24, desc[UR8][R6.64] ;  /* 0x0000000806188981 */ /* 0x000f62000c1e1500 */
[----:B0-----:R-:W-:-:S06]  /*d830*/  PRMT R3, RZ, 0x7610, R3 ;  /* 0x00007610ff037816 */ /* 0x001fcc0000000003 */
[----:B------:R0:W4:Y:S04]  /*d840*/  @!P0 LDG.E.U16 R3, desc[UR8][R4.64] ;  /* 0x0000000804038981 */ /* 0x000128000c1e1500 */
[----:B------:R-:W2:Y:S04]  /*d850*/  LDL R5, [R1+0x338] ;  /* 0x0003380001057983 */ /* 0x000ea80000100800 */
[----:B-----5:R1:W-:Y:S04]  /*d860*/  STL [R1+0x6c], R24 ;  /* 0x00006c1801007387 */ /* 0x0203e80000100800 */
[----:B-1----:R-:W5:Y:S04]  /*d870*/  LDL.LU R24, [R1+0xdfc] ;  /* 0x000dfc0001187983 */ /* 0x002f680000300800 */
[----:B------:R-:W3:Y:S04]  /*d880*/  LDL R6, [R1+0x33c] ;  /* 0x00033c0001067983 */ /* 0x000ee80000100800 */
[----:B------:R-:W4:Y:S01]  /*d890*/  LDL R7, [R1+0x330] ;  /* 0x0003300001077983 */ /* 0x000f220000100800 */
[C---:B--2---:R-:W-:Y:S01]  /*d8a0*/  IADD3 RZ, P1, R5.reuse, R18, RZ ;  /* 0x0000001205ff7210 */ /* 0x044fe20007f3e0ff */
[----:B0-----:R-:W-:-:S04]  /*d8b0*/  IMAD.IADD R4, R5, 0x1, R18 ;  /* 0x0000000105047824 */ /* 0x001fc800078e0212 */
[----:B---3--:R-:W-:Y:S01]  /*d8c0*/  IMAD.X R5, R6, 0x1, R0, P1 ;  /* 0x0000000106057824 */ /* 0x008fe200008e0600 */
[C---:B----4-:R-:W-:Y:S01]  /*d8d0*/  IADD3 RZ, P2, R7.reuse, R18, RZ ;  /* 0x0000001207ff7210 */ /* 0x050fe20007f5e0ff */
[----:B------:R-:W-:Y:S02]  /*d8e0*/  IMAD.IADD R6, R7, 0x1, R18 ;  /* 0x0000000107067824 */ /* 0x000fe400078e0212 */
[----:B------:R-:W2:Y:S01]  /*d8f0*/  LDL R7, [R1+0x334] ;  /* 0x0003340001077983 */ /* 0x000ea20000100800 */
[----:B------:R-:W-:Y:S02]  /*d900*/  PRMT R26, RZ, 0x7610, R26 ;  /* 0x00007610ff1a7816 */ /* 0x000fe4000000001a */
[----:B------:R-:W-:-:S06]  /*d910*/  PRMT R13, RZ, 0x7610, R13 ;  /* 0x00007610ff0d7816 */ /* 0x000fcc000000000d */
[----:B------:R0:W3:Y:S04]  /*d920*/  @!P0 LDG.E.U16 R13, desc[UR8][R4.64] ;  /* 0x00000008040d8981 */ /* 0x0000e8000c1e1500 */
[----:B------:R-:W4:Y:S01]  /*d930*/  LDL R5, [R1+0x328] ;  /* 0x0003280001057983 */ /* 0x000f220000100800 */
[----:B--2---:R-:W-:-:S05]  /*d940*/  IMAD.X R7, R7, 0x1, R0, P2 ;  /* 0x0000000107077824 */ /* 0x004fca00010e0600 */
[----:B------:R-:W2:Y:S04]  /*d950*/  @!P0 LDG.E.U16 R26, desc[UR8][R6.64] ;  /* 0x00000008061a8981 */ /* 0x000ea8000c1e1500 */
[----:B--2---:R1:W-:Y:S04]  /*d960*/  STL [R1+0x68], R26 ;  /* 0x0000681a01007387 */ /* 0x0043e80000100800 */
[----:B-1----:R-:W2:Y:S04]  /*d970*/  LDL.LU R26, [R1+0xdf8] ;  /* 0x000df800011a7983 */ /* 0x002ea80000300800 */
[----:B------:R-:W5:Y:S04]  /*d980*/  LDL R6, [R1+0x32c] ;  /* 0x00032c0001067983 */ /* 0x000f680000100800 */
[----:B------:R-:W3:Y:S01]  /*d990*/  LDL R7, [R1+0x320] ;  /* 0x0003200001077983 */ /* 0x000ee20000100800 */
[C---:B----4-:R-:W-:Y:S01]  /*d9a0*/  IADD3 RZ, P1, R5.reuse, R18, RZ ;  /* 0x0000001205ff7210 */ /* 0x050fe20007f3e0ff */
[----:B0-----:R-:W-:Y:S01]  /*d9b0*/  IMAD.IADD R4, R5, 0x1, R18 ;  /* 0x0000000105047824 */ /* 0x001fe200078e0212 */
[----:B------:R-:W-:-:S03]  /*d9c0*/  PRMT R17, RZ, 0x7610, R17 ;  /* 0x00007610ff117816 */ /* 0x000fc60000000011 */
[----:B-----5:R-:W-:Y:S01]  /*d9d0*/  IMAD.X R5, R6, 0x1, R0, P1 ;  /* 0x0000000106057824 */ /* 0x020fe200008e0600 */
[C---:B---3--:R-:W-:Y:S01]  /*d9e0*/  IADD3 RZ, P2, R7.reuse, R18, RZ ;  /* 0x0000001207ff7210 */ /* 0x048fe20007f5e0ff */
[----:B------:R-:W-:-:S03]  /*d9f0*/  IMAD.IADD R6, R7, 0x1, R18 ;  /* 0x0000000107067824 */ /* 0x000fc600078e0212 */
[----:B------:R-:W3:Y:S04]  /*da00*/  @!P0 LDG.E.U16 R17, desc[UR8][R4.64] ;  /* 0x0000000804118981 */ /* 0x000ee8000c1e1500 */
[----:B------:R-:W4:Y:S01]  /*da10*/  LDL R7, [R1+0x324] ;  /* 0x0003240001077983 */ /* 0x000f220000100800 */
[----:B------:R-:W-:-:S03]  /*da20*/  PRMT R28, RZ, 0x7610, R28 ;  /* 0x00007610ff1c7816 */ /* 0x000fc6000000001c */
[----:B---3--:R0:W-:Y:S01]  /*da30*/  STL [R1+0x14], R17 ;  /* 0x0000141101007387 */ /* 0x0081e20000100800 */
[----:B----4-:R-:W-:-:S05]  /*da40*/  IMAD.X R7, R7, 0x1, R0, P2 ;  /* 0x0000000107077824 */ /* 0x010fca00010e0600 */
[----:B------:R-:W3:Y:S04]  /*da50*/  @!P0 LDG.E.U16 R28, desc[UR8][R6.64] ;  /* 0x00000008061c8981 */ /* 0x000ee8000c1e1500 */
[----:B0-----:R-:W4:Y:S04]  /*da60*/  LDL.LU R17, [R1+0xdf4] ;  /* 0x000df40001117983 */ /* 0x001f280000300800 */
[----:B------:R-:W5:Y:S04]  /*da70*/  LDL R5, [R1+0x318] ;  /* 0x0003180001057983 */ /* 0x000f680000100800 */
[----:B------:R-:W2:Y:S04]  /*da80*/  LDL R6, [R1+0x31c] ;  /* 0x00031c0001067983 */ /* 0x000ea80000100800 */
[----:B------:R-:W4:Y:S04]  /*da90*/  LDL R7, [R1+0x310] ;  /* 0x0003100001077983 */ /* 0x000f280000100800 */
[----:B---3--:R0:W-:Y:S01]  /*daa0*/  STL [R1+0x64], R28 ;  /* 0x0000641c01007387 */ /* 0x0081e20000100800 */
[CC--:B-----5:R-:W-:Y:S01]  /*dab0*/  IADD3 RZ, P1, R5.reuse, R18.reuse, RZ ;  /* 0x0000001205ff7210 */ /* 0x0e0fe20007f3e0ff */
[----:B------:R-:W-:Y:S01]  /*dac0*/  IMAD.IADD R4, R5, 0x1, R18 ;  /* 0x0000000105047824 */ /* 0x000fe200078e0212 */
[----:B------:R-:W-:Y:S01]  /*dad0*/  PRMT R22, RZ, 0x7610, R22 ;  /* 0x00007610ff167816 */ /* 0x000fe20000000016 */
[----:B0-----:R-:W3:Y:S02]  /*dae0*/  LDL R28, [R1+0x304] ;  /* 0x00030400011c7983 */ /* 0x001ee40000100800 */
[----:B--2---:R-:W-:Y:S01]  /*daf0*/  IMAD.X R5, R6, 0x1, R0, P1 ;  /* 0x0000000106057824 */ /* 0x004fe200008e0600 */
[C---:B----4-:R-:W-:Y:S01]  /*db00*/  IADD3 RZ, P2, R7.reuse, R18, RZ ;  /* 0x0000001207ff7210 */ /* 0x050fe20007f5e0ff */
[----:B------:R-:W-:Y:S01]  /*db10*/  IMAD.IADD R6, R7, 0x1, R18 ;  /* 0x0000000107067824 */ /* 0x000fe200078e0212 */
[----:B------:R-:W-:Y:S01]  /*db20*/  PRMT R25, RZ, 0x7610, R25 ;  /* 0x00007610ff197816 */ /* 0x000fe20000000019 */
[----:B------:R-:W2:Y:S04]  /*db30*/  LDL R7, [R1+0x314] ;  /* 0x0003140001077983 */ /* 0x000ea80000100800 */
[----:B------:R0:W4:Y:S04]  /*db40*/  @!P0 LDG.E.U16 R22, desc[UR8][R4.64] ;  /* 0x0000000804168981 */ /* 0x000128000c1e1500 */
[----:B------:R-:W5:Y:S01]  /*db50*/  LDL R5, [R1+0x308] ;  /* 0x0003080001057983 */ /* 0x000f620000100800 */
[----:B--2---:R-:W-:-:S05]  /*db60*/  IMAD.X R7, R7, 0x1, R0, P2 ;  /* 0x0000000107077824 */ /* 0x004fca00010e0600 */
[----:B------:R1:W2:Y:S04]  /*db70*/  @!P0 LDG.E.U16 R25, desc[UR8][R6.64] ;  /* 0x0000000806198981 */ /* 0x0002a8000c1e1500 */
[----:B------:R-:W3:Y:S04]  /*db80*/  LDL R7, [R1+0x300] ;  /* 0x0003000001077983 */ /* 0x000ee80000100800 */
[----:B------:R-:W4:Y:S01]  /*db90*/  LDL R6, [R1+0x30c] ;  /* 0x00030c0001067983 */ /* 0x000f220000100800 */
[C---:B-----5:R-:W-:Y:S01]  /*dba0*/  IADD3 RZ, P1, R5.reuse, R18, RZ ;  /* 0x0000001205ff7210 */ /* 0x060fe20007f3e0ff */
[----:B0-----:R-:W-:Y:S01]  /*dbb0*/  IMAD.IADD R4, R5, 0x1, R18 ;  /* 0x0000000105047824 */ /* 0x001fe200078e0212 */
[----:B------:R-:W-:-:S02]  /*dbc0*/  PRMT R27, RZ, 0x7610, R27 ;  /* 0x00007610ff1b7816 */ /* 0x000fc4000000001b */
[C---:B---3--:R-:W-:Y:S01]  /*dbd0*/  IADD3 RZ, P2, R7.reuse, R18, RZ ;  /* 0x0000001207ff7210 */ /* 0x048fe20007f5e0ff */
[----:B----4-:R-:W-:Y:S02]  /*dbe0*/  IMAD.X R5, R6, 0x1, R0, P1 ;  /* 0x0000000106057824 */ /* 0x010fe400008e0600 */
[----:B-1----:R-:W-:Y:S02]  /*dbf0*/  IMAD.IADD R6, R7, 0x1, R18 ;  /* 0x0000000107067824 */ /* 0x002fe400078e0212 */
[----:B------:R-:W-:-:S05]  /*dc00*/  IMAD.X R7, R28, 0x1, R0, P2 ;  /* 0x000000011c077824 */ /* 0x000fca00010e0600 */
[----:B------:R-:W3:Y:S01]  /*dc10*/  @!P0 LDG.E.U16 R27, desc[UR8][R6.64] ;  /* 0x00000008061b8981 */ /* 0x000ee2000c1e1500 */
[----:B------:R-:W-:-:S03]  /*dc20*/  PRMT R24, RZ, 0x7610, R24 ;  /* 0x00007610ff187816 */ /* 0x000fc60000000018 */
[----:B--2---:R0:W-:Y:S04]  /*dc30*/  STL [R1+0x60], R25 ;  /* 0x0000601901007387 */ /* 0x0041e80000100800 */
[----:B------:R1:W2:Y:S04]  /*dc40*/  @!P0 LDG.E.U16 R24, desc[UR8][R4.64] ;  /* 0x0000000804188981 */ /* 0x0002a8000c1e1500 */
[----:B------:R-:W4:Y:S04]  /*dc50*/  LDL R28, [R1+0x2ec] ;  /* 0x0002ec00011c7983 */ /* 0x000f280000100800 */
[----:B0-----:R-:W5:Y:S04]  /*dc60*/  LDL R25, [R1+0x2f4] ;  /* 0x0002f40001197983 */ /* 0x001f680000100800 */
[----:B------:R-:W2:Y:S04]  /*dc70*/  LDL R5, [R1+0x2f8] ;  /* 0x0002f80001057983 */ /* 0x000ea80000100800 */
[----:B---3--:R0:W-:Y:S04]  /*dc80*/  STL [R1+0x5c], R27 ;  /* 0x00005c1b01007387 */ /* 0x0081e80000100800 */
[----:B0-----:R-:W3:Y:S04]  /*dc90*/  LDL.LU R27, [R1+0xdf0] ;  /* 0x000df000011b7983 */ /* 0x001ee80000300800 */
[----:B------:R-:W4:Y:S04]  /*dca0*/  LDL R6, [R1+0x2fc] ;  /* 0x0002fc0001067983 */ /* 0x000f280000100800 */
[----:B------:R-:W5:Y:S01]  /*dcb0*/  LDL R7, [R1+0x2f0] ;  /* 0x0002f00001077983 */ /* 0x000f620000100800 */
[C---:B--2---:R-:W-:Y:S01]  /*dcc0*/  IADD3 RZ, P1, R5.reuse, R18, RZ ;  /* 0x0000001205ff7210 */ /* 0x044fe20007f3e0ff */
[----:B-1----:R-:W-:Y:S01]  /*dcd0*/  IMAD.IADD R4, R5, 0x1, R18 ;  /* 0x0000000105047824 */ /* 0x002fe200078e0212 */
[----:B------:R-:W-:-:S02]  /*dce0*/  PRMT R26, RZ, 0x7610, R26 ;  /* 0x00007610ff1a7816 */ /* 0x000fc4000000001a */
[----:B------:R-:W-:Y:S01]  /*dcf0*/  PRMT R29, RZ, 0x7610, R29 ;  /* 0x00007610ff1d7816 */ /* 0x000fe2000000001d */
[----:B----4-:R-:W-:Y:S01]  /*dd00*/  IMAD.X R5, R6, 0x1, R0, P1 ;  /* 0x0000000106057824 */ /* 0x010fe200008e0600 */
[----:B-----5:R-:W-:-:S04]  /*dd10*/  IADD3 RZ, P2, R7, R18, RZ ;  /* 0x0000001207ff7210 */ /* 0x020fc80007f5e0ff */
[----:B------:R0:W2:Y:S01]  /*dd20*/  @!P0 LDG.E.U16 R26, desc[UR8][R4.64] ;  /* 0x00000008041a8981 */ /* 0x0000a2000c1e1500 */
[----:B------:R-:W-:Y:S02]  /*dd30*/  IMAD.IADD R6, R7, 0x1, R18 ;  /* 0x0000000107067824 */ /* 0x000fe400078e0212 */
[----:B------:R-:W-:Y:S01]  /*dd40*/  IMAD.X R7, R25, 0x1, R0, P2 ;  /* 0x0000000119077824 */ /* 0x000fe200010e0600 */
[----:B------:R-:W-:Y:S01]  /*dd50*/  PRMT R17, RZ, 0x7610, R17 ;  /* 0x00007610ff117816 */ /* 0x000fe20000000011 */
[----:B------:R-:W4:Y:S04]  /*dd60*/  LDL R25, [R1+0x2c8] ;  /* 0x0002c80001197983 */ /* 0x000f280000100800 */
[----:B------:R-:W5:Y:S04]  /*dd70*/  LDL R5, [R1+0x2e8] ;  /* 0x0002e80001057983 */ /* 0x000f680000100800 */
[----:B------:R-:W3:Y:S01]  /*dd80*/  @!P0 LDG.E.U16 R29, desc[UR8][R6.64] ;  /* 0x00000008061d8981 */ /* 0x000ee2000c1e1500 */
[C---:B-----5:R-:W-:Y:S01]  /*dd90*/  IADD3 RZ, P1, R5.reuse, R18, RZ ;  /* 0x0000001205ff7210 */ /* 0x060fe20007f3e0ff */
[----:B0-----:R-:W-:-:S04]  /*dda0*/  IMAD.IADD R4, R5, 0x1, R18 ;  /* 0x0000000105047824 */ /* 0x001fc800078e0212 */
[----:B------:R-:W-:Y:S01]  /*ddb0*/  IMAD.X R5, R28, 0x1, R0, P1 ;  /* 0x000000011c057824 */ /* 0x000fe200008e0600 */
[----:B---3--:R0:W-:Y:S04]  /*ddc0*/  STL [R1+0x58], R29 ;  /* 0x0000581d01007387 */ /* 0x0081e80000100800 */
[----:B------:R1:W3:Y:S04]  /*ddd0*/  @!P0 LDG.E.U16 R17, desc[UR8][R4.64] ;  /* 0x0000000804118981 */ /* 0x0002e8000c1e1500 */
[----:B0-----:R-:W5:Y:S04]  /*dde0*/  LDL.LU R29, [R1+0xdec] ;  /* 0x000dec00011d7983 */ /* 0x001f680000300800 */
[----:B------:R-:W2:Y:S04]  /*ddf0*/  LDL R5, [R1+0x2d0] ;  /* 0x0002d00001057983 */ /* 0x000ea80000100800 */
[----:B------:R-:W4:Y:S04]  /*de00*/  LDL R7, [R1+0x2d8] ;  /* 0x0002d80001077983 */ /* 0x000f280000100800 */
[----:B------:R-:W3:Y:S01]  /*de10*/  LDL R28, [R1+0x2c0] ;  /* 0x0002c000011c7983 */ /* 0x000ee20000100800 */
[C---:B--2---:R-:W-:Y:S01]  /*de20*/  IADD3 RZ, P1, R5.reuse, R18, RZ ;  /* 0x0000001205ff7210 */ /* 0x044fe20007f3e0ff */
[----:B-1----:R-:W-:-:S02]  /*de30*/  IMAD.IADD R4, R5, 0x1, R18 ;  /* 0x0000000105047824 */ /* 0x002fc400078e0212 */
[----:B------:R-:W2:Y:S01]  /*de40*/  LDL R5, [R1+0x2d4] ;  /* 0x0002d40001057983 */ /* 0x000ea20000100800 */
[----:B-----5:R-:W-:Y:S01]  /*de50*/  PRMT R29, RZ, 0x7610, R29 ;  /* 0x00007610ff1d7816 */ /* 0x020fe2000000001d */
[----:B--2---:R-:W-:-:S05]  /*de60*/  IMAD.X R5, R5, 0x1, R0, P1 ;  /* 0x0000000105057824 */ /* 0x004fca00008e0600 */
[----:B------:R0:W2:Y:S01]  /*de70*/  @!P0 LDG.E.U16 R29, desc[UR8][R4.64] ;  /* 0x00000008041d8981 */ /* 0x0000a2000c1e1500 */
[CC--:B----4-:R-:W-:Y:S01]  /*de80*/  IADD3 RZ, P2, R7.reuse, R18.reuse, RZ ;  /* 0x0000001207ff7210 */ /* 0x0d0fe20007f5e0ff */
[--C-:B------:R-:W-:Y:S02]  /*de90*/  IMAD.IADD R6, R7, 0x1, R18.reuse ;  /* 0x0000000107067824 */ /* 0x100fe400078e0212 */
[----:B------:R-:W4:Y:S01]  /*dea0*/  LDL R7, [R1+0x2dc] ;  /* 0x0002dc0001077983 */ /* 0x000f220000100800 */
[CC--:B------:R-:W-:Y:S01]  /*deb0*/  IADD3 RZ, P1, R25.reuse, R18.reuse, RZ ;  /* 0x0000001219ff7210 */ /* 0x0c0fe20007f3e0ff */
[----:B0-----:R-:W-:Y:S02]  /*dec0*/  IMAD.IADD R4, R25, 0x1, R18 ;  /* 0x0000000119047824 */ /* 0x001fe400078e0212 */
[----:B--2---:R0:W-:Y:S04]  /*ded0*/  STL [R1+0x54], R29 ;  /* 0x0000541d01007387 */ /* 0x0041e80000100800 */
[----:B0-----:R-:W2:Y:S04]  /*dee0*/  LDL.LU R29, [R1+0xde8] ;  /* 0x000de800011d7983 */ /* 0x001ea80000300800 */
[----:B------:R-:W5:Y:S04]  /*def0*/  LDL.LU R25, [R1+0xde4] ;  /* 0x000de40001197983 */ /* 0x000f680000300800 */
[----:B------:R-:W3:Y:S01]  /*df00*/  LDL R5, [R1+0x2cc] ;  /* 0x0002cc0001057983 */ /* 0x000ee20000100800 */
[----:B--2---:R-:W-:Y:S01]  /*df10*/  PRMT R29, RZ, 0x7610, R29 ;  /* 0x00007610ff1d7816 */ /* 0x004fe2000000001d */
[----:B---3--:R-:W-:Y:S01]  /*df20*/  IMAD.X R5, R5, 0x1, R0, P1 ;  /* 0x0000000105057824 */ /* 0x008fe200008e0600 */
[----:B------:R-:W-:-:S04]  /*df30*/  IADD3 RZ, P1, R28, R18, RZ ;  /* 0x000000121cff7210 */ /* 0x000fc80007f3e0ff */
[----:B------:R0:W2:Y:S02]  /*df40*/  @!P0 LDG.E.U16 R29, desc[UR8][R4.64] ;  /* 0x00000008041d8981 */ /* 0x0000a4000c1e1500 */
[----:B0-----:R-:W-:Y:S02]  /*df50*/  IMAD.IADD R4, R28, 0x1, R18 ;  /* 0x000000011c047824 */ /* 0x001fe400078e0212 */
[----:B------:R-:W3:Y:S04]  /*df60*/  LDL.LU R28, [R1+0xde0] ;  /* 0x000de000011c7983 */ /* 0x000ee80000300800 */
[----:B------:R-:W4:Y:S01]  /*df70*/  LDL R5, [R1+0x2c4] ;  /* 0x0002c40001057983 */ /* 0x000f220000100800 */
[----:B------:R-:W-:Y:S01]  /*df80*/  PRMT R15, RZ, 0x7610, R15 ;  /* 0x00007610ff0f7816 */ /* 0x000fe2000000000f */
[----:B----4-:R-:W-:-:S05]  /*df90*/  IMAD.X R5, R5, 0x1, R0, P1 ;  /* 0x0000000105057824 */ /* 0x010fca00008e0600 */
[----:B------:R-:W4:Y:S04]  /*dfa0*/  @!P0 LDG.E.U16 R15, desc[UR8][R4.64] ;  /* 0x00000008040f8981 */ /* 0x000f28000c1e1500 */
[----:B----4-:R0:W-:Y:S04]  /*dfb0*/  STL [R1+0x50], R15 ;  /* 0x0000500f01007387 */ /* 0x0101e80000100800 */
[----:B0-----:R-:W4:Y:S04]  /*dfc0*/  LDL.LU R15, [R1+0xddc] ;  /* 0x000ddc00010f7983 */ /* 0x001f280000300800 */
[----:B------:R-:W5:Y:S02]  /*dfd0*/  LDL R5, [R1+0x2b8] ;  /* 0x0002b80001057983 */ /* 0x000f640000100800 */
[C---:B-----5:R-:W-:Y:S01]  /*dfe0*/  IADD3 RZ, P1, R5.reuse, R18, RZ ;  /* 0x0000001205ff7210 */ /* 0x060fe20007f3e0ff */
[----:B------:R-:W-:-:S02]  /*dff0*/  IMAD.IADD R4, R5, 0x1, R18 ;  /* 0x0000000105047824 */ /* 0x000fc400078e0212 */
[----:B------:R-:W5:Y:S01]  /*e000*/  LDL R5, [R1+0x2bc] ;  /* 0x0002bc0001057983 */ /* 0x000f620000100800 */
[----:B----4-:R-:W-:Y:S01]  /*e010*/  PRMT R15, RZ, 0x7610, R15 ;  /* 0x00007610ff0f7816 */ /* 0x010fe2000000000f */
[----:B-----5:R-:W-:-:S05]  /*e020*/  IMAD.X R5, R5, 0x1, R0, P1 ;  /* 0x0000000105057824 */ /* 0x020fca00008e0600 */
[----:B------:R-:W4:Y:S04]  /*e030*/  @!P0 LDG.E.U16 R15, desc[UR8][R4.64] ;  /* 0x00000008040f8981 */ /* 0x000f28000c1e1500 */
[----:B----4-:R0:W-:Y:S04]  /*e040*/  STL [R1], R15 ;  /* 0x0000000f01007387 */ /* 0x0101e80000100800 */
        /* <DEDUP_REMOVED lines=26> */
[----:B------:R-:W5:Y:S04]  /*e1f0*/  LDL R5, [R1+0x298] ;  /* 0x0002980001057983 */ /* 0x000f680000100800 */
[----:B----4-:R0:W-:Y:S01]  /*e200*/  STL [R1+0x48], R15 ;  /* 0x0000480f01007387 */ /* 0x0101e20000100800 */
[C---:B-----5:R-:W-:Y:S01]  /*e210*/  IADD3 RZ, P1, R5.reuse, R18, RZ ;  /* 0x0000001205ff7210 */ /* 0x060fe20007f3e0ff */
[----:B------:R-:W-:Y:S01]  /*e220*/  IMAD.IADD R4, R5, 0x1, R18 ;  /* 0x0000000105047824 */ /* 0x000fe200078e0212 */
[----:B---3--:R-:W-:Y:S01]  /*e230*/  PRMT R28, RZ, 0x7610, R28 ;  /* 0x00007610ff1c7816 */ /* 0x008fe2000000001c */
[----:B------:R-:W3:Y:S04]  /*e240*/  LDL R5, [R1+0x29c] ;  /* 0x00029c0001057983 */ /* 0x000ee80000100800 */
[----:B0-----:R-:W4:Y:S01]  /*e250*/  LDL R15, [R1+0x280] ;  /* 0x00028000010f7983 */ /* 0x001f220000100800 */
[----:B---3--:R-:W-:-:S05]  /*e260*/  IMAD.X R5, R5, 0x1, R0, P1 ;  /* 0x0000000105057824 */ /* 0x008fca00008e0600 */
[----:B------:R-:W3:Y:S04]  /*e270*/  @!P0 LDG.E.U16 R28, desc[UR8][R4.64] ;  /* 0x00000008041c8981 */ /* 0x000ee8000c1e1500 */
[----:B---3--:R0:W-:Y:S04]  /*e280*/  STL [R1+0x8], R28 ;  /* 0x0000081c01007387 */ /* 0x0081e80000100800 */
[----:B0-----:R-:W3:Y:S04]  /*e290*/  LDL.LU R28, [R1+0xdcc] ;  /* 0x000dcc00011c7983 */ /* 0x001ee80000300800 */
[----:B------:R-:W5:Y:S02]  /*e2a0*/  LDL R5, [R1+0x290] ;  /* 0x0002900001057983 */ /* 0x000f640000100800 */
[C---:B-----5:R-:W-:Y:S01]  /*e2b0*/  IADD3 RZ, P1, R5.reuse, R18, RZ ;  /* 0x0000001205ff7210 */ /* 0x060fe20007f3e0ff */
[----:B------:R-:W-:-:S02]  /*e2c0*/  IMAD.IADD R4, R5, 0x1, R18 ;  /* 0x0000000105047824 */ /* 0x000fc400078e0212 */
[----:B------:R-:W5:Y:S01]  /*e2d0*/  LDL R5, [R1+0x294] ;  /* 0x0002940001057983 */ /* 0x000f620000100800 */
[----:B---3--:R-:W-:Y:S01]  /*e2e0*/  PRMT R28, RZ, 0x7610, R28 ;  /* 0x00007610ff1c7816 */ /* 0x008fe2000000001c */
[----:B-----5:R-:W-:-:S05]  /*e2f0*/  IMAD.X R5, R5, 0x1, R0, P1 ;  /* 0x0000000105057824 */ /* 0x020fca00008e0600 */
        /* <DEDUP_REMOVED lines=9> */
[----:B------:R-:W3:Y:S01]  /*e390*/  @!P0 LDG.E.U16 R28, desc[UR8][R4.64] ;  /* 0x00000008041c8981 */ /* 0x000ee2000c1e1500 */
[----:B----4-:R-:W-:-:S03]  /*e3a0*/  IADD3 RZ, P1, R15, R18, RZ ;  /* 0x000000120fff7210 */ /* 0x010fc60007f3e0ff */
[----:B---3--:R0:W-:Y:S04]  /*e3b0*/  STL [R1+0x10], R28 ;  /* 0x0000101c01007387 */ /* 0x0081e80000100800 */
[----:B0-----:R-:W3:Y:S04]  /*e3c0*/  LDL.LU R28, [R1+0xdc4] ;  /* 0x000dc400011c7983 */ /* 0x001ee80000300800 */
[----:B------:R-:W4:Y:S01]  /*e3d0*/  LDL R5, [R1+0x284] ;  /* 0x0002840001057983 */ /* 0x000f220000100800 */
[----:B------:R-:W-:-:S03]  /*e3e0*/  IMAD.IADD R4, R15, 0x1, R18 ;  /* 0x000000010f047824 */ /* 0x000fc600078e0212 */
[----:B------:R-:W5:Y:S01]  /*e3f0*/  LDL R15, [R1+0x26c] ;  /* 0x00026c00010f7983 */ /* 0x000f620000100800 */
[----:B---3--:R-:W-:Y:S01]  /*e400*/  PRMT R28, RZ, 0x7610, R28 ;  /* 0x00007610ff1c7816 */ /* 0x008fe2000000001c */
[----:B----4-:R-:W-:-:S05]  /*e410*/  IMAD.X R5, R5, 0x1, R0, P1 ;  /* 0x0000000105057824 */ /* 0x010fca00008e0600 */
[----:B------:R-:W3:Y:S04]  /*e420*/  @!P0 LDG.E.U16 R28, desc[UR8][R4.64] ;  /* 0x00000008041c8981 */ /* 0x000ee8000c1e1500 */
[----:B---3--:R0:W-:Y:S04]  /*e430*/  STL [R1+0x40], R28 ;  /* 0x0000401c01007387 */ /* 0x0081e80000100800 */
[----:B0-----:R-:W3:Y:S04]  /*e440*/  LDL.LU R28, [R1+0xdc0] ;  /* 0x000dc000011c7983 */ /* 0x001ee80000300800 */
[----:B------:R-:W4:Y:S02]  /*e450*/  LDL R5, [R1+0x278] ;  /* 0x0002780001057983 */ /* 0x000f240000100800 */
[C---:B----4-:R-:W-:Y:S01]  /*e460*/  IADD3 RZ, P1, R5.reuse, R18, RZ ;  /* 0x0000001205ff7210 */ /* 0x050fe20007f3e0ff */
[----:B------:R-:W-:-:S02]  /*e470*/  IMAD.IADD R4, R5, 0x1, R18 ;  /* 0x0000000105047824 */ /* 0x000fc400078e0212 */
[----:B------:R-:W4:Y:S01]  /*e480*/  LDL R5, [R1+0x27c] ;  /* 0x00027c0001057983 */ /* 0x000f220000100800 */
[----:B------:R-:W-:Y:S01]  /*e490*/  PRMT R2, RZ, 0x7610, R2 ;  /* 0x00007610ff027816 */ /* 0x000fe20000000002 */
[----:B----4-:R-:W-:-:S05]  /*e4a0*/  IMAD.X R5, R5, 0x1, R0, P1 ;  /* 0x0000000105057824 */ /* 0x010fca00008e0600 */
[----:B------:R-:W4:Y:S04]  /*e4b0*/  @!P0 LDG.E.U16 R2, desc[UR8][R4.64] ;  /* 0x0000000804028981 */ /* 0x000f28000c1e1500 */
[----:B------:R-:W2:Y:S04]  /*e4c0*/  LDL R5, [R1+0x270] ;  /* 0x0002700001057983 */ /* 0x000ea80000100800 */
[----:B----4-:R0:W-:Y:S01]  /*e4d0*/  STL [R1+0xc], R2 ;  /* 0x00000c0201007387 */ /* 0x0101e20000100800 */
[C---:B--2---:R-:W-:Y:S01]  /*e4e0*/  IADD3 RZ, P1, R5.reuse, R18, RZ ;  /* 0x0000001205ff7210 */ /* 0x044fe20007f3e0ff */
[----:B------:R-:W-:Y:S01]  /*e4f0*/  IMAD.IADD R4, R5, 0x1, R18 ;  /* 0x0000000105047824 */ /* 0x000fe200078e0212 */
[----:B---3--:R-:W-:Y:S01]  /*e500*/  PRMT R28, RZ, 0x7610, R28 ;  /* 0x00007610ff1c7816 */ /* 0x008fe2000000001c */
[----:B------:R-:W2:Y:S04]  /*e510*/  LDL R5, [R1+0x274] ;  /* 0x0002740001057983 */ /* 0x000ea80000100800 */
[----:B0-----:R-:W3:Y:S01]  /*e520*/  LDL R2, [R1+0x260] ;  /* 0x0002600001027983 */ /* 0x001ee20000100800 */
[----:B--2---:R-:W-:-:S05]  /*e530*/  IMAD.X R5, R5, 0x1, R0, P1 ;  /* 0x0000000105057824 */ /* 0x004fca00008e0600 */
[----:B------:R-:W2:Y:S04]  /*e540*/  @!P0 LDG.E.U16 R28, desc[UR8][R4.64] ;  /* 0x00000008041c8981 */ /* 0x000ea8000c1e1500 */
[----:B--2---:R0:W-:Y:S04]  /*e550*/  STL [R1+0x3c], R28 ;  /* 0x00003c1c01007387 */ /* 0x0041e80000100800 */
[----:B0-----:R-:W2:Y:S04]  /*e560*/  LDL.LU R28, [R1+0xdbc] ;  /* 0x000dbc00011c7983 */ /* 0x001ea80000300800 */
[----:B------:R-:W4:Y:S01]  /*e570*/  LDL R5, [R1+0x268] ;  /* 0x0002680001057983 */ /* 0x000f220000100800 */
[----:B--2---:R-:W-:-:S02]  /*e580*/  PRMT R28, RZ, 0x7610, R28 ;  /* 0x00007610ff1c7816 */ /* 0x004fc4000000001c */
[C---:B----4-:R-:W-:Y:S01]  /*e590*/  IADD3 RZ, P1, R5.reuse, R18, RZ ;  /* 0x0000001205ff7210 */ /* 0x050fe20007f3e0ff */
[----:B------:R-:W-:-:S04]  /*e5a0*/  IMAD.IADD R4, R5, 0x1, R18 ;  /* 0x0000000105047824 */ /* 0x000fc800078e0212 */
[----:B-----5:R-:W-:-:S05]  /*e5b0*/  IMAD.X R5, R15, 0x1, R0, P1 ;  /* 0x000000010f057824 */ /* 0x020fca00008e0600 */
[----:B------:R-:W2:Y:S04]  /*e5c0*/  @!P0 LDG.E.U16 R28, desc[UR8][R4.64] ;  /* 0x00000008041c8981 */ /* 0x000ea8000c1e1500 */
[----:B--2---:R-:W-:Y:S04]  /*e5d0*/  STL [R1+0xd94], R28 ;  /* 0x000d941c01007387 */ /* 0x004fe80000100800 */
[----:B------:R-:W-:Y:S04]  /*e5e0*/  STL [R1+0xd98], R28 ;  /* 0x000d981c01007387 */ /* 0x000fe80000100800 */
[----:B------:R-:W-:Y:S04]  /*e5f0*/  STL [R1+0xd9c], R28 ;  /* 0x000d9c1c01007387 */ /* 0x000fe80000100800 */
[----:B------:R-:W-:Y:S04]  /*e600*/  STL [R1+0xda0], R28 ;  /* 0x000da01c01007387 */ /* 0x000fe80000100800 */
[----:B------:R-:W-:Y:S04]  /*e610*/  STL [R1+0xda4], R28 ;  /* 0x000da41c01007387 */ /* 0x000fe80000100800 */
[----:B------:R-:W2:Y:S01]  /*e620*/  LDL R5, [R1+0x264] ;  /* 0x0002640001057983 */ /* 0x000ea20000100800 */
[C---:B---3--:R-:W-:Y:S01]  /*e630*/  IADD3 RZ, P1, R2.reuse, R18, RZ ;  /* 0x0000001202ff7210 */ /* 0x048fe20007f3e0ff */
[----:B------:R-:W-:Y:S01]  /*e640*/  IMAD.IADD R4, R2, 0x1, R18 ;  /* 0x0000000102047824 */ /* 0x000fe200078e0212 */
[----:B------:R-:W-:Y:S01]  /*e650*/  PRMT R25, RZ, 0x7610, R25 ;  /* 0x00007610ff197816 */ /* 0x000fe20000000019 */
[----:B------:R-:W3:Y:S04]  /*e660*/  LDL R15, [R1+0x388] ;  /* 0x00038800010f7983 */ /* 0x000ee80000100800 */
[----:B------:R-:W4:Y:S01]  /*e670*/  LDL R2, [R1+0x38c] ;  /* 0x00038c0001027983 */ /* 0x000f220000100800 */
[----:B--2---:R-:W-:-:S05]  /*e680*/  IMAD.X R5, R5, 0x1, R0, P1 ;  /* 0x0000000105057824 */ /* 0x004fca00008e0600 */
[----:B------:R-:W2:Y:S04]  /*e690*/  @!P0 LDG.E.U16 R25, desc[UR8][R4.64] ;  /* 0x0000000804198981 */ /* 0x000ea8000c1e1500 */
[----:B--2---:R0:W-:Y:S04]  /*e6a0*/  STL [R1+0x38], R25 ;  /* 0x0000381901007387 */ /* 0x0041e80000100800 */
[----:B0-----:R-:W2:Y:S04]  /*e6b0*/  LDL.LU R25, [R1+0xdb8] ;  /* 0x000db80001197983 */ /* 0x001ea80000300800 */
[----:B------:R-:W5:Y:S02]  /*e6c0*/  LDL R5, [R1+0x258] ;  /* 0x0002580001057983 */ /* 0x000f640000100800 */
[C---:B-----5:R-:W-:Y:S01]  /*e6d0*/  IADD3 RZ, P1, R5.reuse, R18, RZ ;  /* 0x0000001205ff7210 */ /* 0x060fe20007f3e0ff */
[----:B------:R-:W-:-:S02]  /*e6e0*/  IMAD.IADD R4, R5, 0x1, R18 ;  /* 0x0000000105047824 */ /* 0x000fc400078e0212 */
[----:B------:R-:W5:Y:S01]  /*e6f0*/  LDL R5, [R1+0x25c] ;  /* 0x00025c0001057983 */ /* 0x000f620000100800 */
[----:B--2---:R-:W-:Y:S01]  /*e700*/  PRMT R25, RZ, 0x7610, R25 ;  /* 0x00007610ff197816 */ /* 0x004fe20000000019 */
[----:B-----5:R-:W-:-:S05]  /*e710*/  IMAD.X R5, R5, 0x1, R0, P1 ;  /* 0x0000000105057824 */ /* 0x020fca00008e0600 */
[----:B------:R-:W2:Y:S04]  /*e720*/  @!P0 LDG.E.U16 R25, desc[UR8][R4.64] ;  /* 0x0000000804198981 */ /* 0x000ea8000c1e1500 */
[----:B------:R-:W5:Y:S04]  /*e730*/  LDL R5, [R1+0x250] ;  /* 0x0002500001057983 */ /* 0x000f680000100800 */
[----:B--2---:R-:W-:Y:S01]  /*e740*/  STL [R1+0xd90], R25 ;  /* 0x000d901901007387 */ /* 0x004fe20000100800 */
[C---:B-----5:R-:W-:Y:S01]  /*e750*/  IADD3 RZ, P1, R5.reuse, R18, RZ ;  /* 0x0000001205ff7210 */ /* 0x060fe20007f3e0ff */
[----:B------:R-:W-:-:S02]  /*e760*/  IMAD.IADD R4, R5, 0x1, R18 ;  /* 0x0000000105047824 */ /* 0x000fc400078e0212 */
[----:B------:R-:W2:Y:S01]  /*e770*/  LDL R5, [R1+0x254] ;  /* 0x0002540001057983 */ /* 0x000ea20000100800 */
[----:B------:R-:W-:Y:S01]  /*e780*/  PRMT R23, RZ, 0x7610, R23 ;  /* 0x00007610ff177816 */ /* 0x000fe20000000017 */
[----:B--2---:R-:W-:-:S05]  /*e790*/  IMAD.X R5, R5, 0x1, R0, P1 ;  /* 0x0000000105057824 */ /* 0x004fca00008e0600 */
[----:B------:R-:W2:Y:S01]  /*e7a0*/  @!P0 LDG.E.U16 R23, desc[UR8][R4.64] ;  /* 0x0000000804178981 */ /* 0x000ea2000c1e1500 */
[----:B---3--:R-:W-:-:S03]  /*e7b0*/  IADD3 RZ, P1, R15, R18, RZ ;  /* 0x000000120fff7210 */ /* 0x008fc60007f3e0ff */
[----:B--2---:R0:W-:Y:S04]  /*e7c0*/  STL [R1+0x34], R23 ;  /* 0x0000341701007387 */ /* 0x0041e80000100800 */
[----:B0-----:R-:W2:Y:S01]  /*e7d0*/  LDL.LU R23, [R1+0xdb4] ;  /* 0x000db40001177983 */ /* 0x001ea20000300800 */
[----:B------:R-:W-:Y:S02]  /*e7e0*/  IMAD.IADD R4, R15, 0x1, R18 ;  /* 0x000000010f047824 */ /* 0x000fe400078e0212 */
[----:B----4-:R-:W-:Y:S01]  /*e7f0*/  IMAD.X R5, R2, 0x1, R0, P1 ;  /* 0x0000000102057824 */ /* 0x010fe200008e0600 */
[----:B------:R-:W3:Y:S04]  /*e800*/  LDL R15, [R1+0x370] ;  /* 0x00037000010f7983 */ /* 0x000ee80000100800 */
[----:B------:R-:W4:Y:S01]  /*e810*/  LDL R2, [R1+0x374] ;  /* 0x0003740001027983 */ /* 0x000f220000100800 */
[----:B--2---:R-:W-:-:S06]  /*e820*/  PRMT R23, RZ, 0x7610, R23 ;  /* 0x00007610ff177816 */ /* 0x004fcc0000000017 */
        /* <DEDUP_REMOVED lines=8> */
[----:B------:R-:W2:Y:S04]  /*e8b0*/  @!P0 LDG.E.U16 R21, desc[UR8][R4.64] ;  /* 0x0000000804158981 */ /* 0x000ea8000c1e1500 */
[----:B--2---:R0:W-:Y:S04]  /*e8c0*/  STL [R1+0x30], R21 ;  /* 0x0000301501007387 */ /* 0x0041e80000100800 */
[----:B0-----:R-:W2:Y:S04]  /*e8d0*/  LDL.LU R21, [R1+0xdb0] ;  /* 0x000db00001157983 */ /* 0x001ea80000300800 */
[----:B------:R-:W5:Y:S02]  /*e8e0*/  LDL R5, [R1+0x378] ;  /* 0x0003780001057983 */ /* 0x000f640000100800 */
[----:B-----5:R-:W-:-:S02]  /*e8f0*/  IADD3 RZ, P1, R5, R18, RZ ;  /* 0x0000001205ff7210 */ /* 0x020fc40007f3e0ff */
[-C--:B------:R-:W-:Y:S02]  /*e900*/  IADD3 R4, R5, R18.reuse, RZ ;  /* 0x0000001205047210 */ /* 0x080fe40007ffe0ff */
[----:B------:R-:W5:Y:S01]  /*e910*/  LDL R5, [R1+0x37c] ;  /* 0x00037c0001057983 */ /* 0x000f620000100800 */
[----:B--2---:R-:W-:Y:S02]  /*e920*/  PRMT R21, RZ, 0x7610, R21 ;  /* 0x00007610ff157816 */ /* 0x004fe40000000015 */
[----:B------:R-:W-:Y:S01]  /*e930*/  PRMT R20, RZ, 0x7610, R20 ;  /* 0x00007610ff147816 */ /* 0x000fe20000000014 */
[----:B-----5:R-:W-:Y:S01]  /*e940*/  IMAD.X R5, R5, 0x1, R0, P1 ;  /* 0x0000000105057824 */ /* 0x020fe200008e0600 */
[----:B---3--:R-:W-:-:S04]  /*e950*/  IADD3 RZ, P1, R15, R18, RZ ;  /* 0x000000120fff7210 */ /* 0x008fc80007f3e0ff */
[----:B------:R0:W2:Y:S02]  /*e960*/  @!P0 LDG.E.U16 R21, desc[UR8][R4.64] ;  /* 0x0000000804158981 */ /* 0x0000a4000c1e1500 */
[----:B0-----:R-:W-:Y:S02]  /*e970*/  IMAD.IADD R4, R15, 0x1, R18 ;  /* 0x000000010f047824 */ /* 0x001fe400078e0212 */
[----:B----4-:R-:W-:-:S05]  /*e980*/  IMAD.X R5, R2, 0x1, R0, P1 ;  /* 0x0000000102057824 */ /* 0x010fca00008e0600 */
[----:B------:R-:W3:Y:S04]  /*e990*/  @!P0 LDG.E.U16 R20, desc[UR8][R4.64] ;  /* 0x0000000804148981 */ /* 0x000ee8000c1e1500 */
[----:B--2---:R-:W-:Y:S04]  /*e9a0*/  STL [R1+0xd88], R21 ;  /* 0x000d881501007387 */ /* 0x004fe80000100800 */
[----:B------:R-:W2:Y:S04]  /*e9b0*/  LDL R15, [R1+0x6a4] ;  /* 0x0006a400010f7983 */ /* 0x000ea80000100800 */
[----:B------:R-:W4:Y:S04]  /*e9c0*/  LDL R2, [R1+0x1bc] ;  /* 0x0001bc0001027983 */ /* 0x000f280000100800 */
        /* <DEDUP_REMOVED lines=15> */
[----:B------:R-:W-:Y:S01]  /*eac0*/  PRMT R14, RZ, 0x7610, R14 ;  /* 0x00007610ff0e7816 */ /* 0x000fe2000000000e */
[----:B-----5:R-:W-:-:S05]  /*ead0*/  IMAD.X R5, R5, 0x1, R0, P1 ;  /* 0x0000000105057824 */ /* 0x020fca00008e0600 */
[----:B------:R-:W5:Y:S04]  /*eae0*/  @!P0 LDG.E.U16 R14, desc[UR8][R4.64] ;  /* 0x00000008040e8981 */ /* 0x000f68000c1e1500 */
[----:B-----5:R0:W-:Y:S04]  /*eaf0*/  STL [R1+0x24], R14 ;  /* 0x0000240e01007387 */ /* 0x0201e80000100800 */
[----:B------:R-:W5:Y:S01]  /*eb00*/  LDL R5, [R1+0x6b0] ;  /* 0x0006b00001057983 */ /* 0x000f620000100800 */
[----:B------:R-:W-:Y:S01]  /*eb10*/  PRMT R27, RZ, 0x7610, R27 ;  /* 0x00007610ff1b7816 */ /* 0x000fe2000000001b */
[----:B------:R-:W-:-:S05]  /*eb20*/  IMAD.X R7, R7, 0x1, R0, P2 ;  /* 0x0000000107077824 */ /* 0x000fca00010e0600 */
[----:B------:R1:W3:Y:S01]  /*eb30*/  @!P0 LDG.E.U16 R27, desc[UR8][R6.64] ;  /* 0x00000008061b8981 */ /* 0x0002e2000c1e1500 */
[----:B-----5:R-:W-:-:S03]  /*eb40*/  IADD3 R4, P1, R5, R18, RZ ;  /* 0x0000001205047210 */ /* 0x020fc60007f3e0ff */
[----:B------:R-:W5:Y:S01]  /*eb50*/  LDL R5, [R1+0x680] ;  /* 0x0006800001057983 */ /* 0x000f620000100800 */
[----:B-1----:R-:W-:Y:S02]  /*eb60*/  PRMT R7, RZ, 0x7610, R7 ;  /* 0x00007610ff077816 */ /* 0x002fe40000000007 */
[----:B------:R-:W-:Y:S01]  /*eb70*/  PRMT R6, RZ, 0x7610, R6 ;  /* 0x00007610ff067816 */ /* 0x000fe20000000006 */
[----:B-----5:R-:W-:-:S05]  /*eb80*/  IMAD.X R5, R5, 0x1, R0, P1 ;  /* 0x0000000105057824 */ /* 0x020fca00008e0600 */
[----:B------:R2:W5:Y:S02]  /*eb90*/  @!P0 LDG.E.U16 R7, desc[UR8][R4.64] ;  /* 0x0000000804078981 */ /* 0x000564000c1e1500 */
[----:B--2---:R-:W-:Y:S01]  /*eba0*/  IADD3 R4, P1, R15, R18, RZ ;  /* 0x000000120f047210 */ /* 0x004fe20007f3e0ff */
[----:B0-----:R-:W0:Y:S04]  /*ebb0*/  S2R R14, SR_TID.X ;  /* 0x00000000000e7919 */ /* 0x001e280000002100 */
[----:B----4-:R-:W-:Y:S01]  /*ebc0*/  IMAD.X R5, R2, 0x1, R0, P1 ;  /* 0x0000000102057824 */ /* 0x010fe200008e0600 */
[----:B------:R-:W2:Y:S04]  /*ebd0*/  LDL R15, [R1+0x650] ;  /* 0x00065000010f7983 */ /* 0x000ea80000100800 */
[----:B------:R1:W4:Y:S04]  /*ebe0*/  @!P0 LDG.E.U16 R6, desc[UR8][R4.64] ;  /* 0x0000000804068981 */ /* 0x000328000c1e1500 */
[----:B------:R-:W1:Y:S01]  /*ebf0*/  LDL R5, [R1+0x69c] ;  /* 0x00069c0001057983 */ /* 0x000e620000100800 */
[----:B0-----:R-:W-:-:S02]  /*ec00*/  SHF.R.S32.HI R2, RZ, 0x6, R14 ;  /* 0x00000006ff027819 */ /* 0x001fc4000001140e */
[----:B-1----:R-:W-:Y:S02]  /*ec10*/  IADD3 R4, P1, R5, R18, RZ ;  /* 0x0000001205047210 */ /* 0x002fe40007f3e0ff */
[----:B------:R-:W3:Y:S01]  /*ec20*/  LDL R5, [R1+0x1b4] ;  /* 0x0001b40001057983 */ /* 0x000ee20000100800 */
[----:B------:R-:W-:Y:S01]  /*ec30*/  SGXT R2, R2, 0x1 ;  /* 0x000000010202781a */ /* 0x000fe20000000200 */
[----:B------:R-:W-:-:S03]  /*ec40*/  IMAD.SHL.U32 R14, R14, 0x2, RZ ;  /* 0x000000020e0e7824 */ /* 0x000fc600078e00ff */
[----:B------:R-:W-:-:S04]  /*ec50*/  LOP3.LUT R2, R2, 0x90, RZ, 0xc0, !PT ;  /* 0x0000009002027812 */ /* 0x000fc800078ec0ff */
[--C-:B------:R-:W-:Y:S02]  /*ec60*/  LOP3.LUT R2, R2, 0x7e, R14.reuse, 0x78, !PT ;  /* 0x0000007e02027812 */ /* 0x100fe400078e780e */
[----:B------:R-:W-:Y:S01]  /*ec70*/  PRMT R14, RZ, 0x7610, R14 ;  /* 0x00007610ff0e7816 */ /* 0x000fe2000000000e */
[----:B------:R-:W0:Y:S01]  /*ec80*/  S2UR UR5, SR_CgaCtaId ;  /* 0x00000000000579c3 */ /* 0x000e220000008800 */
[----:B---3--:R-:W-:-:S05]  /*ec90*/  IMAD.X R5, R5, 0x1, R0, P1 ;  /* 0x0000000105057824 */ /* 0x008fca00008e0600 */
[----:B------:R1:W3:Y:S04]  /*eca0*/  @!P0 LDG.E.U16 R14, desc[UR8][R4.64] ;  /* 0x00000008040e8981 */ /* 0x0002e8000c1e1500 */
[----:B------:R-:W1:Y:S01]  /*ecb0*/  LDL R5, [R1+0x694] ;  /* 0x0006940001057983 */ /* 0x000e620000100800 */
[----:B------:R-:W-:Y:S02]  /*ecc0*/  UMOV UR4, 0x400 ;  /* 0x0000040000047882 */ /* 0x000fe40000000000 */
[----:B0-----:R-:W-:-:S09]  /*ecd0*/  ULEA UR4, UR5, UR4, 0x18 ;  /* 0x0000000405047291 */ /* 0x001fd2000f8ec03f */
[----:B------:R0:W-:Y:S02]  /*ece0*/  STS.U16 [R2+UR4+0x8000], R12 ;  /* 0x0080000c02007988 */ /* 0x0001e40008000404 */
[----:B0-----:R-:W-:Y:S02]  /*ecf0*/  PRMT R12, RZ, 0x7610, R12 ;  /* 0x00007610ff0c7816 */ /* 0x001fe4000000000c */
[----:B-1----:R-:W-:-:S05]  /*ed00*/  IADD3 R4, P1, R5, R18, RZ ;  /* 0x0000001205047210 */ /* 0x002fca0007f3e0ff */
[----:B--2---:R-:W-:Y:S01]  /*ed10*/  IMAD.X R5, R15, 0x1, R0, P1 ;  /* 0x000000010f057824 */ /* 0x004fe200008e0600 */
[----:B------:R0:W-:Y:S04]  /*ed20*/  STS.U16 [R2+UR4+0x8100], R11 ;  /* 0x0081000b02007988 */ /* 0x0001e80008000404 */
[----:B------:R1:W2:Y:S04]  /*ed30*/  @!P0 LDG.E.U16 R12, desc[UR8][R4.64] ;  /* 0x00000008040c8981 */ /* 0x0002a8000c1e1500 */
[----:B------:R5:W-:Y:S04]  /*ed40*/  STS.U16 [R2+UR4+0x8200], R10 ;  /* 0x0082000a02007988 */ /* 0x000be80008000404 */
[----:B------:R4:W-:Y:S04]  /*ed50*/  STS.U16 [R2+UR4+0x8300], R9 ;  /* 0x0083000902007988 */ /* 0x0009e80008000404 */
[----:B------:R-:W1:Y:S04]  /*ed60*/  LDL R5, [R1+0x688] ;  /* 0x0006880001057983 */ /* 0x000e680000100800 */
[----:B------:R-:W3:Y:S01]  /*ed70*/  LDL R15, [R1+0x510] ;  /* 0x00051000010f7983 */ /* 0x000ee20000100800 */
[----:B-1----:R-:W-:-:S03]  /*ed80*/  IADD3 R4, P1, R5, R18, RZ ;  /* 0x0000001205047210 */ /* 0x002fc60007f3e0ff */
[----:B------:R-:W5:Y:S01]  /*ed90*/  LDL R5, [R1+0x540] ;  /* 0x0005400001057983 */ /* 0x000f620000100800 */
[----:B0-----:R-:W-:Y:S01]  /*eda0*/  PRMT R11, RZ, 0x7610, R11 ;  /* 0x00007610ff0b7816 */ /* 0x001fe2000000000b */
[----:B-----5:R-:W-:-:S05]  /*edb0*/  IMAD.X R5, R5, 0x1, R0, P1 ;  /* 0x0000000105057824 */ /* 0x020fca00008e0600 */
[----:B------:R0:W5:Y:S04]  /*edc0*/  @!P0 LDG.E.U16 R11, desc[UR8][R4.64] ;  /* 0x00000008040b8981 */ /* 0x000168000c1e1500 */
[----:B------:R-:W0:Y:S02]  /*edd0*/  LDL R5, [R1+0x67c] ;  /* 0x00067c0001057983 */ /* 0x000e240000100800 */
[----:B0-----:R-:W-:Y:S02]  /*ede0*/  IADD3 R4, P1, R5, R18, RZ ;  /* 0x0000001205047210 */ /* 0x001fe40007f3e0ff */
[----:B------:R-:W4:Y:S01]  /*edf0*/  LDL R5, [R1+0x530] ;  /* 0x0005300001057983 */ /* 0x000f220000100800 */
[----:B------:R-:W-:Y:S02]  /*ee00*/  PRMT R10, RZ, 0x7610, R10 ;  /* 0x00007610ff0a7816 */ /* 0x000fe4000000000a */
[----:B----4-:R-:W-:-:S05]  /*ee10*/  IMAD.X R5, R5, 0x1, R0, P1 ;  /* 0x0000000105057824 */ /* 0x010fca00008e0600 */
[----:B------:R0:W4:Y:S04]  /*ee20*/  @!P0 LDG.E.U16 R10, desc[UR8][R4.64] ;  /* 0x00000008040a8981 */ /* 0x000128000c1e1500 */
[----:B------:R-:W0:Y:S02]  /*ee30*/  LDL R5, [R1+0x670] ;  /* 0x0006700001057983 */ /* 0x000e240000100800 */
[----:B0-----:R-:W-:Y:S02]  /*ee40*/  IADD3 R4, P1, R5, R18, RZ ;  /* 0x0000001205047210 */ /* 0x001fe40007f3e0ff */
[----:B------:R-:W2:Y:S01]  /*ee50*/  LDL R5, [R1+0x520] ;  /* 0x0005200001057983 */ /* 0x000ea20000100800 */
[----:B------:R-:W-:Y:S02]  /*ee60*/  PRMT R9, RZ, 0x7610, R9 ;  /* 0x00007610ff097816 */ /* 0x000fe40000000009 */
[----:B--2---:R-:W-:-:S05]  /*ee70*/  IMAD.X R5, R5, 0x1, R0, P1 ;  /* 0x0000000105057824 */ /* 0x004fca00008e0600 */
[----:B------:R0:W2:Y:S04]  /*ee80*/  @!P0 LDG.E.U16 R9, desc[UR8][R4.64] ;  /* 0x0000000804098981 */ /* 0x0000a8000c1e1500 */
[----:B------:R-:W0:Y:S04]  /*ee90*/  LDL R5, [R1+0x668] ;  /* 0x0006680001057983 */ /* 0x000e280000100800 */
[----:B------:R1:W-:Y:S02]  /*eea0*/  STS.U16 [R2+UR4], R8 ;  /* 0x0000000802007988 */ /* 0x0003e40008000404 */
[----:B-1----:R-:W-:-:S02]  /*eeb0*/  PRMT R8, RZ, 0x7610, R8 ;  /* 0x00007610ff087816 */ /* 0x002fc40000000008 */
[----:B0-----:R-:W-:-:S05]  /*eec0*/  IADD3 R4, P1, R5, R18, RZ ;  /* 0x0000001205047210 */ /* 0x001fca0007f3e0ff */
[----:B---3--:R-:W-:Y:S01]  /*eed0*/  IMAD.X R5, R15, 0x1, R0, P1 ;  /* 0x000000010f057824 */ /* 0x008fe200008e0600 */
[----:B------:R0:W-:Y:S04]  /*eee0*/  STS.U16 [R2+UR4+0x200], R7 ;  /* 0x0002000702007988 */ /* 0x0001e80008000404 */
[----:B------:R1:W3:Y:S04]  /*eef0*/  @!P0 LDG.E.U16 R8, desc[UR8][R4.64] ;  /* 0x0000000804088981 */ /* 0x0002e8000c1e1500 */
[----:B------:R5:W-:Y:S04]  /*ef00*/  STS.U16 [R2+UR4+0x400], R6 ;  /* 0x0004000602007988 */ /* 0x000be80008000404 */
[----:B------:R4:W-:Y:S04]  /*ef10*/  STS.U16 [R2+UR4+0x600], R14 ;  /* 0x0006000e02007988 */ /* 0x0009e80008000404 */
[----:B------:R-:W1:Y:S04]  /*ef20*/  LDL R5, [R1+0x660] ;  /* 0x0006600001057983 */ /* 0x000e680000100800 */
[----:B------:R-:W2:Y:S01]  /*ef30*/  LDL R15, [R1+0x4d0] ;  /* 0x0004d000010f7983 */ /* 0x000ea20000100800 */
        /* <DEDUP_REMOVED lines=13> */
[----:B------:R-:W3:Y:S01]  /*f010*/  LDL R5, [R1+0x4e0] ;  /* 0x0004e00001057983 */ /* 0x000ee20000100800 */
[----:B------:R-:W-:Y:S02]  /*f020*/  PRMT R14, RZ, 0x7610, R14 ;  /* 0x00007610ff0e7816 */ /* 0x000fe4000000000e */
[----:B---3--:R-:W-:-:S05]  /*f030*/  IMAD.X R5, R5, 0x1, R0, P1 ;  /* 0x0000000105057824 */ /* 0x008fca00008e0600 */
[----:B------:R0:W3:Y:S04]  /*f040*/  @!P0 LDG.E.U16 R14, desc[UR8][R4.64] ;  /* 0x00000008040e8981 */ /* 0x0000e8000c1e1500 */
[----:B------:R-:W0:Y:S04]  /*f050*/  LDL R5, [R1+0x53c] ;  /* 0x00053c0001057983 */ /* 0x000e280000100800 */
[----:B------:R1:W-:Y:S02]  /*f060*/  STS.U16 [R2+UR4+0x800], R12 ;  /* 0x0008000c02007988 */ /* 0x0003e40008000404 */
[----:B-1----:R-:W-:-:S02]  /*f070*/  PRMT R12, RZ, 0x7610, R12 ;  /* 0x00007610ff0c7816 */ /* 0x002fc4000000000c */
[----:B0-----:R-:W-:-:S05]  /*f080*/  IADD3 R4, P1, R5, R18, RZ ;  /* 0x0000001205047210 */ /* 0x001fca0007f3e0ff */
        /* <DEDUP_REMOVED lines=25> */
[----:B------:R1:W-:Y:S02]  /*f220*/  STS.U16 [R2+UR4+0x1000], R8 ;  /* 0x0010000802007988 */ /* 0x0003e40008000404 */
        /* <DEDUP_REMOVED lines=138> */
[----:B------:R-:W5:Y:S01]  /*fad0*/  LDL R5, [R1+0x1d0] ;  /* 0x0001d00001057983 */ /* 0x000f620000100800 */
[----:B--2---:R-:W-:-:S03]  /*fae0*/  IADD3 R4, P1, R15, R18, RZ ;  /* 0x000000120f047210 */ /* 0x004fc60007f3e0ff */
[----:B------:R0:W-:Y:S04]  /*faf0*/  STS.U16 [R2+UR4+0x3800], R12 ;  /* 0x0038000c02007988 */ /* 0x0001e80008000404 */
[----:B------:R-:W2:Y:S01]  /*fb00*/  LDL R15, [R1+0x200] ;  /* 0x00020000010f7983 */ /* 0x000ea20000100800 */
[----:B0-----:R-:W-:Y:S01]  /*fb10*/  PRMT R12, RZ, 0x7610, R12 ;  /* 0x00007610ff0c7816 */ /* 0x001fe2000000000c */
[----:B-----5:R-:W-:-:S05]  /*fb20*/  IMAD.X R5, R5, 0x1, R0, P1 ;  /* 0x0000000105057824 */ /* 0x020fca00008e0600 */
[----:B------:R-:W5:Y:S04]  /*fb30*/  @!P0 LDG.E.U16 R12, desc[UR8][R4.64] ;  /* 0x00000008040c8981 */ /* 0x000f68000c1e1500 */
[----:B------:R-:W4:Y:S04]  /*fb40*/  LDL R5, [R1+0x3c8] ;  /* 0x0003c80001057983 */ /* 0x000f280000100800 */
[----:B-----5:R-:W-:Y:S01]  /*fb50*/  STL [R1+0xd84], R12 ;  /* 0x000d840c01007387 */ /* 0x020fe20000100800 */
[----:B----4-:R-:W-:-:S03]  /*fb60*/  IADD3 R4, P1, R5, R18, RZ ;  /* 0x0000001205047210 */ /* 0x010fc60007f3e0ff */
[----:B------:R-:W4:Y:S04]  /*fb70*/  LDL R5, [R1+0x1e0] ;  /* 0x0001e00001057983 */ /* 0x000f280000100800 */
[----:B------:R0:W-:Y:S02]  /*fb80*/  STS.U16 [R2+UR4+0x3a00], R11 ;  /* 0x003a000b02007988 */ /* 0x0001e40008000404 */
[----:B0-----:R-:W-:Y:S01]  /*fb90*/  PRMT R11, RZ, 0x7610, R11 ;  /* 0x00007610ff0b7816 */ /* 0x001fe2000000000b */
[----:B----4-:R-:W-:-:S05]  /*fba0*/  IMAD.X R5, R5, 0x1, R0, P1 ;  /* 0x0000000105057824 */ /* 0x010fca00008e0600 */
[----:B------:R0:W4:Y:S04]  /*fbb0*/  @!P0 LDG.E.U16 R11, desc[UR8][R4.64] ;  /* 0x00000008040b8981 */ /* 0x000128000c1e1500 */
[----:B------:R-:W0:Y:S02]  /*fbc0*/  LDL R5, [R1+0x3c0] ;  /* 0x0003c00001057983 */ /* 0x000e240000100800 */
[----:B0-----:R-:W-:Y:S02]  /*fbd0*/  IADD3 R4, P1, R5, R18, RZ ;  /* 0x0000001205047210 */ /* 0x001fe40007f3e0ff */
[----:B------:R-:W5:Y:S04]  /*fbe0*/  LDL R5, [R1+0x1f0] ;  /* 0x0001f00001057983 */ /* 0x000f680000100800 */
[----:B------:R0:W-:Y:S02]  /*fbf0*/  STS.U16 [R2+UR4+0x3c00], R10 ;  /* 0x003c000a02007988 */ /* 0x0001e40008000404 */
[----:B0-----:R-:W-:Y:S01]  /*fc00*/  PRMT R10, RZ, 0x7610, R10 ;  /* 0x00007610ff0a7816 */ /* 0x001fe2000000000a */
[----:B-----5:R-:W-:-:S05]  /*fc10*/  IMAD.X R5, R5, 0x1, R0, P1 ;  /* 0x0000000105057824 */ /* 0x020fca00008e0600 */
[----:B------:R0:W5:Y:S04]  /*fc20*/  @!P0 LDG.E.U16 R10, desc[UR8][R4.64] ;  /* 0x00000008040a8981 */ /* 0x000168000c1e1500 */
        /* <DEDUP_REMOVED lines=8> */
[----:B------:R-:W4:Y:S04]  /*fcb0*/  LDL R15, [R1+0x398] ;  /* 0x00039800010f7983 */ /* 0x000f280000100800 */
[----:B------:R-:W1:Y:S02]  /*fcc0*/  LDL R5, [R1+0x3b0] ;  /* 0x0003b00001057983 */ /* 0x000e640000100800 */
[----:B-1----:R-:W-:-:S02]  /*fcd0*/  IADD3 R4, P1, R5, R18, RZ ;  /* 0x0000001205047210 */ /* 0x002fc40007f3e0ff */
[----:B------:R-:W5:Y:S01]  /*fce0*/  LDL R5, [R1+0x218] ;  /* 0x0002180001057983 */ /* 0x000f620000100800 */
[----:B0-----:R-:W-:Y:S02]  /*fcf0*/  PRMT R8, RZ, 0x7610, R8 ;  /* 0x00007610ff087816 */ /* 0x001fe40000000008 */
[----:B-----5:R-:W-:-:S05]  /*fd00*/  IMAD.X R5, R5, 0x1, R0, P1 ;  /* 0x0000000105057824 */ /* 0x020fca00008e0600 */
[----:B------:R0:W5:Y:S04]  /*fd10*/  @!P0 LDG.E.U16 R8, desc[UR8][R4.64] ;  /* 0x0000000804088981 */ /* 0x000168000c1e1500 */
[----:B------:R-:W0:Y:S02]  /*fd20*/  LDL R5, [R1+0x3a8] ;  /* 0x0003a80001057983 */ /* 0x000e240000100800 */
[----:B0-----:R-:W-:Y:S02]  /*fd30*/  IADD3 R4, P1, R5, R18, RZ ;  /* 0x0000001205047210 */ /* 0x001fe40007f3e0ff */
[----:B------:R-:W2:Y:S01]  /*fd40*/  LDL R5, [R1+0x228] ;  /* 0x0002280001057983 */ /* 0x000ea20000100800 */
[----:B---3--:R-:W-:Y:S02]  /*fd50*/  PRMT R7, RZ, 0x7610, R7 ;  /* 0x00007610ff077816 */ /* 0x008fe40000000007 */
[----:B--2---:R-:W-:-:S05]  /*fd60*/  IMAD.X R5, R5, 0x1, R0, P1 ;  /* 0x0000000105057824 */ /* 0x004fca00008e0600 */
[----:B------:R0:W2:Y:S04]  /*fd70*/  @!P0 LDG.E.U16 R7, desc[UR8][R4.64] ;  /* 0x0000000804078981 */ /* 0x0000a8000c1e1500 */
[----:B------:R-:W0:Y:S02]  /*fd80*/  LDL R5, [R1+0x3a0] ;  /* 0x0003a00001057983 */ /* 0x000e240000100800 */
[-C--:B0-----:R-:W-:Y:S02]  /*fd90*/  IADD3 R4, P1, R5, R18.reuse, RZ ;  /* 0x0000001205047210 */ /* 0x081fe40007f3e0ff */
[----:B------:R-:W3:Y:S04]  /*fda0*/  LDL R5, [R1+0x238] ;  /* 0x0002380001057983 */ /* 0x000ee80000100800 */
[----:B------:R4:W-:Y:S01]  /*fdb0*/  STS.U16 [R2+UR4+0x4600], R14 ;  /* 0x0046000e02007988 */ /* 0x0009e20008000404 */
[----:B---3--:R-:W-:Y:S01]  /*fdc0*/  IMAD.X R5, R5, 0x1, R0, P1 ;  /* 0x0000000105057824 */ /* 0x008fe200008e0600 */
[----:B----4-:R-:W-:-:S02]  /*fdd0*/  IADD3 R14, P1, R15, R18, RZ ;  /* 0x000000120f0e7210 */ /* 0x010fc40007f3e0ff */
[----:B------:R-:W3:Y:S04]  /*fde0*/  LDL R15, [R1+0x248] ;  /* 0x00024800010f7983 */ /* 0x000ee80000100800 */
[----:B------:R0:W-:Y:S02]  /*fdf0*/  STS.U16 [R2+UR4+0x4400], R6 ;  /* 0x0044000602007988 */ /* 0x0001e40008000404 */
[----:B0-----:R-:W-:-:S06]  /*fe00*/  PRMT R6, RZ, 0x7610, R6 ;  /* 0x00007610ff067816 */ /* 0x001fcc0000000006 */
[----:B------:R0:W4:Y:S02]  /*fe10*/  @!P0 LDG.E.U16 R6, desc[UR8][R4.64] ;  /* 0x0000000804068981 */ /* 0x000124000c1e1500 */
[----:B0-----:R-:W-:Y:S01]  /*fe20*/  PRMT R5, RZ, 0x7610, R5 ;  /* 0x00007610ff057816 */ /* 0x001fe20000000005 */
[----:B---3--:R-:W-:-:S05]  /*fe30*/  IMAD.X R15, R15, 0x1, R0, P1 ;  /* 0x000000010f0f7824 */ /* 0x008fca00008e0600 */
[----:B------:R0:W3:Y:S04]  /*fe40*/  @!P0 LDG.E.U16 R5, desc[UR8][R14.64] ;  /* 0x000000080e058981 */ /* 0x0000e8000c1e1500 */
[----:B------:R-:W0:Y:S02]  /*fe50*/  LDL R15, [R1+0x6a0] ;  /* 0x0006a000010f7983 */ /* 0x000e240000100800 */
[----:B0-----:R-:W-:Y:S02]  /*fe60*/  IADD3 R14, P1, R15, R18, RZ ;  /* 0x000000120f0e7210 */ /* 0x001fe40007f3e0ff */
[----:B------:R-:W5:Y:S01]  /*fe70*/  LDL R15, [R1+0x1b8] ;  /* 0x0001b800010f7983 */ /* 0x000f620000100800 */
[----:B------:R-:W-:Y:S02]  /*fe80*/  PRMT R4, RZ, 0x7610, R4 ;  /* 0x00007610ff047816 */ /* 0x000fe40000000004 */
[----:B-----5:R-:W-:-:S05]  /*fe90*/  IMAD.X R15, R15, 0x1, R0, P1 ;  /* 0x000000010f0f7824 */ /* 0x020fca00008e0600 */
[----:B------:R0:W5:Y:S04]  /*fea0*/  @!P0 LDG.E.U16 R4, desc[UR8][R14.64] ;  /* 0x000000080e048981 */ /* 0x000168000c1e1500 */
[----:B------:R-:W0:Y:S02]  /*feb0*/  LDL R15, [R1+0x6ac] ;  /* 0x0006ac00010f7983 */ /* 0x000e240000100800 */
[----:B0-----:R-:W-:Y:S02]  /*fec0*/  IADD3 R14, P1, R15, R18, RZ ;  /* 0x000000120f0e7210 */ /* 0x001fe40007f3e0ff */
[----:B------:R-:W2:Y:S01]  /*fed0*/  LDL R15, [R1+0x678] ;  /* 0x00067800010f7983 */ /* 0x000ea20000100800 */
[----:B------:R-:W-:Y:S02]  /*fee0*/  PRMT R20, RZ, 0x7610, R20 ;  /* 0x00007610ff147816 */ /* 0x000fe40000000014 */
[----:B--2---:R-:W-:-:S05]  /*fef0*/  IMAD.X R15, R15, 0x1, R0, P1 ;  /* 0x000000010f0f7824 */ /* 0x004fca00008e0600 */
[----:B------:R0:W2:Y:S04]  /*ff00*/  @!P0 LDG.E.U16 R20, desc[UR8][R14.64] ;  /* 0x000000080e148981 */ /* 0x0000a8000c1e1500 */
[----:B------:R-:W0:Y:S02]  /*ff10*/  LDL R15, [R1+0x6a8] ;  /* 0x0006a800010f7983 */ /* 0x000e240000100800 */
[----:B0-----:R-:W-:Y:S02]  /*ff20*/  IADD3 R14, P1, R15, R18, RZ ;  /* 0x000000120f0e7210 */ /* 0x001fe40007f3e0ff */
[----:B------:R-:W4:Y:S04]  /*ff30*/  LDL R15, [R1+0x1c0] ;  /* 0x0001c000010f7983 */ /* 0x000f280000100800 */
[----:B------:R0:W-:Y:S02]  /*ff40*/  STS.U16 [R2+UR4+0x7600], R3 ;  /* 0x0076000302007988 */ /* 0x0001e40008000404 */
[----:B0-----:R-:W-:Y:S01]  /*ff50*/  PRMT R3, RZ, 0x7610, R3 ;  /* 0x00007610ff037816 */ /* 0x001fe20000000003 */
[----:B----4-:R-:W-:-:S05]  /*ff60*/  IMAD.X R15, R15, 0x1, R0, P1 ;  /* 0x000000010f0f7824 */ /* 0x010fca00008e0600 */
[----:B------:R0:W4:Y:S04]  /*ff70*/  @!P0 LDG.E.U16 R3, desc[UR8][R14.64] ;  /* 0x000000080e038981 */ /* 0x000128000c1e1500 */
[----:B------:R-:W0:Y:S02]  /*ff80*/  LDL R15, [R1+0x698] ;  /* 0x00069800010f7983 */ /* 0x000e240000100800 */
[----:B0-----:R-:W-:Y:S02]  /*ff90*/  IADD3 R14, P1, R15, R18, RZ ;  /* 0x000000120f0e7210 */ /* 0x001fe40007f3e0ff */
[----:B------:R-:W3:Y:S04]  /*ffa0*/  LDL R15, [R1+0x1b0] ;  /* 0x0001b000010f7983 */ /* 0x000ee80000100800 */
[----:B------:R0:W-:Y:S02]  /*ffb0*/  STS.U16 [R2+UR4+0x7800], R16 ;  /* 0x0078001002007988 */ /* 0x0001e40008000404 */
[----:B0-----:R-:W-:Y:S01]  /*ffc0*/  PRMT R16, RZ, 0x7610, R16 ;  /* 0x00007610ff107816 */ /* 0x001fe20000000010 */
[----:B---3--:R-:W-:-:S05]  /*ffd0*/  IMAD.X R15, R15, 0x1, R0, P1 ;  /* 0x000000010f0f7824 */ /* 0x008fca00008e0600 */
[----:B------:R0:W3:Y:S04]  /*ffe0*/  @!P0 LDG.E.U16 R16, desc[UR8][R14.64] ;  /* 0x000000080e108981 */ /* 0x0000e8000c1e1500 */
[----:B------:R-:W5:Y:S04]  /*fff0*/  LDL.LU R14, [R1+0x14] ;  /* 0x00001400010e7983 */ /* 0x000f680000300800 */
[----:B------:R-:W0:Y:S04]  /*10000*/  LDL R15, [R1+0x68c] ;  /* 0x00068c00010f7983 */ /* 0x000e280000100800 */
[----:B-----5:R0:W-:Y:S02]  /*10010*/  STS.U16 [R2+UR4+0x7200], R14 ;  /* 0x0072000e02007988 */ /* 0x0201e40008000404 */
[----:B0-----:R-:W-:-:S02]  /*10020*/  IADD3 R14, P1, R15, R18, RZ ;  /* 0x000000120f0e7210 */ /* 0x001fc40007f3e0ff */
[----:B------:R-:W5:Y:S04]  /*10030*/  LDL R15, [R1+0x548] ;  /* 0x00054800010f7983 */ /* 0x000f680000100800 */
[----:B------:R0:W-:Y:S02]  /*10040*/  STS.U16 [R2+UR4+0x7400], R13 ;  /* 0x0074000d02007988 */ /* 0x0001e40008000404 */
[----:B0-----:R-:W-:Y:S01]  /*10050*/  PRMT R13, RZ, 0x7610, R13 ;  /* 0x00007610ff0d7816 */ /* 0x001fe2000000000d */
[----:B-----5:R-:W-:-:S05]  /*10060*/  IMAD.X R15, R15, 0x1, R0, P1 ;  /* 0x000000010f0f7824 */ /* 0x020fca00008e0600 */
[----:B------:R0:W5:Y:S04]  /*10070*/  @!P0 LDG.E.U16 R13, desc[UR8][R14.64] ;  /* 0x000000080e0d8981 */ /* 0x000168000c1e1500 */
[----:B------:R-:W0:Y:S02]  /*10080*/  LDL R15, [R1+0x684] ;  /* 0x00068400010f7983 */ /* 0x000e240000100800 */
[----:B0-----:R-:W-:Y:S02]  /*10090*/  IADD3 R14, P1, R15, R18, RZ ;  /* 0x000000120f0e7210 */ /* 0x001fe40007f3e0ff */
[----:B------:R-:W2:Y:S04]  /*100a0*/  LDL R15, [R1+0x538] ;  /* 0x00053800010f7983 */ /* 0x000ea80000100800 */
[----:B------:R0:W-:Y:S02]  /*100b0*/  STS.U16 [R2+UR4+0x7000], R22 ;  /* 0x0070001602007988 */ /* 0x0001e40008000404 */
[----:B0-----:R-:W-:Y:S01]  /*100c0*/  PRMT R22, RZ, 0x7610, R22 ;  /* 0x00007610ff167816 */ /* 0x001fe20000000016 */
        /* <DEDUP_REMOVED lines=16> */
[----:B------:R-:W0:Y:S02]  /*101d0*/  LDL R15, [R1+0x664] ;  /* 0x00066400010f7983 */ /* 0x000e240000100800 */
[----:B0-----:R-:W-:Y:S02]  /*101e0*/  IADD3 R14, P1, R15, R18, RZ ;  /* 0x000000120f0e7210 */ /* 0x001fe40007f3e0ff */
        /* <DEDUP_REMOVED lines=19> */
[----:B------:R-:W3:Y:S04]  /*10320*/  LDL.LU R14, [R1] ;  /* 0x00000000010e7983 */ /* 0x000ee80000300800 */
[----:B------:R-:W0:Y:S04]  /*10330*/  LDL R15, [R1+0x544] ;  /* 0x00054400010f7983 */ /* 0x000e280000100800 */
[----:B---3--:R0:W-:Y:S02]  /*10340*/  STS.U16 [R2+UR4+0x6400], R14 ;  /* 0x0064000e02007988 */ /* 0x0081e40008000404 */
[----:B0-----:R-:W-:-:S02]  /*10350*/  IADD3 R14, P1, R15, R18, RZ ;  /* 0x000000120f0e7210 */ /* 0x001fc40007f3e0ff */
[----:B------:R-:W3:Y:S01]  /*10360*/  LDL R15, [R1+0x4d8] ;  /* 0x0004d800010f7983 */ /* 0x000ee20000100800 */
[----:B------:R-:W-:Y:S02]  /*10370*/  PRMT R28, RZ, 0x7610, R28 ;  /* 0x00007610ff1c7816 */ /* 0x000fe4000000001c */
[----:B---3--:R-:W-:-:S05]  /*10380*/  IMAD.X R15, R15, 0x1, R0, P1 ;  /* 0x000000010f0f7824 */ /* 0x008fca00008e0600 */
[----:B------:R-:W3:Y:S04]  /*10390*/  @!P0 LDG.E.U16 R28, desc[UR8][R14.64] ;  /* 0x000000080e1c8981 */ /* 0x000ee8000c1e1500 */
[----:B---3--:R0:W-:Y:S04]  /*103a0*/  STL [R1], R28 ;  /* 0x0000001c01007387 */ /* 0x0081e80000100800 */
[----:B0-----:R-:W3:Y:S04]  /*103b0*/  LDL.LU R28, [R1+0xda4] ;  /* 0x000da400011c7983 */ /* 0x001ee80000300800 */
[----:B------:R-:W5:Y:S04]  /*103c0*/  LDL.LU R14, [R1+0x4] ;  /* 0x00000400010e7983 */ /* 0x000f680000300800 */
[----:B------:R-:W2:Y:S04]  /*103d0*/  LDL R15, [R1+0x534] ;  /* 0x00053400010f7983 */ /* 0x000ea80000100800 */
[----:B-----5:R2:W-:Y:S02]  /*103e0*/  STS.U16 [R2+UR4+0x6200], R14 ;  /* 0x0062000e02007988 */ /* 0x0205e40008000404 */
[----:B--2---:R-:W-:-:S02]  /*103f0*/  IADD3 R14, P1, R15, R18, RZ ;  /* 0x000000120f0e7210 */ /* 0x004fc40007f3e0ff */
[----:B------:R-:W2:Y:S01]  /*10400*/  LDL R15, [R1+0x4c8] ;  /* 0x0004c800010f7983 */ /* 0x000ea20000100800 */
[----:B---3--:R-:W-:Y:S02]  /*10410*/  PRMT R28, RZ, 0x7610, R28 ;  /* 0x00007610ff1c7816 */ /* 0x008fe4000000001c */
[----:B--2---:R-:W-:-:S05]  /*10420*/  IMAD.X R15, R15, 0x1, R0, P1 ;  /* 0x000000010f0f7824 */ /* 0x004fca00008e0600 */
[----:B------:R-:W2:Y:S04]  /*10430*/  @!P0 LDG.E.U16 R28, desc[UR8][R14.64] ;  /* 0x000000080e1c8981 */ /* 0x000ea8000c1e1500 */
[----:B--2---:R0:W-:Y:S04]  /*10440*/  STL [R1+0x4], R28 ;  /* 0x0000041c01007387 */ /* 0x0041e80000100800 */
[----:B0-----:R-:W2:Y:S04]  /*10450*/  LDL.LU R28, [R1+0xda0] ;  /* 0x000da000011c7983 */ /* 0x001ea80000300800 */
[----:B------:R-:W3:Y:S04]  /*10460*/  LDL.LU R14, [R1+0x8] ;  /* 0x00000800010e7983 */ /* 0x000ee80000300800 */
[----:B------:R-:W5:Y:S04]  /*10470*/  LDL R15, [R1+0x524] ;  /* 0x00052400010f7983 */ /* 0x000f680000100800 */
[----:B---3--:R5:W-:Y:S02]  /*10480*/  STS.U16 [R2+UR4+0x6000], R14 ;  /* 0x0060000e02007988 */ /* 0x008be40008000404 */
[----:B-----5:R-:W-:-:S02]  /*10490*/  IADD3 R14, P1, R15, R18, RZ ;  /* 0x000000120f0e7210 */ /* 0x020fc40007f3e0ff */
[----:B------:R-:W3:Y:S01]  /*104a0*/  LDL R15, [R1+0x4b8] ;  /* 0x0004b800010f7983 */ /* 0x000ee20000100800 */
[----:B--2---:R-:W-:Y:S02]  /*104b0*/  PRMT R28, RZ, 0x7610, R28 ;  /* 0x00007610ff1c7816 */ /* 0x004fe4000000001c */
[----:B---3--:R-:W-:-:S05]  /*104c0*/  IMAD.X R15, R15, 0x1, R0, P1 ;  /* 0x000000010f0f7824 */ /* 0x008fca00008e0600 */
        /* <DEDUP_REMOVED lines=23> */
[----:B------:R-:W3:Y:S02]  /*10640*/  LDL R15, [R1+0x4f4] ;  /* 0x0004f400010f7983 */ /* 0x000ee40000100800 */
[----:B---3--:R-:W-:-:S02]  /*10650*/  IADD3 R14, P1, R15, R18, RZ ;  /* 0x000000120f0e7210 */ /* 0x008fc40007f3e0ff */
[----:B------:R-:W3:Y:S01]  /*10660*/  LDL R15, [R1+0x488] ;  /* 0x00048800010f7983 */ /* 0x000ee20000100800 */
[----:B------:R-:W-:Y:S02]  /*10670*/  PRMT R25, RZ, 0x7610, R25 ;  /* 0x00007610ff197816 */ /* 0x000fe40000000019 */
[----:B---3--:R-:W-:-:S05]  /*10680*/  IMAD.X R15, R15, 0x1, R0, P1 ;  /* 0x000000010f0f7824 */ /* 0x008fca00008e0600 */
[----:B------:R-:W3:Y:S04]  /*10690*/  @!P0 LDG.E.U16 R25, desc[UR8][R14.64] ;  /* 0x000000080e198981 */ /* 0x000ee8000c1e1500 */
[----:B---3--:R0:W-:Y:S04]  /*106a0*/  STL [R1+0x20], R25 ;  /* 0x0000201901007387 */ /* 0x0081e80000100800 */
[----:B0-----:R-:W3:Y:S04]  /*106b0*/  LDL.LU R25, [R1+0xd90] ;  /* 0x000d900001197983 */ /* 0x001ee80000300800 */
[----:B------:R-:W5:Y:S02]  /*106c0*/  LDL R15, [R1+0x4e4] ;  /* 0x0004e400010f7983 */ /* 0x000f640000100800 */
[----:B-----5:R-:W-:-:S02]  /*106d0*/  IADD3 R14, P1, R15, R18, RZ ;  /* 0x000000120f0e7210 */ /* 0x020fc40007f3e0ff */
[----:B------:R-:W5:Y:S01]  /*106e0*/  LDL R15, [R1+0x478] ;  /* 0x00047800010f7983 */ /* 0x000f620000100800 */
[----:B------:R-:W-:Y:S02]  /*106f0*/  PRMT R23, RZ, 0x7610, R23 ;  /* 0x00007610ff177816 */ /* 0x000fe40000000017 */
[----:B-----5:R-:W-:-:S05]  /*10700*/  IMAD.X R15, R15, 0x1, R0, P1 ;  /* 0x000000010f0f7824 */ /* 0x020fca00008e0600 */
[----:B------:R-:W5:Y:S04]  /*10710*/  @!P0 LDG.E.U16 R23, desc[UR8][R14.64] ;  /* 0x000000080e178981 */ /* 0x000f68000c1e1500 */
[----:B-----5:R0:W-:Y:S04]  /*10720*/  STL [R1+0x1c], R23 ;  /* 0x00001c1701007387 */ /* 0x0201e80000100800 */
[----:B0-----:R-:W5:Y:S04]  /*10730*/  LDL.LU R23, [R1+0xd8c] ;  /* 0x000d8c0001177983 */ /* 0x001f680000300800 */
[----:B------:R-:W4:Y:S02]  /*10740*/  LDL R15, [R1+0x4d4] ;  /* 0x0004d400010f7983 */ /* 0x000f240000100800 */
[----:B----4-:R-:W-:-:S02]  /*10750*/  IADD3 R14, P1, R15, R18, RZ ;  /* 0x000000120f0e7210 */ /* 0x010fc40007f3e0ff */
[----:B------:R-:W4:Y:S01]  /*10760*/  LDL R15, [R1+0x468] ;  /* 0x00046800010f7983 */ /* 0x000f220000100800 */
[----:B------:R-:W-:Y:S02]  /*10770*/  PRMT R21, RZ, 0x7610, R21 ;  /* 0x00007610ff157816 */ /* 0x000fe40000000015 */
[----:B----4-:R-:W-:-:S05]  /*10780*/  IMAD.X R15, R15, 0x1, R0, P1 ;  /* 0x000000010f0f7824 */ /* 0x010fca00008e0600 */
[----:B------:R-:W4:Y:S04]  /*10790*/  @!P0 LDG.E.U16 R21, desc[UR8][R14.64] ;  /* 0x000000080e158981 */ /* 0x000f28000c1e1500 */
[----:B----4-:R0:W-:Y:S04]  /*107a0*/  STL [R1+0x18], R21 ;  /* 0x0000181501007387 */ /* 0x0101e80000100800 */
[----:B0-----:R-:W4:Y:S04]  /*107b0*/  LDL.LU R21, [R1+0xd88] ;  /* 0x000d880001157983 */ /* 0x001f280000300800 */
[----:B------:R-:W2:Y:S02]  /*107c0*/  LDL R15, [R1+0x4c4] ;  /* 0x0004c400010f7983 */ /* 0x000ea40000100800 */
[----:B--2---:R-:W-:-:S02]  /*107d0*/  IADD3 R14, P1, R15, R18, RZ ;  /* 0x000000120f0e7210 */ /* 0x004fc40007f3e0ff */
[----:B------:R-:W2:Y:S01]  /*107e0*/  LDL R15, [R1+0x458] ;  /* 0x00045800010f7983 */ /* 0x000ea20000100800 */
[----:B------:R-:W-:Y:S02]  /*107f0*/  PRMT R12, RZ, 0x7610, R12 ;  /* 0x00007610ff0c7816 */ /* 0x000fe4000000000c */
[----:B--2---:R-:W-:-:S05]  /*10800*/  IMAD.X R15, R15, 0x1, R0, P1 ;  /* 0x000000010f0f7824 */ /* 0x004fca00008e0600 */
[----:B------:R-:W2:Y:S04]  /*10810*/  @!P0 LDG.E.U16 R12, desc[UR8][R14.64] ;  /* 0x000000080e0c8981 */ /* 0x000ea8000c1e1500 */
[----:B--2---:R0:W-:Y:S04]  /*10820*/  STL [R1+0xc], R12 ;  /* 0x00000c0c01007387 */ /* 0x0041e80000100800 */
[----:B0-----:R-:W2:Y:S04]  /*10830*/  LDL.LU R12, [R1+0xd84] ;  /* 0x000d8400010c7983 */ /* 0x001ea80000300800 */
[----:B------:R-:W3:Y:S02]  /*10840*/  LDL R15, [R1+0x4b4] ;  /* 0x0004b400010f7983 */ /* 0x000ee40000100800 */
[----:B---3--:R-:W-:-:S02]  /*10850*/  IADD3 R14, P1, R15, R18, RZ ;  /* 0x000000120f0e7210 */ /* 0x008fc40007f3e0ff */
[----:B------:R-:W3:Y:S04]  /*10860*/  LDL R15, [R1+0x448] ;  /* 0x00044800010f7983 */ /* 0x000ee80000100800 */
[----:B------:R0:W-:Y:S02]  /*10870*/  STS.U16 [R2+UR4+0x5a00], R28 ;  /* 0x005a001c02007988 */ /* 0x0001e40008000404 */
[----:B0-----:R-:W-:Y:S01]  /*10880*/  PRMT R28, RZ, 0x7610, R28 ;  /* 0x00007610ff1c7816 */ /* 0x001fe2000000001c */
[----:B---3--:R-:W-:-:S05]  /*10890*/  IMAD.X R15, R15, 0x1, R0, P1 ;  /* 0x000000010f0f7824 */ /* 0x008fca00008e0600 */
[----:B------:R-:W3:Y:S04]  /*108a0*/  @!P0 LDG.E.U16 R28, desc[UR8][R14.64] ;  /* 0x000000080e1c8981 */ /* 0x000ee8000c1e1500 */
[----:B------:R0:W-:Y:S04]  /*108b0*/  STS.U16 [R2+UR4+0x4a00], R11 ;  /* 0x004a000b02007988 */ /* 0x0001e80008000404 */
[----:B------:R-:W5:Y:S04]  /*108c0*/  LDL R15, [R1+0x4a4] ;  /* 0x0004a400010f7983 */ /* 0x000f680000100800 */
[----:B---3--:R1:W-:Y:S04]  /*108d0*/  STL [R1+0xd28], R28 ;  /* 0x000d281c01007387 */ /* 0x0083e80000100800 */
[----:B0-----:R-:W3:Y:S01]  /*108e0*/  LDL R11, [R1+0x438] ;  /* 0x00043800010b7983 */ /* 0x001ee20000100800 */
[----:B-----5:R-:W-:-:S03]  /*108f0*/  IADD3 R14, P1, R15, R18, RZ ;  /* 0x000000120f0e7210 */ /* 0x020fc60007f3e0ff */
[----:B------:R0:W-:Y:S04]  /*10900*/  STS.U16 [R2+UR4+0x5800], R25 ;  /* 0x0058001902007988 */ /* 0x0001e80008000404 */
[----:B-1----:R-:W5:Y:S01]  /*10910*/  LDL R28, [R1+0x494] ;  /* 0x00049400011c7983 */ /* 0x002f620000100800 */
[----:B0-----:R-:W-:Y:S01]  /*10920*/  PRMT R25, RZ, 0x7610, R25 ;  /* 0x00007610ff197816 */ /* 0x001fe20000000019 */
[----:B---3--:R-:W-:-:S05]  /*10930*/  IMAD.X R15, R11, 0x1, R0, P1 ;  /* 0x000000010b0f7824 */ /* 0x008fca00008e0600 */
[----:B------:R-:W3:Y:S04]  /*10940*/  @!P0 LDG.E.U16 R25, desc[UR8][R14.64] ;  /* 0x000000080e198981 */ /* 0x000ee8000c1e1500 */
[----:B------:R-:W4:Y:S04]  /*10950*/  LDL R15, [R1+0x428] ;  /* 0x00042800010f7983 */ /* 0x000f280000100800 */
[----:B------:R5:W-:Y:S04]  /*10960*/  STS.U16 [R2+UR4+0x4c00], R10 ;  /* 0x004c000a02007988 */ /* 0x000be80008000404 */
[----:B------:R0:W-:Y:S04]  /*10970*/  STS.U16 [R2+UR4+0x7e00], R23 ;  /* 0x007e001702007988 */ /* 0x0001e80008000404 */
[----:B------:R-:W2:Y:S01]  /*10980*/  LDL R14, [R1+0x418] ;  /* 0x00041800010e7983 */ /* 0x000ea20000100800 */
[----:B-----5:R-:W-:-:S02]  /*10990*/  IADD3 R10, P1, R28, R18, RZ ;  /* 0x000000121c0a7210 */ /* 0x020fc40007f3e0ff */
[----:B0-----:R-:W-:-:S03]  /*109a0*/  PRMT R23, RZ, 0x7610, R23 ;  /* 0x00007610ff177816 */ /* 0x001fc60000000017 */
[----:B----4-:R-:W-:-:S05]  /*109b0*/  IMAD.X R11, R15, 0x1, R0, P1 ;  /* 0x000000010f0b7824 */ /* 0x010fca00008e0600 */
[----:B------:R-:W4:Y:S04]  /*109c0*/  @!P0 LDG.E.U16 R23, desc[UR8][R10.64] ;  /* 0x000000080a178981 */ /* 0x000f28000c1e1500 */
[----:B---3--:R0:W-:Y:S04]  /*109d0*/  STL [R1+0xd2c], R25 ;  /* 0x000d2c1901007387 */ /* 0x0081e80000100800 */
[----:B------:R-:W3:Y:S04]  /*109e0*/  LDL R28, [R1+0x408] ;  /* 0x00040800011c7983 */ /* 0x000ee80000100800 */
[----:B------:R-:W5:Y:S04]  /*109f0*/  LDL R11, [R1+0x484] ;  /* 0x00048400010b7983 */ /* 0x000f680000100800 */
[----:B0-----:R-:W3:Y:S04]  /*10a00*/  LDL R25, [R1+0x464] ;  /* 0x0004640001197983 */ /* 0x001ee80000100800 */
[----:B------:R-:W3:Y:S04]  /*10a10*/  LDL R15, [R1+0x3f8] ;  /* 0x0003f800010f7983 */ /* 0x000ee80000100800 */
[----:B----4-:R0:W-:Y:S04]  /*10a20*/  STL [R1+0xd30], R23 ;  /* 0x000d301701007387 */ /* 0x0101e80000100800 */
[----:B0-----:R-:W4:Y:S01]  /*10a30*/  LDL R23, [R1+0x474] ;  /* 0x0004740001177983 */ /* 0x001f220000100800 */
[----:B-----5:R-:W-:-:S03]  /*10a40*/  IADD3 R10, P1, R11, R18, RZ ;  /* 0x000000120b0a7210 */ /* 0x020fc60007f3e0ff */
[----:B------:R-:W-:Y:S02]  /*10a50*/  STS.U16 [R2+UR4+0x5000], R8 ;  /* 0x0050000802007988 */ /* 0x000fe40008000404 */
[----:B--2---:R-:W-:Y:S02]  /*10a60*/  IMAD.X R11, R14, 0x1, R0, P1 ;  /* 0x000000010e0b7824 */ /* 0x004fe400008e0600 */
[----:B------:R0:W-:Y:S04]  /*10a70*/  STS.U16 [R2+UR4+0x7c00], R21 ;  /* 0x007c001502007988 */ /* 0x0001e80008000404 */
[----:B------:R1:W-:Y:S04]  /*10a80*/  STS.U16 [R2+UR4+0x7a00], R19 ;  /* 0x007a001302007988 */ /* 0x0003e80008000404 */
[----:B------:R3:W-:Y:S01]  /*10a90*/  STS.U16 [R2+UR4+0x4e00], R9 ;  /* 0x004e000902007988 */ /* 0x0007e20008000404 */
[----:B0-----:R-:W-:-:S02]  /*10aa0*/  PRMT R21, RZ, 0x7610, R21 ;  /* 0x00007610ff157816 */ /* 0x001fc40000000015 */
[----:B-1----:R-:W-:-:S04]  /*10ab0*/  PRMT R19, RZ, 0x7610, R19 ;  /* 0x00007610ff137816 */ /* 0x002fc80000000013 */
[----:B------:R-:W2:Y:S01]  /*10ac0*/  @!P0 LDG.E.U16 R21, desc[UR8][R10.64] ;  /* 0x000000080a158981 */ /* 0x000ea2000c1e1500 */
[----:B----4-:R-:W-:-:S05]  /*10ad0*/  IADD3 R8, P1, R23, R18, RZ ;  /* 0x0000001217087210 */ /* 0x010fca0007f3e0ff */
[----:B---3--:R-:W-:-:S05]  /*10ae0*/  IMAD.X R9, R28, 0x1, R0, P1 ;  /* 0x000000011c097824 */ /* 0x008fca00008e0600 */
[----:B------:R-:W3:Y:S04]  /*10af0*/  @!P0 LDG.E.U16 R19, desc[UR8][R8.64] ;  /* 0x0000000808138981 */ /* 0x000ee8000c1e1500 */
[----:B------:R0:W-:Y:S04]  /*10b00*/  STS.U16 [R2+UR4+0x5400], R6 ;  /* 0x0054000602007988 */ /* 0x0001e80008000404 */
[----:B--2---:R-:W-:Y:S01]  /*10b10*/  STL [R1+0xd34], R21 ;  /* 0x000d341501007387 */ /* 0x004fe20000100800 */
[----:B0-----:R-:W-:Y:S01]  /*10b20*/  IADD3 R6, P1, R25, R18, RZ ;  /* 0x0000001219067210 */ /* 0x001fe20007f3e0ff */
[----:B------:R-:W0:Y:S02]  /*10b30*/  S2R R14, SR_TID.X ;  /* 0x00000000000e7919 */ /* 0x000e240000002100 */
[----:B------:R1:W-:Y:S04]  /*10b40*/  STS.U16 [R2+UR4+0x4800], R12 ;  /* 0x0048000c02007988 */ /* 0x0003e80008000404 */
[----:B---3--:R2:W-:Y:S04]  /*10b50*/  STL [R1+0xd38], R19 ;  /* 0x000d381301007387 */ /* 0x0085e80000100800 */
[----:B------:R-:W3:Y:S04]  /*10b60*/  LDL R25, [R1+0x454] ;  /* 0x0004540001197983 */ /* 0x000ee80000100800 */
[----:B------:R-:W4:Y:S04]  /*10b70*/  LDL R23, [R1+0x3e8] ;  /* 0x0003e80001177983 */ /* 0x000f280000100800 */
[----:B------:R-:W-:Y:S04]  /*10b80*/  STS.U16 [R2+UR4+0x5200], R7 ;  /* 0x0052000702007988 */ /* 0x000fe80008000404 */
[----:B------:R0:W-:Y:S01]  /*10b90*/  STS.U16 [R2+UR4+0x5600], R5 ;  /* 0x0056000502007988 */ /* 0x0001e20008000404 */
[----:B-1----:R-:W-:-:S02]  /*10ba0*/  PRMT R12, RZ, 0x7610, R12 ;  /* 0x00007610ff0c7816 */ /* 0x002fc4000000000c */
[----:B------:R-:W-:Y:S01]  /*10bb0*/  PRMT R11, RZ, 0x7610, R11 ;  /* 0x00007610ff0b7816 */ /* 0x000fe2000000000b */
[----:B------:R-:W5:Y:S04]  /*10bc0*/  LDL R21, [R1+0x444] ;  /* 0x0004440001157983 */ /* 0x000f680000100800 */
[----:B--2---:R-:W2:Y:S01]  /*10bd0*/  LDL R19, [R1+0x244] ;  /* 0x0002440001137983 */ /* 0x004ea20000100800 */
[----:B0-----:R-:W-:Y:S01]  /*10be0*/  SHF.R.S32.HI R2, RZ, 0x6, R14 ;  /* 0x00000006ff027819 */ /* 0x001fe2000001140e */
[----:B------:R-:W-:-:S03]  /*10bf0*/  IMAD.SHL.U32 R5, R14, 0x2, RZ ;  /* 0x000000020e057824 */ /* 0x000fc600078e00ff */
[----:B------:R-:W-:Y:S01]  /*10c00*/  SGXT R2, R2, 0x1 ;  /* 0x000000010202781a */ /* 0x000fe20000000200 */
[----:B------:R-:W-:Y:S01]  /*10c10*/  IMAD.X R7, R15, 0x1, R0, P1 ;  /* 0x000000010f077824 */ /* 0x000fe200008e0600 */
[----:B------:R-:W-:Y:S02]  /*10c20*/  UMOV UR4, 0x400 ;  /* 0x0000040000047882 */ /* 0x000fe40000000000 */
[----:B------:R-:W-:Y:S01]  /*10c30*/  LOP3.LUT R2, R2, 0x90, RZ, 0xc0, !PT ;  /* 0x0000009002027812 */ /* 0x000fe200078ec0ff */
[----:B------:R-:W-:Y:S01]  /*10c40*/  ULEA UR4, UR5, UR4, 0x18 ;  /* 0x0000000405047291 */ /* 0x000fe2000f8ec03f */
[----:B------:R-:W5:Y:S02]  /*10c50*/  @!P0 LDG.E.U16 R12, desc[UR8][R6.64] ;  /* 0x00000008060c8981 */ /* 0x000f64000c1e1500 */
[----:B------:R-:W-:-:S04]  /*10c60*/  LOP3.LUT R2, R2, 0x7e, R5, 0x78, !PT ;  /* 0x0000007e02027812 */ /* 0x000fc800078e7805 */
[----:B------:R-:W-:-:S05]  /*10c70*/  LOP3.LUT R2, R2, 0x20, RZ, 0x3c, !PT ;  /* 0x0000002002027812 */ /* 0x000fca00078e3cff */
[----:B------:R3:W-:Y:S02]  /*10c80*/  STS.U16 [R2+UR4+0x500], R4 ;  /* 0x0005000402007988 */ /* 0x0007e40008000404 */
[----:B---3--:R-:W-:-:S05]  /*10c90*/  IADD3 R4, P1, R25, R18, RZ ;  /* 0x0000001219047210 */ /* 0x008fca0007f3e0ff */
[----:B----4-:R-:W-:-:S05]  /*10ca0*/  IMAD.X R5, R23, 0x1, R0, P1 ;  /* 0x0000000117057824 */ /* 0x010fca00008e0600 */
[----:B------:R0:W3:Y:S01]  /*10cb0*/  @!P0 LDG.E.U16 R11, desc[UR8][R4.64] ;  /* 0x00000008040b8981 */ /* 0x0000e2000c1e1500 */
[----:B------:R-:W-:-:S03]  /*10cc0*/  PRMT R10, RZ, 0x7610, R10 ;  /* 0x00007610ff0a7816 */ /* 0x000fc6000000000a */
[----:B-----5:R1:W-:Y:S04]  /*10cd0*/  STL [R1+0xd3c], R12 ;  /* 0x000d3c0c01007387 */ /* 0x0203e80000100800 */
[----:B------:R-:W4:Y:S04]  /*10ce0*/  LDL R15, [R1+0x434] ;  /* 0x00043400010f7983 */ /* 0x000f280000100800 */
[----:B------:R-:W5:Y:S01]  /*10cf0*/  LDL R14, [R1+0x234] ;  /* 0x00023400010e7983 */ /* 0x000f620000100800 */
[----:B0-----:R-:W-:-:S05]  /*10d00*/  IADD3 R4, P1, R21, R18, RZ ;  /* 0x0000001215047210 */ /* 0x001fca0007f3e0ff */
[----:B--2---:R-:W-:-:S05]  /*10d10*/  IMAD.X R5, R19, 0x1, R0, P1 ;  /* 0x0000000113057824 */ /* 0x004fca00008e0600 */
[----:B------:R4:W2:Y:S04]  /*10d20*/  @!P0 LDG.E.U16 R10, desc[UR8][R4.64] ;  /* 0x00000008040a8981 */ /* 0x0008a8000c1e1500 */
[----:B---3--:R0:W-:Y:S04]  /*10d30*/  STL [R1+0xd40], R11 ;  /* 0x000d400b01007387 */ /* 0x0081e80000100800 */
[----:B-1----:R-:W3:Y:S04]  /*10d40*/  LDL R12, [R1+0x424] ;  /* 0x00042400010c7983 */ /* 0x002ee80000100800 */
[----:B0-----:R-:W3:Y:S01]  /*10d50*/  LDL R11, [R1+0x224] ;  /* 0x00022400010b7983 */ /* 0x001ee20000100800 */
[----:B------:R-:W-:-:S02]  /*10d60*/  PRMT R9, RZ, 0x7610, R9 ;  /* 0x00007610ff097816 */ /* 0x000fc40000000009 */
[----:B----4-:R-:W-:-:S05]  /*10d70*/  IADD3 R4, P1, R15, R18, RZ ;  /* 0x000000120f047210 */ /* 0x010fca0007f3e0ff */
[----:B-----5:R-:W-:-:S05]  /*10d80*/  IMAD.X R5, R14, 0x1, R0, P1 ;  /* 0x000000010e057824 */ /* 0x020fca00008e0600 */
[----:B------:R3:W4:Y:S01]  /*10d90*/  @!P0 LDG.E.U16 R9, desc[UR8][R4.64] ;  /* 0x0000000804098981 */ /* 0x000722000c1e1500 */
[----:B------:R-:W-:-:S03]  /*10da0*/  PRMT R8, RZ, 0x7610, R8 ;  /* 0x00007610ff087816 */ /* 0x000fc60000000008 */
[----:B--2---:R0:W-:Y:S04]  /*10db0*/  STL [R1+0xd44], R10 ;  /* 0x000d440a01007387 */ /* 0x0041e80000100800 */
[----:B------:R-:W2:Y:S04]  /*10dc0*/  LDL R21, [R1+0x20c] ;  /* 0x00020c0001157983 */ /* 0x000ea80000100800 */
[----:B------:R-:W5:Y:S04]  /*10dd0*/  LDL R19, [R1+0x404] ;  /* 0x0004040001137983 */ /* 0x000f680000100800 */
[----:B0-----:R-:W2:Y:S04]  /*10de0*/  LDL R10, [R1+0x414] ;  /* 0x00041400010a7983 */ /* 0x001ea80000100800 */
[----:B------:R-:W5:Y:S04]  /*10df0*/  LDL R15, [R1+0x1fc] ;  /* 0x0001fc00010f7983 */ /* 0x000f680000100800 */
[----:B------:R-:W5:Y:S01]  /*10e00*/  LDL R14, [R1+0x3f4] ;  /* 0x0003f400010e7983 */ /* 0x000f620000100800 */
[----:B---3--:R-:W-:-:S05]  /*10e10*/  IADD3 R4, P1, R12, R18, RZ ;  /* 0x000000120c047210 */ /* 0x008fca0007f3e0ff */
[----:B------:R-:W-:-:S05]  /*10e20*/  IMAD.X R5, R11, 0x1, R0, P1 ;  /* 0x000000010b057824 */ /* 0x000fca00008e0600 */
[----:B------:R2:W3:Y:S04]  /*10e30*/  @!P0 LDG.E.U16 R8, desc[UR8][R4.64] ;  /* 0x0000000804088981 */ /* 0x0004e8000c1e1500 */
[----:B------:R0:W-:Y:S04]  /*10e40*/  STS.U16 [R2+UR4+0x700], R16 ;  /* 0x0007001002007988 */ /* 0x0001e80008000404 */
[----:B----4-:R1:W-:Y:S04]  /*10e50*/  STL [R1+0xd48], R9 ;  /* 0x000d480901007387 */ /* 0x0103e80000100800 */
[----:B0-----:R-:W4:Y:S04]  /*10e60*/  LDL R16, [R1+0x1ec] ;  /* 0x0001ec0001107983 */ /* 0x001f280000100800 */
[----:B------:R-:W4:Y:S04]  /*10e70*/  LDL R12, [R1+0x3e4] ;  /* 0x0003e400010c7983 */ /* 0x000f280000100800 */
[----:B------:R-:W4:Y:S01]  /*10e80*/  LDL R11, [R1+0x1dc] ;  /* 0x0001dc00010b7983 */ /* 0x000f220000100800 */
[----:B--2---:R-:W-:-:S02]  /*10e90*/  IADD3 R4, P1, R10, R18, RZ ;  /* 0x000000120a047210 */ /* 0x004fc40007f3e0ff */
[----:B------:R-:W-:-:S03]  /*10ea0*/  PRMT R7, RZ, 0x7610, R7 ;  /* 0x00007610ff077816 */ /* 0x000fc60000000007 */
[----:B------:R-:W-:-:S05]  /*10eb0*/  IMAD.X R5, R21, 0x1, R0, P1 ;  /* 0x0000000115057824 */ /* 0x000fca00008e0600 */
[----:B------:R5:W2:Y:S04]  /*10ec0*/  @!P0 LDG.E.U16 R7, desc[UR8][R4.64] ;  /* 0x0000000804078981 */ /* 0x000aa8000c1e1500 */
[----:B---3--:R0:W-:Y:S04]  /*10ed0*/  STL [R1+0xd4c], R8 ;  /* 0x000d4c0801007387 */ /* 0x0081e80000100800 */
[----:B------:R-:W3:Y:S04]  /*10ee0*/  LDL R10, [R1+0x3dc] ;  /* 0x0003dc00010a7983 */ /* 0x000ee80000100800 */
[----:B-1----:R-:W3:Y:S01]  /*10ef0*/  LDL R9, [R1+0x1cc] ;  /* 0x0001cc0001097983 */ /* 0x002ee20000100800 */
[----:B-----5:R-:W-:-:S02]  /*10f00*/  IADD3 R4, P1, R19, R18, RZ ;  /* 0x0000001213047210 */ /* 0x020fc40007f3e0ff */
[----:B------:R-:W-:Y:S01]  /*10f10*/  PRMT R6, RZ, 0x7610, R6 ;  /* 0x00007610ff067816 */ /* 0x000fe20000000006 */
[----:B------:R1:W-:Y:S02]  /*10f20*/  STS.U16 [R2+UR4+0x100], R3 ;  /* 0x0001000302007988 */ /* 0x0003e40008000404 */
[--C-:B------:R-:W-:Y:S01]  /*10f30*/  IMAD.X R5, R15, 0x1, R0.reuse, P1 ;  /* 0x000000010f057824 */ /* 0x100fe200008e0600 */
[----:B------:R-:W-:Y:S01]  /*10f40*/  IADD3 R14, P1, R14, R18, RZ ;  /* 0x000000120e0e7210 */ /* 0x000fe20007f3e0ff */
[----:B0-----:R-:W5:Y:S04]  /*10f50*/  LDL R8, [R1+0x3d4] ;  /* 0x0003d40001087983 */ /* 0x001f680000100800 */
[----:B------:R0:W5:Y:S01]  /*10f60*/  @!P0 LDG.E.U16 R6, desc[UR8][R4.64] ;  /* 0x0000000804068981 */ /* 0x000162000c1e1500 */
[----:B----4-:R-:W-:Y:S01]  /*10f70*/  IMAD.X R15, R16, 0x1, R0, P1 ;  /* 0x00000001100f7824 */ /* 0x010fe200008e0600 */
[----:B0-----:R-:W-:-:S06]  /*10f80*/  PRMT R5, RZ, 0x7610, R5 ;  /* 0x00007610ff057816 */ /* 0x001fcc0000000005 */
[----:B------:R0:W4:Y:S01]  /*10f90*/  @!P0 LDG.E.U16 R5, desc[UR8][R14.64] ;  /* 0x000000080e058981 */ /* 0x000122000c1e1500 */
[----:B------:R-:W-:Y:S02]  /*10fa0*/  PRMT R4, RZ, 0x7610, R4 ;  /* 0x00007610ff047816 */ /* 0x000fe40000000004 */
[----:B0-----:R-:W-:-:S05]  /*10fb0*/  IADD3 R14, P1, R12, R18, RZ ;  /* 0x000000120c0e7210 */ /* 0x001fca0007f3e0ff */
[----:B------:R-:W-:-:S05]  /*10fc0*/  IMAD.X R15, R11, 0x1, R0, P1 ;  /* 0x000000010b0f7824 */ /* 0x000fca00008e0600 */
[----:B------:R3:W4:Y:S01]  /*10fd0*/  @!P0 LDG.E.U16 R4, desc[UR8][R14.64] ;  /* 0x000000080e048981 */ /* 0x000722000c1e1500 */
[----:B-1----:R-:W-:-:S03]  /*10fe0*/  PRMT R3, RZ, 0x7610, R3 ;  /* 0x00007610ff037816 */ /* 0x002fc60000000003 */
[----:B--2---:R0:W-:Y:S04]  /*10ff0*/  STL [R1+0xd50], R7 ;  /* 0x000d500701007387 */ /* 0x0041e80000100800 */
[----:B0-----:R-:W2:Y:S01]  /*11000*/  LDL R7, [R1+0x1c8] ;  /* 0x0001c80001077983 */ /* 0x001ea20000100800 */
[----:B---3--:R-:W-:-:S05]  /*11010*/  IADD3 R14, P1, R10, R18, RZ ;  /* 0x000000120a0e7210 */ /* 0x008fca0007f3e0ff */
[----:B------:R-:W-:-:S05]  /*11020*/  IMAD.X R15, R9, 0x1, R0, P1 ;  /* 0x00000001090f7824 */ /* 0x000fca00008e0600 */
[----:B------:R0:W3:Y:S04]  /*11030*/  @!P0 LDG.E.U16 R3, desc[UR8][R14.64] ;  /* 0x000000080e038981 */ /* 0x0000e8000c1e1500 */
[----:B-----5:R1:W-:Y:S04]  /*11040*/  STL [R1+0xd54], R6 ;  /* 0x000d540601007387 */ /* 0x0203e80000100800 */
[----:B-1----:R-:W5:Y:S04]  /*11050*/  LDL R6, [R1+0x3cc] ;  /* 0x0003cc0001067983 */ /* 0x002f680000100800 */
[----:B----4-:R1:W-:Y:S01]  /*11060*/  STL [R1+0xd58], R5 ;  /* 0x000d580501007387 */ /* 0x0103e20000100800 */
[----:B0-----:R-:W-:-:S03]  /*11070*/  IADD3 R14, P1, R8, R18, RZ ;  /* 0x00000012080e7210 */ /* 0x001fc60007f3e0ff */
[----:B-1----:R-:W4:Y:S04]  /*11080*/  LDL R5, [R1+0x1d8] ;  /* 0x0001d80001057983 */ /* 0x002f280000100800 */
[----:B------:R-:W4:Y:S04]  /*11090*/  LDL.LU R28, [R1] ;  /* 0x00000000011c7983 */ /* 0x000f280000300800 */
[----:B------:R-:W-:Y:S04]  /*110a0*/  STL [R1+0xd5c], R4 ;  /* 0x000d5c0401007387 */ /* 0x000fe80000100800 */
[----:B------:R-:W4:Y:S04]  /*110b0*/  LDL.LU R21, [R1+0x4] ;  /* 0x0000040001157983 */ /* 0x000f280000300800 */
[----:B------:R0:W-:Y:S01]  /*110c0*/  STS.U16 [R2+UR4+0x900], R13 ;  /* 0x0009000d02007988 */ /* 0x0001e20008000404 */
[----:B--2---:R-:W-:Y:S01]  /*110d0*/  IMAD.X R15, R7, 0x1, R0, P1 ;  /* 0x00000001070f7824 */ /* 0x004fe200008e0600 */
[----:B0-----:R-:W-:-:S06]  /*110e0*/  PRMT R13, RZ, 0x7610, R13 ;  /* 0x00007610ff0d7816 */ /* 0x001fcc000000000d */
[----:B------:R0:W2:Y:S04]  /*110f0*/  @!P0 LDG.E.U16 R13, desc[UR8][R14.64] ;  /* 0x000000080e0d8981 */ /* 0x0000a8000c1e1500 */
[----:B---3--:R1:W-:Y:S04]  /*11100*/  STL [R1+0xd60], R3 ;  /* 0x000d600301007387 */ /* 0x0083e80000100800 */
[----:B------:R-:W3:Y:S01]  /*11110*/  LDL R4, [R1+0x3c4] ;  /* 0x0003c40001047983 */ /* 0x000ee20000100800 */
[----:B0-----:R-:W-:-:S03]  /*11120*/  PRMT R14, RZ, 0x7610, R14 ;  /* 0x00007610ff0e7816 */ /* 0x001fc6000000000e */
[----:B------:R4:W-:Y:S04]  /*11130*/  STS.U16 [R2+UR4+0x1100], R17 ;  /* 0x0011001102007988 */ /* 0x0009e80008000404 */
[----:B-1----:R-:W3:Y:S01]  /*11140*/  LDL R3, [R1+0x1e8] ;  /* 0x0001e80001037983 */ /* 0x002ee20000100800 */
[----:B-----5:R-:W-:-:S03]  /*11150*/  IADD3 R16, P1, R6, R18, RZ ;  /* 0x0000001206107210 */ /* 0x020fc60007f3e0ff */
[----:B------:R-:W5:Y:S01]  /*11160*/  LDL R10, [R1+0x1f8] ;  /* 0x0001f800010a7983 */ /* 0x000f620000100800 */
[----:B------:R-:W-:-:S03]  /*11170*/  PRMT R15, RZ, 0x7610, R15 ;  /* 0x00007610ff0f7816 */ /* 0x000fc6000000000f */
[----:B------:R-:W5:Y:S04]  /*11180*/  LDL.LU R23, [R1+0x8] ;  /* 0x0000080001177983 */ /* 0x000f680000300800 */
[----:B------:R-:W5:Y:S04]  /*11190*/  LDL R9, [R1+0x3b4] ;  /* 0x0003b40001097983 */ /* 0x000f680000100800 */
[----:B------:R-:W5:Y:S01]  /*111a0*/  LDL R8, [R1+0x208] ;  /* 0x0002080001087983 */ /* 0x000f620000100800 */
[----:B----4-:R-:W-:-:S05]  /*111b0*/  IMAD.X R17, R5, 0x1, R0, P1 ;  /* 0x0000000105117824 */ /* 0x010fca00008e0600 */
[----:B------:R3:W4:Y:S04]  /*111c0*/  @!P0 LDG.E.U16 R14, desc[UR8][R16.64] ;  /* 0x00000008100e8981 */ /* 0x000728000c1e1500 */
[----:B------:R0:W-:Y:S04]  /*111d0*/  STS.U16 [R2+UR4+0x1500], R29 ;  /* 0x0015001d02007988 */ /* 0x0001e80008000404 */
[----:B--2---:R-:W-:Y:S04]  /*111e0*/  STL [R1+0xd64], R13 ;  /* 0x000d640d01007387 */ /* 0x004fe80000100800 */
[----:B0-----:R-:W2:Y:S04]  /*111f0*/  LDL.LU R29, [R1+0x3bc] ;  /* 0x0003bc00011d7983 */ /* 0x001ea80000300800 */
[----:B------:R-:W5:Y:S04]  /*11200*/  LDL.LU R25, [R1+0x10] ;  /* 0x0000100001197983 */ /* 0x000f680000300800 */
[----:B------:R-:W5:Y:S01]  /*11210*/  LDL R7, [R1+0x220] ;  /* 0x0002200001077983 */ /* 0x000f620000100800 */
[----:B---3--:R-:W-:-:S05]  /*11220*/  IADD3 R16, P1, R4, R18, RZ ;  /* 0x0000001204107210 */ /* 0x008fca0007f3e0ff */
[----:B------:R-:W-:-:S05]  /*11230*/  IMAD.X R17, R3, 0x1, R0, P1 ;  /* 0x0000000103117824 */ /* 0x000fca00008e0600 */
[----:B------:R2:W3:Y:S04]  /*11240*/  @!P0 LDG.E.U16 R15, desc[UR8][R16.64] ;  /* 0x00000008100f8981 */ /* 0x0004e8000c1e1500 */
[----:B------:R0:W-:Y:S04]  /*11250*/  STS.U16 [R2+UR4+0x1700], R28 ;  /* 0x0017001c02007988 */ /* 0x0001e80008000404 */
[----:B----4-:R-:W-:Y:S04]  /*11260*/  STL [R1+0xd68], R14 ;  /* 0x000d680e01007387 */ /* 0x010fe80000100800 */
[----:B0-----:R-:W4:Y:S04]  /*11270*/  LDL.LU R28, [R1+0x14] ;  /* 0x00001400011c7983 */ /* 0x001f280000300800 */
[----:B------:R-:W4:Y:S04]  /*11280*/  LDL R6, [R1+0x3a4] ;  /* 0x0003a40001067983 */ /* 0x000f280000100800 */
[----:B------:R-:W4:Y:S04]  /*11290*/  LDL R5, [R1+0x230] ;  /* 0x0002300001057983 */ /* 0x000f280000100800 */
[----:B------:R-:W4:Y:S04]  /*112a0*/  LDL R4, [R1+0x39c] ;  /* 0x00039c0001047983 */ /* 0x000f280000100800 */
[----:B------:R-:W4:Y:S01]  /*112b0*/  LDL R3, [R1+0x240] ;  /* 0x0002400001037983 */ /* 0x000f220000100800 */
[----:B--2---:R-:W-:-:S03]  /*112c0*/  IADD3 R16, P1, R29, R18, RZ ;  /* 0x000000121d107210 */ /* 0x004fc60007f3e0ff */
[----:B---3--:R-:W-:Y:S04]  /*112d0*/  STL [R1+0xd6c], R15 ;  /* 0x000d6c0f01007387 */ /* 0x008fe80000100800 */
[----:B------:R0:W-:Y:S04]  /*112e0*/  STL [R1+0xa50], R29 ;  /* 0x000a501d01007387 */ /* 0x0001e80000100800 */
[----:B0-----:R-:W2:Y:S01]  /*112f0*/  LDL.LU R29, [R1+0x3ac] ;  /* 0x0003ac00011d7983 */ /* 0x001ea20000300800 */
[----:B-----5:R-:W-:-:S03]  /*11300*/  IMAD.X R17, R10, 0x1, R0, P1 ;  /* 0x000000010a117824 */ /* 0x020fc600008e0600 */
[----:B------:R0:W-:Y:S02]  /*11310*/  STS.U16 [R2+UR4+0x300], R20 ;  /* 0x0003001402007988 */ /* 0x0001e40008000404 */
[----:B0-----:R-:W-:Y:S02]  /*11320*/  PRMT R20, RZ, 0x7610, R20 ;  /* 0x00007610ff147816 */ /* 0x001fe40000000014 */
[----:B------:R0:W-:Y:S04]  /*11330*/  STS.U16 [R2+UR4+0xb00], R22 ;  /* 0x000b001602007988 */ /* 0x0001e80008000404 */
[----:B------:R1:W3:Y:S01]  /*11340*/  @!P0 LDG.E.U16 R20, desc[UR8][R16.64] ;  /* 0x0000000810148981 */ /* 0x0002e2000c1e1500 */
[----:B0-----:R-:W-:Y:S02]  /*11350*/  PRMT R22, RZ, 0x7610, R22 ;  /* 0x00007610ff167816 */ /* 0x001fe40000000016 */
[----:B-1----:R-:W-:-:S05]  /*11360*/  IADD3 R16, P1, R9, R18, RZ ;  /* 0x0000001209107210 */ /* 0x002fca0007f3e0ff */
[----:B------:R-:W-:Y:S01]  /*11370*/  IMAD.X R17, R8, 0x1, R0, P1 ;  /* 0x0000000108117824 */ /* 0x000fe200008e0600 */
[----:B------:R0:W-:Y:S04]  /*11380*/  STS.U16 [R2+UR4+0xd00], R24 ;  /* 0x000d001802007988 */ /* 0x0001e80008000404 */
[----:B------:R2:W5:Y:S01]  /*11390*/  @!P0 LDG.E.U16 R22, desc[UR8][R16.64] ;  /* 0x0000000810168981 */ /* 0x000562000c1e1500 */
[----:B0-----:R-:W-:-:S03]  /*113a0*/  PRMT R24, RZ, 0x7610, R24 ;  /* 0x00007610ff187816 */ /* 0x001fc60000000018 */
[----:B------:R0:W-:Y:S02]  /*113b0*/  STS.U16 [R2+UR4+0xf00], R26 ;  /* 0x000f001a02007988 */ /* 0x0001e40008000404 */
[----:B0-----:R-:W-:Y:S02]  /*113c0*/  PRMT R26, RZ, 0x7610, R26 ;  /* 0x00007610ff1a7816 */ /* 0x001fe4000000001a */
[----:B--2---:R-:W-:-:S05]  /*113d0*/  IADD3 R16, P1, R29, R18, RZ ;  /* 0x000000121d107210 */ /* 0x004fca0007f3e0ff */
[----:B------:R-:W-:-:S05]  /*113e0*/  IMAD.X R17, R7, 0x1, R0, P1 ;  /* 0x0000000107117824 */ /* 0x000fca00008e0600 */
[----:B------:R4:W2:Y:S02]  /*113f0*/  @!P0 LDG.E.U16 R24, desc[UR8][R16.64] ;  /* 0x0000000810188981 */ /* 0x0008a4000c1e1500 */
[----:B----4-:R-:W-:-:S05]  /*11400*/  IADD3 R16, P1, R6, R18, RZ ;  /* 0x0000001206107210 */ /* 0x010fca0007f3e0ff */
[----:B------:R-:W-:-:S05]  /*11410*/  IMAD.X R17, R5, 0x1, R0, P1 ;  /* 0x0000000105117824 */ /* 0x000fca00008e0600 */
[----:B------:R0:W4:Y:S04]  /*11420*/  @!P0 LDG.E.U16 R26, desc[UR8][R16.64] ;  /* 0x00000008101a8981 */ /* 0x000128000c1e1500 */
[----:B---3--:R-:W-:Y:S04]  /*11430*/  STL [R1+0xd70], R20 ;  /* 0x000d701401007387 */ /* 0x008fe80000100800 */
[----:B-----5:R-:W-:Y:S04]  /*11440*/  STL [R1+0xd74], R22 ;  /* 0x000d741601007387 */ /* 0x020fe80000100800 */
[----:B------:R-:W-:Y:S01]  /*11450*/  STL [R1+0xd78], R29 ;  /* 0x000d781d01007387 */ /* 0x000fe20000100800 */
[----:B0-----:R-:W-:-:S05]  /*11460*/  IADD3 R16, P1, R4, R18, RZ ;  /* 0x0000001204107210 */ /* 0x001fca0007f3e0ff */
[----:B------:R-:W-:Y:S01]  /*11470*/  IMAD.X R17, R3, 0x1, R0, P1 ;  /* 0x0000000103117824 */ /* 0x000fe200008e0600 */
[----:B------:R-:W-:Y:S04]  /*11480*/  STS.U16 [R2+UR4+0x1900], R21 ;  /* 0x0019001502007988 */ /* 0x000fe80008000404 */
[----:B------:R-:W-:Y:S04]  /*11490*/  STS.U16 [R2+UR4+0x1b00], R23 ;  /* 0x001b001702007988 */ /* 0x000fe80008000404 */
[----:B------:R-:W-:Y:S04]  /*114a0*/  STS.U16 [R2+UR4+0x1d00], R25 ;  /* 0x001d001902007988 */ /* 0x000fe80008000404 */
[----:B------:R-:W-:Y:S01]  /*114b0*/  STS.U16 [R2+UR4+0x1f00], R28 ;  /* 0x001f001c02007988 */ /* 0x000fe20008000404 */
[----:B------:R-:W-:-:S06]  /*114c0*/  PRMT R18, RZ, 0x7610, R18 ;  /* 0x00007610ff127816 */ /* 0x000fcc0000000012 */
[----:B------:R0:W3:Y:S02]  /*114d0*/  @!P0 LDG.E.U16 R18, desc[UR8][R16.64] ;  /* 0x0000000810128981 */ /* 0x0000e4000c1e1500 */
[----:B0-----:R-:W0:Y:S02]  /*114e0*/  S2R R17, SR_TID.X ;  /* 0x0000000000117919 */ /* 0x001e240000002100 */
[----:B------:R-:W-:Y:S01]  /*114f0*/  STS.U16 [R2+UR4+0x1300], R27 ;  /* 0x0013001b02007988 */ /* 0x000fe20008000404 */
[----:B0-----:R-:W-:-:S03]  /*11500*/  IMAD.SHL.U32 R16, R17, 0x20, RZ ;  /* 0x0000002011107824 */ /* 0x001fc600078e00ff */
[----:B--2---:R-:W-:Y:S04]  /*11510*/  STL [R1+0xd7c], R24 ;  /* 0x000d7c1801007387 */ /* 0x004fe80000100800 */
[----:B----4-:R0:W-:Y:S04]  /*11520*/  STL [R1+0xd80], R26 ;  /* 0x000d801a01007387 */ /* 0x0101e80000100800 */
[----:B0-----:R-:W2:Y:S04]  /*11530*/  LDL.LU R26, [R1+0x34] ;  /* 0x00003400011a7983 */ /* 0x001ea80000300800 */
[----:B------:R-:W4:Y:S04]  /*11540*/  LDL.LU R24, [R1+0x38] ;  /* 0x0000380001187983 */ /* 0x000f280000300800 */
[----:B------:R-:W5:Y:S04]  /*11550*/  LDL.LU R29, [R1+0x3c] ;  /* 0x00003c00011d7983 */ /* 0x000f680000300800 */
[----:B------:R-:W3:Y:S04]  /*11560*/  LDL.LU R22, [R1+0x40] ;  /* 0x0000400001167983 */ /* 0x000ee80000300800 */
        /* <DEDUP_REMOVED lines=19> */
[----:B------:R-:W-:-:S02]  /*116a0*/  SHF.R.S32.HI R0, RZ, 0x2, R17 ;  /* 0x00000002ff007819 */ /* 0x000fc40000011411 */
[----:B------:R-:W-:Y:S02]  /*116b0*/  LOP3.LUT R16, R16, 0x60, RZ, 0xc0, !PT ;  /* 0x0000006010107812 */ /* 0x000fe400078ec0ff */
[----:B------:R-:W-:Y:S01]  /*116c0*/  SGXT R0, R0, 0x1 ;  /* 0x000000010000781a */ /* 0x000fe20000000200 */
[C---:B------:R-:W-:Y:S02]  /*116d0*/  IMAD.SHL.U32 R27, R17.reuse, 0x2, RZ ;  /* 0x00000002111b7824 */ /* 0x040fe400078e00ff */
[----:B------:R-:W-:Y:S01]  /*116e0*/  IMAD.SHL.U32 R17, R17, 0x10, RZ ;  /* 0x0000001011117824 */ /* 0x000fe200078e00ff */
[----:B------:R-:W-:-:S04]  /*116f0*/  LOP3.LUT R0, R16, 0x90, R0, 0xf8, !PT ;  /* 0x0000009010007812 */ /* 0x000fc800078ef800 */
[----:B------:R-:W-:Y:S02]  /*11700*/  LOP3.LUT R0, R0, 0x10, R27, 0x78, !PT ;  /* 0x0000001000007812 */ /* 0x000fe400078e781b */
[----:B------:R-:W-:-:S04]  /*11710*/  LOP3.LUT R17, R17, 0x100, RZ, 0xc0, !PT ;  /* 0x0000010011117812 */ /* 0x000fc800078ec0ff */
[----:B------:R-:W-:Y:S02]  /*11720*/  IADD3 R17, R0, UR4, R17 ;  /* 0x0000000400117c10 */ /* 0x000fe4000fffe011 */
[----:B------:R-:W0:Y:S02]  /*11730*/  S2R R0, SR_TID.X ;  /* 0x0000000000007919 */ /* 0x000e240000002100 */
[C---:B0-----:R-:W-:Y:S01]  /*11740*/  IMAD.SHL.U32 R27, R0.reuse, 0x2, RZ ;  /* 0x00000002001b7824 */ /* 0x041fe200078e00ff */
[C---:B------:R-:W-:Y:S01]  /*11750*/  LOP3.LUT R16, R0.reuse, 0x60, RZ, 0xc0, !PT ;  /* 0x0000006000107812 */ /* 0x040fe200078ec0ff */
[----:B------:R-:W-:-:S05]  /*11760*/  IMAD.SHL.U32 R0, R0, 0x8, RZ ;  /* 0x0000000800007824 */ /* 0x000fca00078e00ff */
[----:B------:R-:W-:Y:S02]  /*11770*/  LOP3.LUT R0, R0, 0x30, R27, 0x48, !PT ;  /* 0x0000003000007812 */ /* 0x000fe400078e481b */
[----:B------:R-:W0:Y:S01]  /*11780*/  S2R R27, SR_TID.X ;  /* 0x00000000001b7919 */ /* 0x000e220000002100 */
[----:B------:R-:W-:Y:S02]  /*11790*/  IMAD.SHL.U32 R16, R16, 0x10, RZ ;  /* 0x0000001010107824 */ /* 0x000fe400078e00ff */
[----:B0-----:R-:W-:-:S05]  /*117a0*/  IMAD.SHL.U32 R27, R27, 0x40, RZ ;  /* 0x000000401b1b7824 */ /* 0x001fca00078e00ff */
[----:B------:R-:W-:-:S04]  /*117b0*/  LOP3.LUT R27, R27, 0x1c0, RZ, 0xc0, !PT ;  /* 0x000001c01b1b7812 */ /* 0x000fc800078ec0ff */
[----:B------:R-:W-:Y:S02]  /*117c0*/  IADD3 R16, R16, UR4, R27 ;  /* 0x0000000410107c10 */ /* 0x000fe4000fffe01b */
[----:B------:R-:W3:Y:S03]  /*117d0*/  LDL.LU R27, [R1+0xc] ;  /* 0x00000c00011b7983 */ /* 0x000ee60000300800 */
[----:B------:R-:W-:Y:S02]  /*117e0*/  IMAD.IADD R0, R0, 0x1, R16 ;  /* 0x0000000100007824 */ /* 0x000fe400078e0210 */
[----:B------:R-:W3:Y:S04]  /*117f0*/  LDL.LU R16, [R1+0x18] ;  /* 0x0000180001107983 */ /* 0x000ee80000300800 */
[----:B--2---:R0:W-:Y:S04]  /*11800*/  STS.U16 [R2+UR4+0x5700], R26 ;  /* 0x0057001a02007988 */ /* 0x0041e80008000404 */
[----:B----4-:R1:W-:Y:S04]  /*11810*/  STS.U16 [R2+UR4+0x5900], R24 ;  /* 0x0059001802007988 */ /* 0x0103e80008000404 */
[----:B-----5:R2:W-:Y:S04]  /*11820*/  STS.U16 [R2+UR4+0x5b00], R29 ;  /* 0x005b001d02007988 */ /* 0x0205e80008000404 */
[----:B0-----:R-:W4:Y:S04]  /*11830*/  LDL.LU R26, [R1+0xd80] ;  /* 0x000d8000011a7983 */ /* 0x001f280000300800 */
[----:B-1----:R-:W5:Y:S04]  /*11840*/  LDL.LU R24, [R1+0xd7c] ;  /* 0x000d7c0001187983 */ /* 0x002f680000300800 */
[----:B--2---:R-:W2:Y:S04]  /*11850*/  LDL.LU R29, [R1+0xd78] ;  /* 0x000d7800011d7983 */ /* 0x004ea80000300800 */
[----:B---3--:R0:W-:Y:S04]  /*11860*/  STS.U16 [R2+UR4+0x5d00], R22 ;  /* 0x005d001602007988 */ /* 0x0081e80008000404 */
[----:B------:R1:W-:Y:S04]  /*11870*/  STS.U16 [R2+UR4+0x5f00], R20 ;  /* 0x005f001402007988 */ /* 0x0003e80008000404 */
[----:B------:R3:W-:Y:S04]  /*11880*/  STS.U16 [R2+UR4+0x6100], R15 ;  /* 0x0061000f02007988 */ /* 0x0007e80008000404 */
[----:B0-----:R-:W2:Y:S04]  /*11890*/  LDL.LU R22, [R1+0xd74] ;  /* 0x000d740001167983 */ /* 0x001ea80000300800 */
[----:B-1----:R-:W2:Y:S04]  /*118a0*/  LDL.LU R20, [R1+0xd70] ;  /* 0x000d700001147983 */ /* 0x002ea80000300800 */
[----:B---3--:R-:W3:Y:S04]  /*118b0*/  LDL.LU R15, [R1+0xd6c] ;  /* 0x000d6c00010f7983 */ /* 0x008ee80000300800 */
[----:B------:R0:W-:Y:S04]  /*118c0*/  STS.U16 [R2+UR4+0x6300], R14 ;  /* 0x0063000e02007988 */ /* 0x0001e80008000404 */
[----:B------:R1:W-:Y:S04]  /*118d0*/  STS.U16 [R2+UR4+0x6500], R13 ;  /* 0x0065000d02007988 */ /* 0x0003e80008000404 */
[----:B------:R1:W-:Y:S04]  /*118e0*/  STS.U16 [R2+UR4+0x6700], R3 ;  /* 0x0067000302007988 */ /* 0x0003e80008000404 */
[----:B0-----:R-:W3:Y:S04]  /*118f0*/  LDL.LU R14, [R1+0xd68] ;  /* 0x000d6800010e7983 */ /* 0x001ee80000300800 */
[----:B-1----:R-:W3:Y:S04]  /*11900*/  LDL.LU R13, [R1+0xd64] ;  /* 0x000d6400010d7983 */ /* 0x002ee80000300800 */
[----:B------:R-:W3:Y:S04]  /*11910*/  LDL.LU R3, [R1+0xd60] ;  /* 0x000d600001037983 */ /* 0x000ee80000300800 */
        /* <DEDUP_REMOVED lines=26> */
[----:B0-----:R-:W3:Y:S04]  /*11ac0*/  LDL.LU R25, [R1+0xd2c] ;  /* 0x000d2c0001197983 */ /* 0x001ee80000300800 */
[----:B-1----:R-:W3:Y:S04]  /*11ad0*/  LDL.LU R28, [R1+0xd28] ;  /* 0x000d2800011c7983 */ /* 0x002ee80000300800 */
[----:B------:R-:W-:Y:S04]  /*11ae0*/  STS.U16 [R2+UR4+0x5500], R18 ;  /* 0x0055001202007988 */ /* 0x000fe80008000404 */
[----:B------:R-:W-:Y:S04]  /*11af0*/  STS.U16 [R2+UR4+0x2700], R27 ;  /* 0x0027001b02007988 */ /* 0x000fe80008000404 */
[----:B------:R-:W-:Y:S04]  /*11b00*/  STS.U16 [R2+UR4+0x2500], R16 ;  /* 0x0025001002007988 */ /* 0x000fe80008000404 */
[----:B----4-:R-:W-:Y:S04]  /*11b10*/  STS.U16 [R2+UR4+0x5300], R26 ;  /* 0x0053001a02007988 */ /* 0x010fe80008000404 */
[----:B-----5:R-:W-:Y:S04]  /*11b20*/  STS.U16 [R2+UR4+0x5100], R24 ;  /* 0x0051001802007988 */ /* 0x020fe80008000404 */
[----:B--2---:R-:W-:Y:S04]  /*11b30*/  STS.U16 [R2+UR4+0x4f00], R22 ;  /* 0x004f001602007988 */ /* 0x004fe80008000404 */
[----:B------:R-:W-:Y:S04]  /*11b40*/  STS.U16 [R2+UR4+0x4d00], R20 ;  /* 0x004d001402007988 */ /* 0x000fe80008000404 */
[----:B---3--:R-:W-:Y:S04]  /*11b50*/  STS.U16 [R2+UR4+0x4b00], R15 ;  /* 0x004b000f02007988 */ /* 0x008fe80008000404 */
[----:B------:R-:W-:Y:S04]  /*11b60*/  STS.U16 [R2+UR4+0x4900], R14 ;  /* 0x0049000e02007988 */ /* 0x000fe80008000404 */
        /* <DEDUP_REMOVED lines=15> */
[----:B------:R-:W-:Y:S01]  /*11c60*/  STS.U16 [R2+UR4+0x2900], R28 ;  /* 0x0029001c02007988 */ /* 0x000fe20008000404 */
[----:B------:R-:W-:Y:S06]  /*11c70*/  BAR.SYNC.DEFER_BLOCKING 0x0 ;  /* 0x0000000000007b1d */ /* 0x000fec0000010000 */
[----:B------:R-:W0:Y:S04]  /*11c80*/  LDSM.16.M88.4 R8, [R0] ;  /* 0x000000000008783b */ /* 0x000e280000000200 */
[----:B------:R-:W1:Y:S04]  /*11c90*/  LDSM.16.M88.4 R4, [R0+0x800] ;  /* 0x000800000004783b */ /* 0x000e680000000200 */
[----:B------:R-:W-:Y:S04]  /*11ca0*/  STL [R1+0xa90], R29 ;  /* 0x000a901d01007387 */ /* 0x000fe80000100800 */
[----:B------:R-:W-:Y:S04]  /*11cb0*/  STL [R1+0xcd0], R17 ;  /* 0x000cd01101007387 */ /* 0x000fe80000100800 */
[----:B------:R-:W-:Y:S04]  /*11cc0*/  LDSM.16.MT88.4 R24, [R17+0x8000] ;  /* 0x008000001118783b */ /* 0x000fe80000004200 */
[----:B------:R-:W-:Y:S04]  /*11cd0*/  LDSM.16.M88.4 R12, [R0+0x3800] ;  /* 0x00380000000c783b */ /* 0x000fe80000000200 */
[----:B0-----:R-:W-:Y:S01]  /*11ce0*/  STL.64 [R1+0x1a8], R10 ;  /* 0x0001a80a01007387 */ /* 0x001fe20000100a00 */
[----:B-1----:R-:W-:-:S03]  /*11cf0*/  IMAD.MOV.U32 R19, RZ, RZ, R4 ;  /* 0x000000ffff137224 */ /* 0x002fc600078e0004 */
[----:B------:R-:W-:Y:S01]  /*11d00*/  STL.64 [R1+0x198], R6 ;  /* 0x0001980601007387 */ /* 0x000fe20000100a00 */
[----:B------:R-:W-:-:S03]  /*11d10*/  IMAD.MOV.U32 R18, RZ, RZ, R5 ;  /* 0x000000ffff127224 */ /* 0x000fc600078e0005 */
[----:B------:R-:W0:Y:S02]  /*11d20*/  LDSM.16.M88.4 R4, [R0+0x1000] ;  /* 0x001000000004783b */ /* 0x000e240000000200 */
[----:B0-----:R-:W-:Y:S02]  /*11d30*/  IMAD.MOV.U32 R21, RZ, RZ, R4 ;  /* 0x000000ffff157224 */ /* 0x001fe400078e0004 */
[----:B------:R-:W-:Y:S01]  /*11d40*/  IMAD.MOV.U32 R20, RZ, RZ, R5 ;  /* 0x000000ffff147224 */ /* 0x000fe200078e0005 */
[----:B------:R-:W-:Y:S04]  /*11d50*/  STL.64 [R1+0x188], R6 ;  /* 0x0001880601007387 */ /* 0x000fe80000100a00 */
[----:B------:R0:W-:Y:S04]  /*11d60*/  STL.64 [R1+0xd20], R20 ;  /* 0x000d201401007387 */ /* 0x0001e80000100a00 */
[----:B0-----:R-:W2:Y:S04]  /*11d70*/  LDL.LU.64 R20, [R1+0x640] ;  /* 0x0006400001147983 */ /* 0x001ea80000300a00 */
[----:B------:R-:W2:Y:S01]  /*11d80*/  LDL.LU.64 R22, [R1+0x648] ;  /* 0x0006480001167983 */ /* 0x000ea20000300a00 */
[----:B------:R-:W-:-:S02]  /*11d90*/  IMAD.MOV.U32 R29, RZ, RZ, R8 ;  /* 0x000000ffff1d7224 */ /* 0x000fc400078e0008 */
[----:B------:R-:W-:Y:S02]  /*11da0*/  IMAD.MOV.U32 R28, RZ, RZ, R9 ;  /* 0x000000ffff1c7224 */ /* 0x000fe400078e0009 */
[----:B------:R-:W0:Y:S02]  /*11db0*/  LDSM.16.M88.4 R8, [R0+0x1800] ;  /* 0x001800000008783b */ /* 0x000e240000000200 */
[----:B0-----:R-:W-:Y:S02]  /*11dc0*/  IMAD.MOV.U32 R5, RZ, RZ, R8 ;  /* 0x000000ffff057224 */ /* 0x001fe400078e0008 */
[----:B------:R-:W-:Y:S01]  /*11dd0*/  STL.64 [R1+0x178], R10 ;  /* 0x0001780a01007387 */ /* 0x000fe20000100a00 */
[----:B------:R-:W-:-:S03]  /*11de0*/  IMAD.MOV.U32 R4, RZ, RZ, R9 ;  /* 0x000000ffff047224 */ /* 0x000fc600078e0009 */
        /* <DEDUP_REMOVED lines=12> */
[----:B------:R-:W0:Y:S04]  /*11eb0*/  LDSM.16.M88.4 R8, [R0+0x4000] ;  /* 0x004000000008783b */ /* 0x000e280000000200 */
[----:B0-----:R-:W-:Y:S04]  /*11ec0*/  STL.64 [R1+0xcf8], R10 ;  /* 0x000cf80a01007387 */ /* 0x001fe80000100a00 */
[----:B------:R0:W-:Y:S02]  /*11ed0*/  STL.64 [R1+0xcf0], R8 ;  /* 0x000cf00801007387 */ /* 0x0001e40000100a00 */
[----:B0-----:R-:W-:-:S02]  /*11ee0*/  IMAD.MOV.U32 R8, RZ, RZ, R29 ;  /* 0x000000ffff087224 */ /* 0x001fc400078e001d */
[----:B------:R-:W-:-:S07]  /*11ef0*/  IMAD.MOV.U32 R9, RZ, RZ, R28 ;  /* 0x000000ffff097224 */ /* 0x000fce00078e001c */
[----:B--2---:R-:W-:Y:S01]  /*11f00*/  HMMA.16816.F32 R8, R24, R8, R20 ;  /* 0x000000081808723c */ /* 0x004fe20000001814 */
[----:B------:R-:W2:-:S15]  /*11f10*/  LDL.LU.64 R20, [R1+0xd20] ;  /* 0x000d200001147983 */ /* 0x000e9e0000300a00 */
[----:B------:R-:W-:-:S07]  /*11f20*/  NOP ;  /* 0x0000000000007918 */ /* 0x000fce0000000000 */
[----:B------:R2:W-:Y:S04]  /*11f30*/  STL.64 [R1+0xb0], R8 ;  /* 0x0000b00801007387 */ /* 0x0005e80000100a00 */
[----:B------:R-:W-:Y:S01]  /*11f40*/  STL.64 [R1+0xb8], R10 ;  /* 0x0000b80a01007387 */ /* 0x000fe20000100a00 */
[----:B--2---:R-:W-:Y:S02]  /*11f50*/  IMAD.MOV.U32 R8, RZ, RZ, R21 ;  /* 0x000000ffff087224 */ /* 0x004fe400078e0015 */
[----:B------:R-:W-:-:S05]  /*11f60*/  IMAD.MOV.U32 R9, RZ, RZ, R20 ;  /* 0x000000ffff097224 */ /* 0x000fca00078e0014 */
[----:B------:R0:W-:Y:S04]  /*11f70*/  STL.64 [R1+0xd08], R8 ;  /* 0x000d080801007387 */ /* 0x0001e80000100a00 */
[----:B------:R-:W2:Y:S04]  /*11f80*/  LDL.LU.64 R20, [R1+0x5d0] ;  /* 0x0005d00001147983 */ /* 0x000ea80000300a00 */
[----:B------:R-:W3:Y:S01]  /*11f90*/  LDL.LU.64 R22, [R1+0x5d8] ;  /* 0x0005d80001167983 */ /* 0x000ee20000300a00 */
[----:B0-----:R-:W-:Y:S02]  /*11fa0*/  IMAD.MOV.U32 R8, RZ, RZ, R19 ;  /* 0x000000ffff087224 */ /* 0x001fe400078e0013 */
[----:B------:R-:W-:Y:S01]  /*11fb0*/  IMAD.MOV.U32 R9, RZ, RZ, R18 ;  /* 0x000000ffff097224 */ /* 0x000fe200078e0012 */
[----:B---3--:R-:W-:Y:S04]  /*11fc0*/  STL.64 [R1+0xca0], R22 ;  /* 0x000ca01601007387 */ /* 0x008fe80000100a00 */
[----:B--2---:R0:W-:Y:S02]  /*11fd0*/  STL.64 [R1+0xc98], R20 ;  /* 0x000c981401007387 */ /* 0x0041e40000100a00 */
[----:B0-----:R-:W-:-:S02]  /*11fe0*/  IMAD.MOV.U32 R20, RZ, RZ, R17 ;  /* 0x000000ffff147224 */ /* 0x001fc400078e0011 */
[----:B------:R-:W-:-:S05]  /*11ff0*/  IMAD.MOV.U32 R21, RZ, RZ, R16 ;  /* 0x000000ffff157224 */ /* 0x000fca00078e0010 */
[----:B------:R-:W-:Y:S04]  /*12000*/  STL.64 [R1+0xcb0], R20 ;  /* 0x000cb01401007387 */ /* 0x000fe80000100a00 */
[----:B------:R-:W2:Y:S04]  /*12010*/  LDL.LU.64 R16, [R1+0x600] ;  /* 0x0006000001107983 */ /* 0x000ea80000300a00 */
[----:B------:R-:W3:Y:S04]  /*12020*/  LDL.LU.64 R18, [R1+0x608] ;  /* 0x0006080001127983 */ /* 0x000ee80000300a00 */
[----:B---3--:R-:W-:Y:S04]  /*12030*/  STL.64 [R1+0xce0], R18 ;  /* 0x000ce01201007387 */ /* 0x008fe80000100a00 */
[----:B--2---:R0:W-:Y:S02]  /*12040*/  STL.64 [R1+0xcd8], R16 ;  /* 0x000cd81001007387 */ /* 0x0041e40000100a00 */
[----:B0-----:R-:W-:-:S02]  /*12050*/  IMAD.MOV.U32 R16, RZ, RZ, R5 ;  /* 0x000000ffff107224 */ /* 0x001fc400078e0005 */
[----:B------:R-:W-:-:S05]  /*12060*/  IMAD.MOV.U32 R17, RZ, RZ, R4 ;  /* 0x000000ffff117224 */ /* 0x000fca00078e0004 */
[----:B------:R0:W-:Y:S04]  /*12070*/  STL.64 [R1+0xd00], R16 ;  /* 0x000d001001007387 */ /* 0x0001e80000100a00 */
[----:B0-----:R-:W2:Y:S04]  /*12080*/  LDL.LU.64 R16, [R1+0x620] ;  /* 0x0006200001107983 */ /* 0x001ea80000300a00 */
[----:B------:R-:W3:Y:S01]  /*12090*/  LDL.LU.64 R18, [R1+0x628] ;  /* 0x0006280001127983 */ /* 0x000ee20000300a00 */
[----:B------:R-:W-:Y:S02]  /*120a0*/  IMAD.MOV.U32 R20, RZ, RZ, R7 ;  /* 0x000000ffff147224 */ /* 0x000fe400078e0007 */
[----:B------:R-:W-:Y:S01]  /*120b0*/  IMAD.MOV.U32 R21, RZ, RZ, R6 ;  /* 0x000000ffff157224 */ /* 0x000fe200078e0006 */
[----:B---3--:R-:W-:Y:S04]  /*120c0*/  STL.64 [R1+0xd18], R18 ;  /* 0x000d181201007387 */ /* 0x008fe80000100a00 */
[----:B--2---:R0:W-:Y:S04]  /*120d0*/  STL.64 [R1+0xd10], R16 ;  /* 0x000d101001007387 */ /* 0x0041e80000100a00 */
[----:B0-----:R-:W2:Y:S04]  /*120e0*/  LDL.LU.64 R16, [R1+0x630] ;  /* 0x0006300001107983 */ /* 0x001ea80000300a00 */
[----:B------:R-:W2:Y:S04]  /*120f0*/  LDL.LU.64 R18, [R1+0x638] ;  /* 0x0006380001127983 */ /* 0x000ea80000300a00 */
[----:B------:R0:W-:Y:S02]  /*12100*/  STL.64 [R1+0xcc8], R20 ;  /* 0x000cc81401007387 */ /* 0x0001e40000100a00 */
[----:B0-----:R-:W-:-:S02]  /*12110*/  IMAD.MOV.U32 R20, RZ, RZ, R3 ;  /* 0x000000ffff147224 */ /* 0x001fc400078e0003 */
[----:B------:R-:W-:-:S05]  /*12120*/  IMAD.MOV.U32 R21, RZ, RZ, R2 ;  /* 0x000000ffff157224 */ /* 0x000fca00078e0002 */
[----:B------:R0:W-:Y:S04]  /*12130*/  STL.64 [R1+0xce8], R20 ;  /* 0x000ce81401007387 */ /* 0x0001e80000100a00 */
[----:B0-----:R-:W3:Y:S04]  /*12140*/  LDL.LU.64 R20, [R1+0x610] ;  /* 0x0006100001147983 */ /* 0x001ee80000300a00 */
[----:B------:R-:W3:Y:S04]  /*12150*/  LDL.LU.64 R22, [R1+0x618] ;  /* 0x0006180001167983 */ /* 0x000ee80000300a00 */
[----:B------:R-:W4:Y:S04]  /*12160*/  LDL.LU.64 R4, [R1+0x5c0] ;  /* 0x0005c00001047983 */ /* 0x000f280000300a00 */
[----:B------:R-:W-:Y:S04]  /*12170*/  STL.64 [R1+0x138], R14 ;  /* 0x0001380e01007387 */ /* 0x000fe80000100a00 */
[----:B------:R0:W-:Y:S04]  /*12180*/  STL.64 [R1+0xca8], R12 ;  /* 0x000ca80c01007387 */ /* 0x0001e80000100a00 */
[----:B0-----:R-:W5:Y:S04]  /*12190*/  LDL.LU.64 R12, [R1+0x5e0] ;  /* 0x0005e000010c7983 */ /* 0x001f680000300a00 */
[----:B------:R-:W3:Y:S01]  /*121a0*/  LDL.LU.64 R14, [R1+0x5e8] ;  /* 0x0005e800010e7983 */ /* 0x000ee20000300a00 */
[C---:B--2---:R-:W-:Y:S03]  /*121b0*/  HMMA.16816.F32 R8, R24.reuse, R8, R16 ;  /* 0x000000081808723c */ /* 0x044fe60000001810 */
[----:B---3--:R-:W-:Y:S04]  /*121c0*/  STL.64 [R1+0xcc0], R14 ;  /* 0x000cc00e01007387 */ /* 0x008fe80000100a00 */
[----:B-----5:R0:W-:Y:S04]  /*121d0*/  STL.64 [R1+0xcb8], R12 ;  /* 0x000cb80c01007387 */ /* 0x0201e80000100a00 */
[----:B0-----:R-:W2:Y:S04]  /*121e0*/  LDL.LU.64 R12, [R1+0x5f0] ;  /* 0x0005f000010c7983 */ /* 0x001ea80000300a00 */
[----:B------:R-:W2:Y:S04]  /*121f0*/  LDL.LU.64 R14, [R1+0x5f8] ;  /* 0x0005f800010e7983 */ /* 0x000ea80000300a00 */
[----:B------:R-:W4:Y:S04]  /*12200*/  LDL.LU.64 R6, [R1+0x5c8] ;  /* 0x0005c80001067983 */ /* 0x000f280000300a00 */
[----:B------:R-:W3:Y:S04]  /*12210*/  LDL.LU.64 R18, [R1+0xd18] ;  /* 0x000d180001127983 */ /* 0x000ee80000300a00 */
[----:B------:R-:W3:Y:S04]  /*12220*/  LDL.LU.64 R16, [R1+0xd10] ;  /* 0x000d100001107983 */ /* 0x000ee80000300a00 */
[----:B------:R0:W-:Y:S04]  /*12230*/  STL.64 [R1+0xa0], R8 ;  /* 0x0000a00801007387 */ /* 0x0001e80000100a00 */
[----:B------:R3:W-:Y:S04]  /*12240*/  STL.64 [R1+0xa8], R10 ;  /* 0x0000a80a01007387 */ /* 0x0007e80000100a00 */
[----:B0-----:R-:W3:Y:S02]  /*12250*/  LDL.LU.64 R8, [R1+0xd08] ;  /* 0x000d080001087983 */ /* 0x001ee40000300a00 */
[----:B---3--:R-:W-:Y:S02]  /*12260*/  HMMA.16816.F32 R8, R24, R8, R16 ;  /* 0x000000081808723c */ /* 0x008fe40000001810 */
[----:B------:R-:W3:-:S15]  /*12270*/  LDL.LU.64 R16, [R1+0xd00] ;  /* 0x000d000001107983 */ /* 0x000ede0000300a00 */
[----:B------:R-:W-:-:S06]  /*12280*/  NOP ;  /* 0x0000000000007918 */ /* 0x000fcc0000000000 */
[----:B------:R-:W-:Y:S04]  /*12290*/  STL.64 [R1+0x90], R8 ;  /* 0x0000900801007387 */ /* 0x000fe80000100a00 */
[----:B------:R0:W-:Y:S04]  /*122a0*/  STL.64 [R1+0x98], R10 ;  /* 0x0000980a01007387 */ /* 0x0001e80000100a00 */
[----:B0-----:R-:W5:Y:S04]  /*122b0*/  LDL.LU.64 R10, [R1+0xcf8] ;  /* 0x000cf800010a7983 */ /* 0x001f680000300a00 */
[----:B------:R-:W4:Y:S01]  /*122c0*/  LDL.LU.64 R8, [R1+0xcf0] ;  /* 0x000cf00001087983 */ /* 0x000f220000300a00 */
[----:B---3--:R-:W-:Y:S03]  /*122d0*/  HMMA.16816.F32 R16, R24, R16, R20 ;  /* 0x000000101810723c */ /* 0x008fe60000001814 */
[----:B-----5:R-:W-:Y:S04]  /*122e0*/  STL.64 [R1+0x128], R10 ;  /* 0x0001280a01007387 */ /* 0x020fe80000100a00 */
[----:B------:R-:W3:-:S15]  /*122f0*/  LDL.LU.64 R20, [R1+0xce8] ;  /* 0x000ce80001147983 */ /* 0x000ede0000300a00 */
[----:B------:R-:W-:-:S01]  /*12300*/  NOP ;  /* 0x0000000000007918 */ /* 0x000fc20000000000 */
[----:B------:R-:W-:Y:S04]  /*12310*/  STL.64 [R1+0x70], R16 ;  /* 0x0000701001007387 */ /* 0x000fe80000100a00 */
[----:B------:R0:W-:Y:S04]  /*12320*/  STL.64 [R1+0x78], R18 ;  /* 0x0000781201007387 */ /* 0x0001e80000100a00 */
[----:B0-----:R-:W3:Y:S04]  /*12330*/  LDL.LU.64 R18, [R1+0xce0] ;  /* 0x000ce00001127983 */ /* 0x001ee80000300a00 */
[----:B------:R-:W3:Y:S02]  /*12340*/  LDL.LU.64 R16, [R1+0xcd8] ;  /* 0x000cd80001107983 */ /* 0x000ee40000300a00 */
[----:B---3--:R-:W-:Y:S02]  /*12350*/  HMMA.16816.F32 R20, R24, R20, R16 ;  /* 0x000000141814723c */ /* 0x008fe40000001810 */
[----:B------:R-:W3:-:S15]  /*12360*/  LDL.LU R17, [R1+0xcd0] ;  /* 0x000cd00001117983 */ /* 0x000ede0000300800 */
[----:B------:R-:W-:-:S06]  /*12370*/  NOP ;  /* 0x0000000000007918 */ /* 0x000fcc0000000000 */
[----:B------:R0:W-:Y:S04]  /*12380*/  STL.64 [R1+0x60], R20 ;  /* 0x0000601401007387 */ /* 0x0001e80000100a00 */
[----:B0-----:R-:W2:Y:S01]  /*12390*/  LDL.LU.64 R20, [R1+0xcc8] ;  /* 0x000cc80001147983 */ /* 0x001ea20000300a00 */
[----:B------:R-:W-:Y:S02]  /*123a0*/  IMAD.MOV.U32 R19, RZ, RZ, R22 ;  /* 0x000000ffff137224 */ /* 0x000fe400078e0016 */
[----:B------:R-:W-:-:S05]  /*123b0*/  IMAD.MOV.U32 R18, RZ, RZ, R23 ;  /* 0x000000ffff127224 */ /* 0x000fca00078e0017 */
[----:B------:R-:W-:Y:S04]  /*123c0*/  STL [R1+0xc5c], R18 ;  /* 0x000c5c1201007387 */ /* 0x000fe80000100800 */
[----:B------:R-:W-:Y:S01]  /*123d0*/  STL [R1+0xc58], R19 ;  /* 0x000c581301007387 */ /* 0x000fe20000100800 */
[----:B--2---:R-:W-:Y:S03]  /*123e0*/  HMMA.16816.F32 R20, R24, R20, R12 ;  /* 0x000000141814723c */ /* 0x004fe6000000180c */
[----:B------:R-:W2:Y:S04]  /*123f0*/  LDL.LU.64 R14, [R1+0xcc0] ;  /* 0x000cc000010e7983 */ /* 0x000ea80000300a00 */
[----:B------:R-:W2:-:S15]  /*12400*/  LDL.LU.64 R12, [R1+0xcb8] ;  /* 0x000cb800010c7983 */ /* 0x000e9e0000300a00 */
[----:B------:R-:W-:-:S01]  /*12410*/  NOP ;  /* 0x0000000000007918 */ /* 0x000fc20000000000 */
[----:B------:R0:W-:Y:S04]  /*12420*/  STL.64 [R1+0x50], R20 ;  /* 0x0000501401007387 */ /* 0x0001e80000100a00 */
[----:B------:R2:W-:Y:S04]  /*12430*/  STL.64 [R1+0x58], R22 ;  /* 0x0000581601007387 */ /* 0x0005e80000100a00 */
[----:B0-----:R-:W2:Y:S02]  /*12440*/  LDL.LU.64 R20, [R1+0xcb0] ;  /* 0x000cb00001147983 */ /* 0x001ea40000300a00 */
[----:B--2---:R-:W-:Y:S02]  /*12450*/  HMMA.16816.F32 R20, R24, R20, R12 ;  /* 0x000000141814723c */ /* 0x004fe4000000180c */
[----:B------:R-:W2:-:S15]  /*12460*/  LDL.LU.64 R12, [R1+0xca8] ;  /* 0x000ca800010c7983 */ /* 0x000e9e0000300a00 */
[----:B------:R-:W-:-:S06]  /*12470*/  NOP ;  /* 0x0000000000007918 */ /* 0x000fcc0000000000 */
[----:B------:R0:W-:Y:S01]  /*12480*/  STL.64 [R1+0x40], R20 ;  /* 0x0000401401007387 */ /* 0x0001e20000100a00 */
[----:B------:R-:W-:Y:S02]  /*12490*/  IMAD.MOV.U32 R18, RZ, RZ, R22 ;  /* 0x000000ffff127224 */ /* 0x000fe400078e0016 */
[----:B------:R-:W-:Y:S02]  /*124a0*/  IMAD.MOV.U32 R19, RZ, RZ, R23 ;  /* 0x000000ffff137224 */ /* 0x000fe400078e0017 */
[----:B------:R-:W2:Y:S04]  /*124b0*/  LDL.LU.64 R22, [R1+0xca0] ;  /* 0x000ca00001167983 */ /* 0x000ea80000300a00 */
[----:B0-----:R-:W2:Y:S01]  /*124c0*/  LDL.LU.64 R20, [R1+0xc98] ;  /* 0x000c980001147983 */ /* 0x001ea20000300a00 */
[----:B----4-:R-:W-:Y:S03]  /*124d0*/  HMMA.16816.F32 R4, R24, R8, R4 ;  /* 0x000000081804723c */ /* 0x010fe60000001804 */
[----:B------:R0:W-:Y:S04]  /*124e0*/  STL [R1+0xc64], R19 ;  /* 0x000c641301007387 */ /* 0x0001e80000100800 */
[----:B------:R1:W-:-:S15]  /*124f0*/  STL [R1+0xc60], R18 ;  /* 0x000c601201007387 */ /* 0x0003de0000100800 */
[----:B------:R-:W-:-:S02]  /*12500*/  NOP ;  /* 0x0000000000007918 */ /* 0x000fc40000000000 */
[----:B0-----:R-:W-:Y:S02]  /*12510*/  IMAD.MOV.U32 R19, RZ, RZ, R6 ;  /* 0x000000ffff137224 */ /* 0x001fe400078e0006 */
[----:B-1----:R-:W-:Y:S01]  /*12520*/  IMAD.MOV.U32 R18, RZ, RZ, R7 ;  /* 0x000000ffff127224 */ /* 0x002fe200078e0007 */
[----:B--2---:R-:W-:Y:S01]  /*12530*/  HMMA.16816.F32 R12, R24, R12, R20 ;  /* 0x0000000c180c723c */ /* 0x004fe20000001814 */
[----:B------:R-:W0:-:S15]  /*12540*/  LDSM.16.M88.4 R20, [R0+0x7000] ;  /* 0x007000000014783b */ /* 0x000e1e0000000200 */
[----:B------:R-:W-:-:S07]  /*12550*/  NOP ;  /* 0x0000000000007918 */ /* 0x000fce0000000000 */
[----:B------:R-:W-:Y:S04]  /*12560*/  STL.64 [R1+0x30], R12 ;  /* 0x0000300c01007387 */ /* 0x000fe80000100a00 */
[----:B------:R-:W-:Y:S04]  /*12570*/  STL.64 [R1+0x38], R14 ;  /* 0x0000380e01007387 */ /* 0x000fe80000100a00 */
[----:B------:R-:W-:Y:S04]  /*12580*/  STL.64 [R1+0x20], R4 ;  /* 0x0000200401007387 */ /* 0x000fe80000100a00 */
[----:B------:R-:W1:Y:S04]  /*12590*/  LDSM.16.M88.4 R4, [R0+0x4800] ;  /* 0x004800000004783b */ /* 0x000e680000000200 */
[----:B------:R-:W-:Y:S04]  /*125a0*/  STL [R1+0xc6c], R18 ;  /* 0x000c6c1201007387 */ /* 0x000fe80000100800 */
[----:B------:R-:W-:Y:S01]  /*125b0*/  STL [R1+0xc68], R19 ;  /* 0x000c681301007387 */ /* 0x000fe20000100800 */
[----:B0-----:R-:W-:-:S03]  /*125c0*/  IMAD.MOV.U32 R16, RZ, RZ, R20 ;  /* 0x000000ffff107224 */ /* 0x001fc600078e0014 */
[----:B------:R-:W-:Y:S01]  /*125d0*/  LDSM.16.M88.4 R12, [R0+0x6800] ;  /* 0x00680000000c783b */ /* 0x000fe20000000200 */
[----:B-1----:R-:W-:-:S03]  /*125e0*/  IMAD.MOV.U32 R9, RZ, RZ, R4 ;  /* 0x000000ffff097224 */ /* 0x002fc600078e0004 */
[----:B------:R-:W-:Y:S01]  /*125f0*/  STL.64 [R1+0x118], R6 ;  /* 0x0001180601007387 */ /* 0x000fe20000100a00 */
[----:B------:R-:W-:-:S03]  /*12600*/  IMAD.MOV.U32 R8, RZ, RZ, R5 ;  /* 0x000000ffff087224 */ /* 0x000fc600078e0005 */
[----:B------:R-:W0:Y:S02]  /*12610*/  LDSM.16.M88.4 R4, [R0+0x5000] ;  /* 0x005000000004783b */ /* 0x000e240000000200 */
[----:B0-----:R-:W-:Y:S02]  /*12620*/  IMAD.MOV.U32 R11, RZ, RZ, R4 ;  /* 0x000000ffff0b7224 */ /* 0x001fe400078e0004 */
[----:B------:R-:W-:Y:S01]  /*12630*/  STL [R1+0x108], R6 ;  /* 0x0001080601007387 */ /* 0x000fe20000100800 */
[----:B------:R-:W-:Y:S01]  /*12640*/  IMAD.MOV.U32 R10, RZ, RZ, R5 ;  /* 0x000000ffff0a7224 */ /* 0x000fe200078e0005 */
[----:B------:R-:W-:Y:S02]  /*12650*/  MOV R18, R7 ;  /* 0x0000000700127202 */ /* 0x000fe40000000f00 */
[----:B------:R-:W0:Y:S04]  /*12660*/  LDSM.16.M88.4 R4, [R0+0x5800] ;  /* 0x005800000004783b */ /* 0x000e280000000200 */
[----:B0-----:R0:W-:Y:S02]  /*12670*/  STL.64 [R1+0xc78], R4 ;  /* 0x000c780401007387 */ /* 0x0011e40000100a00 */
[----:B0-----:R-:W-:-:S02]  /*12680*/  IMAD.MOV.U32 R4, RZ, RZ, R11 ;  /* 0x000000ffff047224 */ /* 0x001fc400078e000b */
[----:B------:R-:W-:-:S05]  /*12690*/  IMAD.MOV.U32 R5, RZ, RZ, R10 ;  /* 0x000000ffff057224 */ /* 0x000fca00078e000a */
[----:B------:R0:W-:Y:S02]  /*126a0*/  STL.64 [R1+0xc90], R4 ;  /* 0x000c900401007387 */ /* 0x0001e40000100a00 */
[----:B0-----:R-:W-:Y:S02]  /*126b0*/  IMAD.MOV.U32 R4, RZ, RZ, R9 ;  /* 0x000000ffff047224 */ /* 0x001fe400078e0009 */
[----:B------:R-:W-:Y:S02]  /*126c0*/  IMAD.MOV.U32 R5, RZ, RZ, R8 ;  /* 0x000000ffff057224 */ /* 0x000fe400078e0008 */
[----:B------:R-:W0:Y:S01]  /*126d0*/  LDSM.16.M88.4 R8, [R0+0x6000] ;  /* 0x006000000008783b */ /* 0x000e220000000200 */
[----:B------:R-:W-:Y:S02]  /*126e0*/  IMAD.MOV.U32 R2, RZ, RZ, R7 ;  /* 0x000000ffff027224 */ /* 0x000fe400078e0007 */
[----:B------:R-:W-:-:S03]  /*126f0*/  IMAD.MOV.U32 R3, RZ, RZ, R6 ;  /* 0x000000ffff037224 */ /* 0x000fc600078e0006 */
[----:B------:R-:W-:Y:S04]  /*12700*/  STL [R1+0xc54], R2 ;  /* 0x000c540201007387 */ /* 0x000fe80000100800 */
[----:B------:R-:W-:Y:S04]  /*12710*/  STL [R1+0xc50], R3 ;  /* 0x000c500301007387 */ /* 0x000fe80000100800 */
[----:B0-----:R0:W-:Y:S01]  /*12720*/  STL.64 [R1+0xc70], R8 ;  /* 0x000c700801007387 */ /* 0x0011e20000100a00 */
[----:B------:R-:W-:Y:S02]  /*12730*/  IMAD.MOV.U32 R29, RZ, RZ, R10 ;  /* 0x000000ffff1d7224 */ /* 0x000fe400078e000a */
[----:B------:R-:W-:Y:S01]  /*12740*/  IMAD.MOV.U32 R28, RZ, RZ, R11 ;  /* 0x000000ffff1c7224 */ /* 0x000fe200078e000b */
[----:B------:R-:W-:Y:S04]  /*12750*/  STL.64 [R1+0xc8], R22 ;  /* 0x0000c81601007387 */ /* 0x000fe80000100a00 */
[----:B0-----:R-:W2:Y:S04]  /*12760*/  LDL.LU.64 R8, [R1+0x590] ;  /* 0x0005900001087983 */ /* 0x001ea80000300a00 */
[----:B------:R-:W4:Y:S01]  /*12770*/  LDL.LU.64 R10, [R1+0x598] ;  /* 0x00059800010a7983 */ /* 0x000f220000300a00 */
[----:B------:R-:W-:-:S03]  /*12780*/  IMAD.MOV.U32 R2, RZ, RZ, R21 ;  /* 0x000000ffff027224 */ /* 0x000fc600078e0015 */
[----:B------:R-:W0:Y:S02]  /*12790*/  LDSM.16.M88.4 R20, [R0+0x7800] ;  /* 0x007800000014783b */ /* 0x000e240000000200 */
[----:B0-----:R-:W-:Y:S02]  /*127a0*/  IMAD.MOV.U32 R3, RZ, RZ, R20 ;  /* 0x000000ffff037224 */ /* 0x001fe400078e0014 */
[----:B------:R-:W-:Y:S01]  /*127b0*/  IMAD.MOV.U32 R0, RZ, RZ, R21 ;  /* 0x000000ffff007224 */ /* 0x000fe200078e0015 */
[----:B----4-:R-:W-:Y:S04]  /*127c0*/  STL.64 [R1+0xc88], R10 ;  /* 0x000c880a01007387 */ /* 0x010fe80000100a00 */
[----:B--2---:R0:W-:Y:S04]  /*127d0*/  STL.64 [R1+0xc80], R8 ;  /* 0x000c800801007387 */ /* 0x0041e80000100a00 */
[----:B0-----:R-:W2:Y:S04]  /*127e0*/  LDL.LU.64 R8, [R1+0x5a0] ;  /* 0x0005a00001087983 */ /* 0x001ea80000300a00 */
[----:B------:R-:W2:Y:S04]  /*127f0*/  LDL.LU.64 R10, [R1+0x5a8] ;  /* 0x0005a800010a7983 */ /* 0x000ea80000300a00 */
[----:B------:R-:W-:Y:S04]  /*12800*/  STL.64 [R1+0x88], R22 ;  /* 0x0000881601007387 */ /* 0x000fe80000100a00 */
[----:B---3--:R-:W0:Y:S04]  /*12810*/  LDSM.16.MT88.4 R20, [R17+0x8200] ;  /* 0x008200001114783b */ /* 0x008e280000004200 */
[----:B------:R-:W-:Y:S04]  /*12820*/  STL.64 [R1+0xd8], R14 ;  /* 0x0000d80e01007387 */ /* 0x000fe80000100a00 */
[----:B0-----:R-:W-:Y:S04]  /*12830*/  STL.64 [R1+0xc30], R22 ;  /* 0x000c301601007387 */ /* 0x001fe80000100a00 */
[----:B------:R0:W-:Y:S04]  /*12840*/  STL.64 [R1+0xc28], R20 ;  /* 0x000c281401007387 */ /* 0x0001e80000100a00 */
[----:B0-----:R-:W3:Y:S04]  /*12850*/  LDL.LU.64 R20, [R1+0x5b0] ;  /* 0x0005b00001147983 */ /* 0x001ee80000300a00 */
[----:B------:R-:W3:Y:S02]  /*12860*/  LDL.LU.64 R22, [R1+0x5b8] ;  /* 0x0005b80001167983 */ /* 0x000ee40000300a00 */
[----:B---3--:R-:W-:-:S15]  /*12870*/  HMMA.16816.F32 R4, R24, R4, R20 ;  /* 0x000000041804723c */ /* 0x008fde0000001814 */
[----:B------:R-:W-:-:S09]  /*12880*/  NOP ;  /* 0x0000000000007918 */ /* 0x000fd20000000000 */
[----:B------:R-:W-:Y:S02]  /*12890*/  IMAD.MOV.U32 R20, RZ, RZ, R4 ;  /* 0x000000ffff147224 */ /* 0x000fe400078e0004 */
[----:B------:R-:W-:Y:S02]  /*128a0*/  IMAD.MOV.U32 R17, RZ, RZ, R5 ;  /* 0x000000ffff117224 */ /* 0x000fe400078e0005 */
[----:B------:R-:W2:Y:S01]  /*128b0*/  LDL.LU.64 R4, [R1+0xc90] ;  /* 0x000c900001047983 */ /* 0x000ea20000300a00 */
[----:B------:R-:W-:Y:S02]  /*128c0*/  IMAD.MOV.U32 R15, RZ, RZ, R6 ;  /* 0x000000ffff0f7224 */ /* 0x000fe400078e0006 */
[----:B------:R-:W-:Y:S02]  /*128d0*/  IMAD.MOV.U32 R14, RZ, RZ, R7 ;  /* 0x000000ffff0e7224 */ /* 0x000fe400078e0007 */
[----:B--2---:R-:W-:Y:S01]  /*128e0*/  HMMA.16816.F32 R4, R24, R4, R8 ;  /* 0x000000041804723c */ /* 0x004fe20000001808 */
[----:B------:R-:W2:Y:S04]  /*128f0*/  LDL.LU.64 R10, [R1+0xc88] ;  /* 0x000c8800010a7983 */ /* 0x000ea80000300a00 */
[----:B------:R-:W2:-:S15]  /*12900*/  LDL.LU.64 R8, [R1+0xc80] ;  /* 0x000c800001087983 */ /* 0x000e9e0000300a00 */
[----:B------:R-:W-:-:S04]  /*12910*/  NOP ;  /* 0x0000000000007918 */ /* 0x000fc80000000000 */
[----:B------:R-:W-:Y:S02]  /*12920*/  IMAD.MOV.U32 R19, RZ, RZ, R4 ;  /* 0x000000ffff137224 */ /* 0x000fe400078e0004 */
[----:B------:R-:W-:Y:S02]  /*12930*/  IMAD.MOV.U32 R23, RZ, RZ, R5 ;  /* 0x000000ffff177224 */ /* 0x000fe400078e0005 */
[----:B------:R-:W2:Y:S01]  /*12940*/  LDL.LU.64 R4, [R1+0xc78] ;  /* 0x000c780001047983 */ /* 0x000ea20000300a00 */
[----:B------:R-:W-:Y:S02]  /*12950*/  IMAD.MOV.U32 R22, RZ, RZ, R6 ;  /* 0x000000ffff167224 */ /* 0x000fe400078e0006 */
[----:B------:R-:W-:Y:S02]  /*12960*/  IMAD.MOV.U32 R21, RZ, RZ, R7 ;  /* 0x000000ffff157224 */ /* 0x000fe400078e0007 */
[----:B--2---:R-:W-:Y:S01]  /*12970*/  HMMA.16816.F32 R4, R24, R4, R8 ;  /* 0x000000041804723c */ /* 0x004fe20000001808 */
[----:B------:R-:W2:-:S15]  /*12980*/  LDL.LU.64 R8, [R1+0xc70] ;  /* 0x000c700001087983 */ /* 0x000e9e0000300a00 */
[----:B------:R-:W-:-:S07]  /*12990*/  NOP ;  /* 0x0000000000007918 */ /* 0x000fce0000000000 */
[----:B------:R0:W-:Y:S04]  /*129a0*/  STL.64 [R1+0xb20], R6 ;  /* 0x000b200601007387 */ /* 0x0001e80000100a00 */
[----:B------:R1:W-:Y:S04]  /*129b0*/  STL.64 [R1+0xb18], R4 ;  /* 0x000b180401007387 */ /* 0x0003e80000100a00 */
[----:B0-----:R-:W3:Y:S01]  /*129c0*/  LDL.LU R6, [R1+0x108] ;  /* 0x0001080001067983 */ /* 0x001ee20000300800 */
[----:B------:R-:W-:-:S03]  /*129d0*/  IMAD.MOV.U32 R7, RZ, RZ, R18 ;  /* 0x000000ffff077224 */ /* 0x000fc600078e0012 */
[----:B------:R-:W4:Y:S04]  /*129e0*/  LDL.LU R18, [R1+0xc6c] ;  /* 0x000c6c0001127983 */ /* 0x000f280000300800 */
[----:B---3--:R0:W-:Y:S04]  /*129f0*/  STL.64 [R1+0xb38], R6 ;  /* 0x000b380601007387 */ /* 0x0081e80000100a00 */
[----:B-1----:R-:W2:Y:S04]  /*12a00*/  LDL.LU.64 R4, [R1+0x580] ;  /* 0x0005800001047983 */ /* 0x002ea80000300a00 */
[----:B0-----:R-:W2:Y:S02]  /*12a10*/  LDL.LU.64 R6, [R1+0x588] ;  /* 0x0005880001067983 */ /* 0x001ea40000300a00 */
[----:B--2---:R-:W-:Y:S02]  /*12a20*/  HMMA.16816.F32 R8, R24, R8, R4 ;  /* 0x000000081808723c */ /* 0x004fe40000001804 */
[----:B------:R-:W2:Y:S04]  /*12a30*/  LDL.LU R6, [R1+0x118] ;  /* 0x0001180001067983 */ /* 0x000ea80000300800 */
[----:B------:R-:W2:Y:S04]  /*12a40*/  LDL.LU R7, [R1+0x11c] ;  /* 0x00011c0001077983 */ /* 0x000ea80000300800 */
[----:B--2---:R0:W-:Y:S04]  /*12a50*/  STL.64 [R1+0xb50], R6 ;  /* 0x000b500601007387 */ /* 0x0041e80000100a00 */
[----:B0-----:R-:W2:Y:S04]  /*12a60*/  LDL.LU R6, [R1+0x128] ;  /* 0x0001280001067983 */ /* 0x001ea80000300800 */
[----:B------:R-:W2:Y:S04]  /*12a70*/  LDL.LU R7, [R1+0x12c] ;  /* 0x00012c0001077983 */ /* 0x000ea80000300800 */
[----:B--2---:R-:W-:Y:S04]  /*12a80*/  STL.64 [R1+0xb68], R6 ;  /* 0x000b680601007387 */ /* 0x004fe80000100a00 */
[----:B------:R-:W-:Y:S04]  /*12a90*/  STL.64 [R1+0xb30], R10 ;  /* 0x000b300a01007387 */ /* 0x000fe80000100a00 */
[----:B------:R0:W-:Y:S02]  /*12aa0*/  STL.64 [R1+0xb28], R8 ;  /* 0x000b280801007387 */ /* 0x0001e40000100a00 */
[----:B0-----:R-:W-:-:S02]  /*12ab0*/  IMAD.MOV.U32 R8, RZ, RZ, R19 ;  /* 0x000000ffff087224 */ /* 0x001fc400078e0013 */
[----:B------:R-:W2:Y:S04]  /*12ac0*/  LDL.LU R19, [R1+0xc68] ;  /* 0x000c680001137983 */ /* 0x000ea80000300800 */
[----:B------:R-:W3:Y:S04]  /*12ad0*/  LDL.LU R6, [R1+0x138] ;  /* 0x0001380001067983 */ /* 0x000ee80000300800 */
[----:B------:R-:W3:Y:S01]  /*12ae0*/  LDL.LU R7, [R1+0x13c] ;  /* 0x00013c0001077983 */ /* 0x000ee20000300800 */
[----:B------:R-:W-:-:S03]  /*12af0*/  IMAD.MOV.U32 R10, RZ, RZ, R22 ;  /* 0x000000ffff0a7224 */ /* 0x000fc600078e0016 */
[----:B---3--:R0:W-:Y:S04]  /*12b00*/  STL.64 [R1+0xb80], R6 ;  /* 0x000b800601007387 */ /* 0x0081e80000100a00 */
[----:B0-----:R-:W3:Y:S04]  /*12b10*/  LDL.LU R6, [R1+0x148] ;  /* 0x0001480001067983 */ /* 0x001ee80000300800 */
[----:B------:R-:W3:Y:S01]  /*12b20*/  LDL.LU R7, [R1+0x14c] ;  /* 0x00014c0001077983 */ /* 0x000ee20000300800 */
[----:B------:R-:W-:Y:S02]  /*12b30*/  IMAD.MOV.U32 R11, RZ, RZ, R21 ;  /* 0x000000ffff0b7224 */ /* 0x000fe400078e0015 */
[----:B------:R-:W-:Y:S01]  /*12b40*/  IMAD.MOV.U32 R9, RZ, RZ, R23 ;  /* 0x000000ffff097224 */ /* 0x000fe200078e0017 */
[----:B---3--:R0:W-:Y:S04]  /*12b50*/  STL.64 [R1+0xb98], R6 ;  /* 0x000b980601007387 */ /* 0x0081e80000100a00 */
[----:B------:R1:W-:Y:S04]  /*12b60*/  STL.64 [R1+0xb48], R10 ;  /* 0x000b480a01007387 */ /* 0x0003e80000100a00 */
[----:B------:R3:W-:Y:S04]  /*12b70*/  STL.64 [R1+0xb40], R8 ;  /* 0x000b400801007387 */ /* 0x0007e80000100a00 */
[----:B0-----:R-:W5:Y:S04]  /*12b80*/  LDL.LU R6, [R1+0x158] ;  /* 0x0001580001067983 */ /* 0x001f680000300800 */
[----:B------:R-:W5:Y:S01]  /*12b90*/  LDL.LU R7, [R1+0x15c] ;  /* 0x00015c0001077983 */ /* 0x000f620000300800 */
[----:B-1----:R-:W-:-:S02]  /*12ba0*/  IMAD.MOV.U32 R10, RZ, RZ, R15 ;  /* 0x000000ffff0a7224 */ /* 0x002fc400078e000f */
[----:B------:R-:W-:Y:S02]  /*12bb0*/  IMAD.MOV.U32 R11, RZ, RZ, R14 ;  /* 0x000000ffff0b7224 */ /* 0x000fe400078e000e */
[----:B---3--:R-:W-:Y:S02]  /*12bc0*/  IMAD.MOV.U32 R8, RZ, RZ, R20 ;  /* 0x000000ffff087224 */ /* 0x008fe400078e0014 */
[----:B------:R-:W-:Y:S01]  /*12bd0*/  IMAD.MOV.U32 R9, RZ, RZ, R17 ;  /* 0x000000ffff097224 */ /* 0x000fe200078e0011 */
[----:B-----5:R-:W-:Y:S04]  /*12be0*/  STL.64 [R1+0xbb0], R6 ;  /* 0x000bb00601007387 */ /* 0x020fe80000100a00 */
[----:B------:R2:W-:Y:S04]  /*12bf0*/  STL.64 [R1+0xb60], R10 ;  /* 0x000b600a01007387 */ /* 0x0005e80000100a00 */
[----:B------:R0:W-:Y:S01]  /*12c00*/  STL.64 [R1+0xb58], R8 ;  /* 0x000b580801007387 */ /* 0x0001e20000100a00 */
[----:B--2---:R-:W-:-:S02]  /*12c10*/  IMAD.MOV.U32 R10, RZ, RZ, R19 ;  /* 0x000000ffff0a7224 */ /* 0x004fc400078e0013 */
[----:B----4-:R-:W-:Y:S01]  /*12c20*/  IMAD.MOV.U32 R11, RZ, RZ, R18 ;  /* 0x000000ffff0b7224 */ /* 0x010fe200078e0012 */
[----:B0-----:R-:W2:Y:S04]  /*12c30*/  LDL.LU R8, [R1+0x20] ;  /* 0x0000200001087983 */ /* 0x001ea80000300800 */
[----:B------:R-:W2:Y:S04]  /*12c40*/  LDL.LU R9, [R1+0x24] ;  /* 0x0000240001097983 */ /* 0x000ea80000300800 */
[----:B------:R-:W3:Y:S04]  /*12c50*/  LDL.LU R19, [R1+0xc64] ;  /* 0x000c640001137983 */ /* 0x000ee80000300800 */
[----:B------:R-:W4:Y:S04]  /*12c60*/  LDL.LU R18, [R1+0xc60] ;  /* 0x000c600001127983 */ /* 0x000f280000300800 */
[----:B------:R-:W5:Y:S04]  /*12c70*/  LDL.LU R6, [R1+0x168] ;  /* 0x0001680001067983 */ /* 0x000f680000300800 */
[----:B------:R-:W5:Y:S04]  /*12c80*/  LDL.LU R7, [R1+0x16c] ;  /* 0x00016c0001077983 */ /* 0x000f680000300800 */
[----:B-----5:R-:W-:Y:S04]  /*12c90*/  STL.64 [R1+0xbc8], R6 ;  /* 0x000bc80601007387 */ /* 0x020fe80000100a00 */
[----:B------:R-:W-:Y:S04]  /*12ca0*/  STL.64 [R1+0xb78], R10 ;  /* 0x000b780a01007387 */ /* 0x000fe80000100a00 */
[----:B--2---:R0:W-:Y:S04]  /*12cb0*/  STL.64 [R1+0xb70], R8 ;  /* 0x000b700801007387 */ /* 0x0041e80000100a00 */
[----:B0-----:R-:W2:Y:S04]  /*12cc0*/  LDL.LU R8, [R1+0x30] ;  /* 0x0000300001087983 */ /* 0x001ea80000300800 */
[----:B------:R-:W2:Y:S04]  /*12cd0*/  LDL.LU R9, [R1+0x34] ;  /* 0x0000340001097983 */ /* 0x000ea80000300800 */
[----:B------:R-:W5:Y:S04]  /*12ce0*/  LDL.LU R10, [R1+0x38] ;  /* 0x00003800010a7983 */ /* 0x000f680000300800 */
[----:B------:R-:W5:Y:S04]  /*12cf0*/  LDL.LU R11, [R1+0x3c] ;  /* 0x00003c00010b7983 */ /* 0x000f680000300800 */
[----:B------:R-:W3:Y:S04]  /*12d00*/  LDL.LU R6, [R1+0x178] ;  /* 0x0001780001067983 */ /* 0x000ee80000300800 */
[----:B------:R-:W3:Y:S04]  /*12d10*/  LDL.LU R7, [R1+0x17c] ;  /* 0x00017c0001077983 */ /* 0x000ee80000300800 */
[----:B---3--:R-:W-:Y:S04]  /*12d20*/  STL.64 [R1+0xbe0], R6 ;  /* 0x000be00601007387 */ /* 0x008fe80000100a00 */
[----:B-----5:R4:W-:Y:S04]  /*12d30*/  STL.64 [R1+0xb90], R10 ;  /* 0x000b900a01007387 */ /* 0x0209e80000100a00 */
[----:B--2---:R0:W-:Y:S01]  /*12d40*/  STL.64 [R1+0xb88], R8 ;  /* 0x000b880801007387 */ /* 0x0041e20000100a00 */
[----:B----4-:R-:W-:-:S02]  /*12d50*/  IMAD.MOV.U32 R10, RZ, RZ, R18 ;  /* 0x000000ffff0a7224 */ /* 0x010fc400078e0012 */
[----:B------:R-:W-:Y:S01]  /*12d60*/  IMAD.MOV.U32 R11, RZ, RZ, R19 ;  /* 0x000000ffff0b7224 */ /* 0x000fe200078e0013 */
        /* <DEDUP_REMOVED lines=14> */
[----:B------:R-:W3:Y:S01]  /*12e50*/  LDL.LU R7, [R1+0x19c] ;  /* 0x00019c0001077983 */ /* 0x000ee20000300800 */
[----:B------:R-:W-:-:S03]  /*12e60*/  IMAD.MOV.U32 R17, RZ, RZ, R2 ;  /* 0x000000ffff117224 */ /* 0x000fc600078e0002 */
[----:B---3--:R0:W-:Y:S04]  /*12e70*/  STL.64 [R1+0xc10], R6 ;  /* 0x000c100601007387 */ /* 0x0081e80000100a00 */
[----:B0-----:R-:W3:Y:S04]  /*12e80*/  LDL.LU R6, [R1+0x1a8] ;  /* 0x0001a80001067983 */ /* 0x001ee80000300800 */
[----:B------:R-:W3:Y:S04]  /*12e90*/  LDL.LU R7, [R1+0x1ac] ;  /* 0x0001ac0001077983 */ /* 0x000ee80000300800 */
[----:B------:R-:W4:Y:S04]  /*12ea0*/  LDL.LU R2, [R1+0xc54] ;  /* 0x000c540001027983 */ /* 0x000f280000300800 */
[----:B------:R-:W-:Y:S04]  /*12eb0*/  STL.64 [R1+0xc48], R16 ;  /* 0x000c481001007387 */ /* 0x000fe80000100a00 */
[----:B---3--:R-:W-:Y:S04]  /*12ec0*/  STL.64 [R1+0xc38], R6 ;  /* 0x000c380601007387 */ /* 0x008fe80000100a00 */
[----:B-----5:R-:W-:Y:S04]  /*12ed0*/  STL.64 [R1+0xbc0], R10 ;  /* 0x000bc00a01007387 */ /* 0x020fe80000100a00 */
[----:B--2---:R0:W-:Y:S04]  /*12ee0*/  STL.64 [R1+0xbb8], R8 ;  /* 0x000bb80801007387 */ /* 0x0041e80000100a00 */
[----:B0-----:R-:W2:Y:S04]  /*12ef0*/  LDL.LU R8, [R1+0x60] ;  /* 0x0000600001087983 */ /* 0x001ea80000300800 */
[----:B------:R-:W2:Y:S01]  /*12f00*/  LDL.LU R9, [R1+0x64] ;  /* 0x0000640001097983 */ /* 0x000ea20000300800 */
[----:B------:R-:W-:-:S02]  /*12f10*/  IMAD.MOV.U32 R20, RZ, RZ, R3 ;  /* 0x000000ffff147224 */ /* 0x000fc400078e0003 */
[----:B------:R-:W-:Y:S01]  /*12f20*/  IMAD.MOV.U32 R21, RZ, RZ, R0 ;  /* 0x000000ffff157224 */ /* 0x000fe200078e0000 */
[----:B------:R-:W3:Y:S01]  /*12f30*/  LDL.LU.64 R16, [R1+0x570] ;  /* 0x0005700001107983 */ /* 0x000ee20000300a00 */
[----:B----4-:R-:W-:Y:S02]  /*12f40*/  IMAD.MOV.U32 R10, RZ, RZ, R19 ;  /* 0x000000ffff0a7224 */ /* 0x010fe400078e0013 */
[----:B------:R-:W-:Y:S02]  /*12f50*/  IMAD.MOV.U32 R11, RZ, RZ, R18 ;  /* 0x000000ffff0b7224 */ /* 0x000fe400078e0012 */
[----:B------:R-:W3:Y:S04]  /*12f60*/  LDL.LU.64 R18, [R1+0x578] ;  /* 0x0005780001127983 */ /* 0x000ee80000300a00 */
[----:B------:R-:W4:Y:S04]  /*12f70*/  LDL.LU R3, [R1+0xc50] ;  /* 0x000c500001037983 */ /* 0x000f280000300800 */
[----:B------:R-:W-:Y:S04]  /*12f80*/  STL.64 [R1+0xc40], R20 ;  /* 0x000c401401007387 */ /* 0x000fe80000100a00 */
[----:B------:R-:W-:Y:S04]  /*12f90*/  STL.64 [R1+0xbd8], R10 ;  /* 0x000bd80a01007387 */ /* 0x000fe80000100a00 */
[----:B--2---:R0:W-:Y:S04]  /*12fa0*/  STL.64 [R1+0xbd0], R8 ;  /* 0x000bd00801007387 */ /* 0x0041e80000100a00 */
[----:B0-----:R-:W2:Y:S04]  /*12fb0*/  LDL.LU R8, [R1+0x70] ;  /* 0x0000700001087983 */ /* 0x001ea80000300800 */
[----:B------:R-:W2:Y:S04]  /*12fc0*/  LDL.LU R9, [R1+0x74] ;  /* 0x0000740001097983 */ /* 0x000ea80000300800 */
[----:B------:R-:W5:Y:S04]  /*12fd0*/  LDL.LU R10, [R1+0x78] ;  /* 0x00007800010a7983 */ /* 0x000f680000300800 */
[----:B------:R-:W5:Y:S04]  /*12fe0*/  LDL.LU R11, [R1+0x7c] ;  /* 0x00007c00010b7983 */ /* 0x000f680000300800 */
[----:B------:R-:W4:Y:S04]  /*12ff0*/  LDL.LU.64 R20, [R1+0x560] ;  /* 0x0005600001147983 */ /* 0x000f280000300a00 */
[----:B------:R-:W4:Y:S04]  /*13000*/  LDL.LU.64 R22, [R1+0x568] ;  /* 0x0005680001167983 */ /* 0x000f280000300a00 */
[----:B-----5:R-:W-:Y:S04]  /*13010*/  STL.64 [R1+0xbf0], R10 ;  /* 0x000bf00a01007387 */ /* 0x020fe80000100a00 */
        /* <DEDUP_REMOVED lines=12> */
[----:B------:R-:W5:Y:S01]  /*130e0*/  LDL.LU R11, [R1+0xac] ;  /* 0x0000ac00010b7983 */ /* 0x000f620000300800 */
[C---:B---3--:R-:W-:Y:S03]  /*130f0*/  HMMA.16816.F32 R12, R24.reuse, R12, R16 ;  /* 0x0000000c180c723c */ /* 0x048fe60000001810 */
[----:B-----5:R-:W-:Y:S04]  /*13100*/  STL.64 [R1+0xc20], R10 ;  /* 0x000c200a01007387 */ /* 0x020fe80000100a00 */
[----:B--2---:R0:W-:Y:S04]  /*13110*/  STL.64 [R1+0xc18], R8 ;  /* 0x000c180801007387 */ /* 0x0041e80000100a00 */
[----:B0-----:R-:W2:Y:S04]  /*13120*/  LDL.LU R8, [R1+0xb0] ;  /* 0x0000b00001087983 */ /* 0x001ea80000300800 */
[----:B------:R-:W2:Y:S04]  /*13130*/  LDL.LU R9, [R1+0xb4] ;  /* 0x0000b40001097983 */ /* 0x000ea80000300800 */
[----:B------:R-:W2:Y:S04]  /*13140*/  LDL.LU R10, [R1+0xb8] ;  /* 0x0000b800010a7983 */ /* 0x000ea80000300800 */
[----:B------:R-:W2:Y:S04]  /*13150*/  LDL.LU R11, [R1+0xbc] ;  /* 0x0000bc00010b7983 */ /* 0x000ea80000300800 */
[----:B------:R-:W4:Y:S02]  /*13160*/  LDL.LU.64 R16, [R1+0xc48] ;  /* 0x000c480001107983 */ /* 0x000f240000300a00 */
[----:B----4-:R-:W-:Y:S02]  /*13170*/  HMMA.16816.F32 R16, R24, R16, R20 ;  /* 0x000000101810723c */ /* 0x010fe40000001814 */
[----:B------:R-:W3:-:S15]  /*13180*/  LDL.LU.64 R20, [R1+0xc40] ;  /* 0x000c400001147983 */ /* 0x000ede0000300a00 */
[----:B------:R-:W-:-:S06]  /*13190*/  NOP ;  /* 0x0000000000007918 */ /* 0x000fcc0000000000 */
[----:B------:R-:W-:Y:S04]  /*131a0*/  STL.64 [R1+0xb10], R18 ;  /* 0x000b101201007387 */ /* 0x000fe80000100a00 */
[----:B------:R-:W-:Y:S01]  /*131b0*/  STL.64 [R1+0xb08], R16 ;  /* 0x000b081001007387 */ /* 0x000fe20000100a00 */
[----:B---3--:R-:W-:Y:S03]  /*131c0*/  HMMA.16816.F32 R24, R24, R20, R4 ;  /* 0x000000141818723c */ /* 0x008fe60000001804 */
[----:B------:R-:W2:Y:S04]  /*131d0*/  LDL.LU.64 R6, [R1+0xc38] ;  /* 0x000c380001067983 */ /* 0x000ea80000300a00 */
[----:B------:R-:W2:Y:S04]  /*131e0*/  LDL.LU.64 R22, [R1+0xc30] ;  /* 0x000c300001167983 */ /* 0x000ea80000300a00 */
[----:B------:R-:W2:-:S12]  /*131f0*/  LDL.LU.64 R20, [R1+0xc28] ;  /* 0x000c280001147983 */ /* 0x000e980000300a00 */
[----:B------:R-:W-:Y:S04]  /*13200*/  STL.64 [R1+0xb00], R26 ;  /* 0x000b001a01007387 */ /* 0x000fe80000100a00 */
[----:B------:R-:W-:Y:S01]  /*13210*/  STL.64 [R1+0xaf8], R24 ;  /* 0x000af81801007387 */ /* 0x000fe20000100a00 */
[----:B--2---:R-:W-:Y:S03]  /*13220*/  HMMA.16816.F32 R4, R20, R6, R8 ;  /* 0x000000061404723c */ /* 0x004fe60000001808 */
[----:B------:R-:W2:Y:S04]  /*13230*/  LDL.LU.64 R10, [R1+0xc20] ;  /* 0x000c2000010a7983 */ /* 0x000ea80000300a00 */
[----:B------:R-:W2:-:S15]  /*13240*/  LDL.LU.64 R8, [R1+0xc18] ;  /* 0x000c180001087983 */ /* 0x000e9e0000300a00 */
[----:B------:R-:W-:-:S01]  /*13250*/  NOP ;  /* 0x0000000000007918 */ /* 0x000fc20000000000 */
[----:B------:R-:W-:Y:S04]  /*13260*/  STL.64 [R1+0x640], R4 ;  /* 0x0006400401007387 */ /* 0x000fe80000100a00 */
[----:B------:R0:W-:Y:S04]  /*13270*/  STL.64 [R1+0x648], R6 ;  /* 0x0006480601007387 */ /* 0x0001e80000100a00 */
[----:B0-----:R-:W2:Y:S02]  /*13280*/  LDL.LU.64 R6, [R1+0xc10] ;  /* 0x000c100001067983 */ /* 0x001ea40000300a00 */
[----:B--2---:R-:W-:Y:S02]  /*13290*/  HMMA.16816.F32 R4, R20, R6, R8 ;  /* 0x000000061404723c */ /* 0x004fe40000001808 */
[----:B------:R-:W2:Y:S04]  /*132a0*/  LDL.LU.64 R10, [R1+0xc08] ;  /* 0x000c0800010a7983 */ /* 0x000ea80000300a00 */
[----:B------:R-:W2:-:S15]  /*132b0*/  LDL.LU.64 R8, [R1+0xc00] ;  /* 0x000c000001087983 */ /* 0x000e9e0000300a00 */
[----:B------:R-:W-:-:S02]  /*132c0*/  NOP ;  /* 0x0000000000007918 */ /* 0x000fc40000000000 */
        /* <DEDUP_REMOVED lines=44> */
[----:B0-----:R-:W2:Y:S01]  /*13590*/  LDL.LU.64 R6, [R1+0xb68] ;  /* 0x000b680001067983 */ /* 0x001ea20000300a00 */
[----:B------:R-:W-:Y:S02]  /*135a0*/  IMAD.MOV.U32 R27, RZ, RZ, R2 ;  /* 0x000000ffff1b7224 */ /* 0x000fe400078e0002 */
[----:B------:R-:W-:Y:S01]  /*135b0*/  IMAD.MOV.U32 R26, RZ, RZ, R3 ;  /* 0x000000ffff1a7224 */ /* 0x000fe200078e0003 */
[----:B--2---:R-:W-:Y:S01]  /*135c0*/  HMMA.16816.F32 R4, R20, R6, R8 ;  /* 0x000000061404723c */ /* 0x004fe20000001808 */
[----:B------:R-:W2:Y:S04]  /*135d0*/  LDL.LU.64 R10, [R1+0xb60] ;  /* 0x000b6000010a7983 */ /* 0x000ea80000300a00 */
[----:B------:R-:W2:-:S15]  /*135e0*/  LDL.LU.64 R8, [R1+0xb58] ;  /* 0x000b580001087983 */ /* 0x000e9e0000300a00 */
[----:B------:R-:W-:-:S03]  /*135f0*/  NOP ;  /* 0x0000000000007918 */ /* 0x000fc60000000000 */
[----:B------:R-:W-:Y:S04]  /*13600*/  STL.64 [R1+0x5c0], R4 ;  /* 0x0005c00401007387 */ /* 0x000fe80000100a00 */
[----:B------:R0:W-:Y:S04]  /*13610*/  STL.64 [R1+0x5c8], R6 ;  /* 0x0005c80601007387 */ /* 0x0001e80000100a00 */
[----:B0-----:R-:W2:Y:S04]  /*13620*/  LDL.LU.64 R6, [R1+0xb50] ;  /* 0x000b500001067983 */ /* 0x001ea80000300a00 */
[----:B------:R-:W3:Y:S04]  /*13630*/  LDL.LU R0, [R1+0x2e8] ;  /* 0x0002e80001007983 */ /* 0x000ee80000300800 */
[----:B------:R-:W4:Y:S04]  /*13640*/  LDL.LU R2, [R1+0x2e4] ;  /* 0x0002e40001027983 */ /* 0x000f280000300800 */
[----:B------:R-:W4:Y:S01]  /*13650*/  LDL.LU R3, [R1+0x2e0] ;  /* 0x0002e00001037983 */ /* 0x000f220000300800 */
[----:B------:R-:W-:-:S02]  /*13660*/  IMAD.MOV.U32 R18, RZ, RZ, R29 ;  /* 0x000000ffff127224 */ /* 0x000fc400078e001d */
[----:B------:R-:W-:Y:S01]  /*13670*/  IMAD.MOV.U32 R19, RZ, RZ, R28 ;  /* 0x000000ffff137224 */ /* 0x000fe200078e001c */
[----:B----4-:R-:W-:Y:S04]  /*13680*/  STL.64 [R1+0xa98], R2 ;  /* 0x000a980201007387 */ /* 0x010fe80000100a00 */
[----:B------:R-:W4:Y:S04]  /*13690*/  LDL.LU R29, [R1+0x2dc] ;  /* 0x0002dc00011d7983 */ /* 0x000f280000300800 */
[----:B------:R-:W4:Y:S01]  /*136a0*/  LDL.LU R28, [R1+0x2d8] ;  /* 0x0002d800011c7983 */ /* 0x000f220000300800 */
[----:B--2---:R-:W-:Y:S03]  /*136b0*/  HMMA.16816.F32 R4, R20, R6, R8 ;  /* 0x000000061404723c */ /* 0x004fe60000001808 */
[----:B----4-:R-:W-:Y:S04]  /*136c0*/  STL.64 [R1+0xaa0], R28 ;  /* 0x000aa01c01007387 */ /* 0x010fe80000100a00 */
[----:B------:R-:W2:Y:S04]  /*136d0*/  LDL.LU.64 R10, [R1+0xb48] ;  /* 0x000b4800010a7983 */ /* 0x000ea80000300a00 */
[----:B------:R-:W2:-:S12]  /*136e0*/  LDL.LU.64 R8, [R1+0xb40] ;  /* 0x000b400001087983 */ /* 0x000e980000300a00 */
        /* <DEDUP_REMOVED lines=9> */
[----:B0-----:R-:W4:Y:S04]  /*13780*/  LDL.LU.64 R6, [R1+0xb20] ;  /* 0x000b200001067983 */ /* 0x001f280000300a00 */
[----:B------:R-:W4:Y:S02]  /*13790*/  LDL.LU.64 R4, [R1+0xb18] ;  /* 0x000b180001047983 */ /* 0x000f240000300a00 */
[----:B----4-:R-:W-:Y:S02]  /*137a0*/  HMMA.16816.F32 R24, R20, R26, R4 ;  /* 0x0000001a1418723c */ /* 0x010fe40000001804 */
[----:B------:R-:W4:Y:S04]  /*137b0*/  LDL.LU R4, [R1+0x2f8] ;  /* 0x0002f80001047983 */ /* 0x000f280000300800 */
[----:B------:R-:W4:-:S15]  /*137c0*/  LDL.LU R5, [R1+0x2f4] ;  /* 0x0002f40001057983 */ /* 0x000f1e0000300800 */
[----:B------:R-:W-:-:S02]  /*137d0*/  NOP ;  /* 0x0000000000007918 */ /* 0x000fc40000000000 */
[----:B------:R-:W-:Y:S04]  /*137e0*/  STL.64 [R1+0x590], R24 ;  /* 0x0005901801007387 */ /* 0x000fe80000100a00 */
[----:B------:R0:W-:Y:S04]  /*137f0*/  STL.64 [R1+0x598], R26 ;  /* 0x0005981a01007387 */ /* 0x0001e80000100a00 */
[----:B----4-:R-:W-:Y:S04]  /*13800*/  STL.64 [R1+0xaa8], R4 ;  /* 0x000aa80401007387 */ /* 0x010fe80000100a00 */
[----:B------:R-:W4:Y:S04]  /*13810*/  LDL.LU R6, [R1+0x2f0] ;  /* 0x0002f00001067983 */ /* 0x000f280000300800 */
[----:B------:R-:W4:Y:S04]  /*13820*/  LDL.LU R7, [R1+0x2ec] ;  /* 0x0002ec0001077983 */ /* 0x000f280000300800 */
[----:B----4-:R2:W-:Y:S04]  /*13830*/  STL.64 [R1+0xab0], R6 ;  /* 0x000ab00601007387 */ /* 0x0105e80000100a00 */
[----:B0-----:R-:W4:Y:S01]  /*13840*/  LDL.LU R26, [R1+0xc8] ;  /* 0x0000c800011a7983 */ /* 0x001f220000300800 */
[----:B--2---:R-:W-:-:S15]  /*13850*/  HMMA.16816.F32 R4, R20, R18, R8 ;  /* 0x000000121404723c */ /* 0x004fde0000001808 */
[----:B------:R-:W-:-:S08]  /*13860*/  NOP ;  /* 0x0000000000007918 */ /* 0x000fd00000000000 */
[----:B------:R-:W-:Y:S04]  /*13870*/  STL.64 [R1+0x580], R4 ;  /* 0x0005800401007387 */ /* 0x000fe80000100a00 */
[----:B------:R0:W-:Y:S04]  /*13880*/  STL.64 [R1+0x588], R6 ;  /* 0x0005880601007387 */ /* 0x0001e80000100a00 */
[----:B------:R-:W4:Y:S04]  /*13890*/  LDL.LU R27, [R1+0xcc] ;  /* 0x0000cc00011b7983 */ /* 0x000f280000300800 */
[----:B------:R-:W2:Y:S04]  /*138a0*/  LDL.LU R18, [R1+0xd8] ;  /* 0x0000d80001127983 */ /* 0x000ea80000300800 */
[----:B------:R-:W2:Y:S04]  /*138b0*/  LDL.LU R19, [R1+0xdc] ;  /* 0x0000dc0001137983 */ /* 0x000ea80000300800 */
[----:B0-----:R-:W5:Y:S04]  /*138c0*/  LDL.LU R6, [R1+0x364] ;  /* 0x0003640001067983 */ /* 0x001f680000300800 */
[----:B------:R-:W5:Y:S04]  /*138d0*/  LDL.LU R7, [R1+0x360] ;  /* 0x0003600001077983 */ /* 0x000f680000300800 */
[----:B-----5:R0:W-:Y:S04]  /*138e0*/  STL.64 [R1+0xab8], R6 ;  /* 0x000ab80601007387 */ /* 0x0201e80000100a00 */
        /* <DEDUP_REMOVED lines=17> */
[----:B------:R-:W3:Y:S04]  /*13a00*/  LDL.LU R4, [R1+0x35c] ;  /* 0x00035c0001047983 */ /* 0x000ee80000300800 */
[----:B------:R-:W3:Y:S01]  /*13a10*/  LDL.LU R5, [R1+0x358] ;  /* 0x0003580001057983 */ /* 0x000ee20000300800 */
[C---:B--2---:R-:W-:Y:S03]  /*13a20*/  HMMA.16816.F32 R12, R20.reuse, R18, R12 ;  /* 0x00000012140c723c */ /* 0x044fe6000000180c */
[----:B-----5:R0:W-:Y:S04]  /*13a30*/  STL.64 [R1+0xaf0], R6 ;  /* 0x000af00601007387 */ /* 0x0201e80000100a00 */
[----:B---3--:R-:W-:Y:S04]  /*13a40*/  STL.64 [R1+0xae8], R4 ;  /* 0x000ae80401007387 */ /* 0x008fe80000100a00 */
[----:B0-----:R-:W2:Y:S04]  /*13a50*/  LDL.LU R6, [R1+0x88] ;  /* 0x0000880001067983 */ /* 0x001ea80000300800 */
[----:B------:R-:W2:Y:S04]  /*13a60*/  LDL.LU R7, [R1+0x8c] ;  /* 0x00008c0001077983 */ /* 0x000ea80000300800 */
[----:B------:R-:W3:Y:S04]  /*13a70*/  LDL.LU R28, [R1+0x354] ;  /* 0x00035400011c7983 */ /* 0x000ee80000300800 */
[----:B------:R-:W3:Y:S04]  /*13a80*/  LDL.LU R29, [R1+0x350] ;  /* 0x00035000011d7983 */ /* 0x000ee80000300800 */
[----:B------:R-:W5:Y:S04]  /*13a90*/  LDL.LU R2, [R1+0x34c] ;  /* 0x00034c0001027983 */ /* 0x000f680000300800 */
[----:B------:R-:W5:Y:S04]  /*13aa0*/  LDL.LU R3, [R1+0x348] ;  /* 0x0003480001037983 */ /* 0x000f680000300800 */
[----:B------:R-:W5:Y:S04]  /*13ab0*/  LDL.LU R8, [R1+0x308] ;  /* 0x0003080001087983 */ /* 0x000f680000300800 */
[----:B------:R-:W5:Y:S04]  /*13ac0*/  LDL.LU R9, [R1+0x304] ;  /* 0x0003040001097983 */ /* 0x000f680000300800 */
[----:B------:R-:W5:Y:S04]  /*13ad0*/  LDL.LU R10, [R1+0x300] ;  /* 0x00030000010a7983 */ /* 0x000f680000300800 */
[----:B------:R-:W5:Y:S04]  /*13ae0*/  LDL.LU R11, [R1+0x2fc] ;  /* 0x0002fc00010b7983 */ /* 0x000f680000300800 */
[----:B------:R-:W4:Y:S04]  /*13af0*/  LDL.LU.64 R18, [R1+0xb10] ;  /* 0x000b100001127983 */ /* 0x000f280000300a00 */
[----:B------:R-:W4:Y:S04]  /*13b00*/  LDL.LU.64 R16, [R1+0xb08] ;  /* 0x000b080001107983 */ /* 0x000f280000300a00 */
[----:B------:R0:W-:Y:S04]  /*13b10*/  STL.64 [R1+0x570], R12 ;  /* 0x0005700c01007387 */ /* 0x0001e80000100a00 */
[----:B------:R1:W-:Y:S04]  /*13b20*/  STL.64 [R1+0x578], R14 ;  /* 0x0005780e01007387 */ /* 0x0003e80000100a00 */
[----:B0-----:R-:W5:Y:S04]  /*13b30*/  LDL.LU R12, [R1+0x318] ;  /* 0x00031800010c7983 */ /* 0x001f680000300800 */
[----:B------:R-:W5:Y:S04]  /*13b40*/  LDL.LU R13, [R1+0x314] ;  /* 0x00031400010d7983 */ /* 0x000f680000300800 */
[----:B-1----:R-:W5:Y:S04]  /*13b50*/  LDL.LU R14, [R1+0x310] ;  /* 0x00031000010e7983 */ /* 0x002f680000300800 */
[----:B------:R-:W5:Y:S01]  /*13b60*/  LDL.LU R15, [R1+0x30c] ;  /* 0x00030c00010f7983 */ /* 0x000f620000300800 */
[----:B----4-:R-:W-:Y:S03]  /*13b70*/  HMMA.16816.F32 R16, R20, R26, R16 ;  /* 0x0000001a1410723c */ /* 0x010fe60000001810 */
[----:B------:R-:W2:Y:S04]  /*13b80*/  LDL.LU.64 R26, [R1+0xb00] ;  /* 0x000b0000011a7983 */ /* 0x000ea80000300a00 */
[----:B------:R-:W2:-:S15]  /*13b90*/  LDL.LU.64 R24, [R1+0xaf8] ;  /* 0x000af80001187983 */ /* 0x000e9e0000300a00 */
[----:B------:R-:W-:-:S01]  /*13ba0*/  NOP ;  /* 0x0000000000007918 */ /* 0x000fc20000000000 */
[----:B------:R0:W-:Y:S04]  /*13bb0*/  STL.64 [R1+0x560], R16 ;  /* 0x0005601001007387 */ /* 0x0001e80000100a00 */
[----:B------:R1:W-:Y:S04]  /*13bc0*/  STL.64 [R1+0x568], R18 ;  /* 0x0005681201007387 */ /* 0x0003e80000100a00 */
[----:B0-----:R-:W4:Y:S04]  /*13bd0*/  LDL.LU R16, [R1+0x328] ;  /* 0x0003280001107983 */ /* 0x001f280000300800 */
[----:B------:R-:W4:Y:S04]  /*13be0*/  LDL.LU R17, [R1+0x324] ;  /* 0x0003240001117983 */ /* 0x000f280000300800 */
[----:B-1----:R-:W4:Y:S04]  /*13bf0*/  LDL.LU R18, [R1+0x320] ;  /* 0x0003200001127983 */ /* 0x002f280000300800 */
[----:B------:R-:W4:Y:S01]  /*13c00*/  LDL.LU R19, [R1+0x31c] ;  /* 0x00031c0001137983 */ /* 0x000f220000300800 */
[----:B--2---:R-:W-:Y:S03]  /*13c10*/  HMMA.16816.F32 R24, R20, R6, R24 ;  /* 0x000000061418723c */ /* 0x004fe60000001818 */
[----:B------:R-:W2:Y:S04]  /*13c20*/  LDL.LU.64 R6, [R1+0xaf0] ;  /* 0x000af00001067983 */ /* 0x000ea80000300a00 */
[----:B------:R-:W3:Y:S04]  /*13c30*/  LDL.LU.64 R4, [R1+0xae8] ;  /* 0x000ae80001047983 */ /* 0x000ee80000300a00 */
[----:B------:R-:W4:Y:S04]  /*13c40*/  LDL.LU R21, [R1+0x344] ;  /* 0x0003440001157983 */ /* 0x000f280000300800 */
[----:B------:R-:W4:Y:S08]  /*13c50*/  LDL.LU R22, [R1+0x340] ;  /* 0x0003400001167983 */ /* 0x000f300000300800 */
[----:B------:R0:W-:Y:S04]  /*13c60*/  STL.64 [R1+0x550], R24 ;  /* 0x0005501801007387 */ /* 0x0001e80000100a00 */
[----:B------:R1:W-:Y:S04]  /*13c70*/  STL.64 [R1+0x558], R26 ;  /* 0x0005581a01007387 */ /* 0x0003e80000100a00 */
[----:B------:R-:W4:Y:S04]  /*13c80*/  LDL.LU R23, [R1+0x33c] ;  /* 0x00033c0001177983 */ /* 0x000f280000300800 */
[----:B0-----:R-:W4:Y:S04]  /*13c90*/  LDL.LU R24, [R1+0x338] ;  /* 0x0003380001187983 */ /* 0x001f280000300800 */
[----:B------:R-:W4:Y:S04]  /*13ca0*/  LDL.LU R25, [R1+0x334] ;  /* 0x0003340001197983 */ /* 0x000f280000300800 */
[----:B-1----:R-:W4:Y:S04]  /*13cb0*/  LDL.LU R26, [R1+0x330] ;  /* 0x00033000011a7983 */ /* 0x002f280000300800 */
[----:B------:R-:W4:Y:S01]  /*13cc0*/  LDL.LU R27, [R1+0x32c] ;  /* 0x00032c00011b7983 */ /* 0x000f220000300800 */
[----:B--2---:R-:W-:-:S04]  /*13cd0*/  LOP3.LUT R7, R7, R6, RZ, 0x3c, !PT ;  /* 0x0000000607077212 */ /* 0x004fc800078e3cff */
[----:B------:R-:W-:-:S04]  /*13ce0*/  LOP3.LUT R6, R7, R6, RZ, 0x3c, !PT ;  /* 0x0000000607067212 */ /* 0x000fc800078e3cff */
[----:B------:R-:W-:-:S05]  /*13cf0*/  LOP3.LUT R7, R7, R6, RZ, 0x3c, !PT ;  /* 0x0000000607077212 */ /* 0x000fca00078e3cff */
[----:B------:R0:W-:Y:S04]  /*13d00*/  STL.64 [R1+0x120], R6 ;  /* 0x0001200601007387 */ /* 0x0001e80000100a00 */
[----:B0-----:R-:W2:Y:S02]  /*13d10*/  LDL.LU.64 R6, [R1+0xae0] ;  /* 0x000ae00001067983 */ /* 0x001ea40000300a00 */
        /* <DEDUP_REMOVED lines=24> */
[----:B0-----:R-:W2:Y:S01]  /*13ea0*/  LDL.LU.64 R6, [R1+0xab8] ;  /* 0x000ab80001067983 */ /* 0x001ea20000300a00 */
[----:B---3--:R-:W-:Y:S02]  /*13eb0*/  LOP3.LUT R5, R5, R4, RZ, 0x3c, !PT ;  /* 0x0000000405057212 */ /* 0x008fe400078e3cff */
[----:B------:R-:W-:Y:S02]  /*13ec0*/  LOP3.LUT R29, R29, R28, RZ, 0x3c, !PT ;  /* 0x0000001c1d1d7212 */ /* 0x000fe400078e3cff */
[----:B------:R-:W-:Y:S02]  /*13ed0*/  LOP3.LUT R4, R5, R4, RZ, 0x3c, !PT ;  /* 0x0000000405047212 */ /* 0x000fe400078e3cff */
[----:B-----5:R-:W-:-:S02]  /*13ee0*/  LOP3.LUT R3, R3, R2, RZ, 0x3c, !PT ;  /* 0x0000000203037212 */ /* 0x020fc400078e3cff */
[----:B------:R-:W-:Y:S02]  /*13ef0*/  LOP3.LUT R28, R29, R28, RZ, 0x3c, !PT ;  /* 0x0000001c1d1c7212 */ /* 0x000fe400078e3cff */
[----:B------:R-:W-:Y:S02]  /*13f00*/  LOP3.LUT R5, R5, R4, RZ, 0x3c, !PT ;  /* 0x0000000405057212 */ /* 0x000fe400078e3cff */
[----:B------:R-:W-:Y:S02]  /*13f10*/  LOP3.LUT R2, R3, R2, RZ, 0x3c, !PT ;  /* 0x0000000203027212 */ /* 0x000fe400078e3cff */
[----:B------:R-:W-:Y:S02]  /*13f20*/  LOP3.LUT R29, R29, R28, RZ, 0x3c, !PT ;  /* 0x0000001c1d1d7212 */ /* 0x000fe400078e3cff */
[----:B------:R-:W-:Y:S02]  /*13f30*/  LOP3.LUT R3, R3, R2, RZ, 0x3c, !PT ;  /* 0x0000000203037212 */ /* 0x000fe400078e3cff */
[----:B--2---:R-:W-:-:S04]  /*13f40*/  LOP3.LUT R7, R7, R6, RZ, 0x3c, !PT ;  /* 0x0000000607077212 */ /* 0x004fc800078e3cff */
[----:B------:R-:W-:-:S04]  /*13f50*/  LOP3.LUT R6, R7, R6, RZ, 0x3c, !PT ;  /* 0x0000000607067212 */ /* 0x000fc800078e3cff */
[----:B------:R-:W-:-:S05]  /*13f60*/  LOP3.LUT R7, R7, R6, RZ, 0x3c, !PT ;  /* 0x0000000607077212 */ /* 0x000fca00078e3cff */
[----:B------:R0:W-:Y:S04]  /*13f70*/  STL.64 [R1+0xf0], R6 ;  /* 0x0000f00601007387 */ /* 0x0001e80000100a00 */
[----:B0-----:R-:W2:Y:S04]  /*13f80*/  LDL.LU.64 R6, [R1+0xab0] ;  /* 0x000ab00001067983 */ /* 0x001ea80000300a00 */
[----:B------:R0:W-:Y:S04]  /*13f90*/  STL.64 [R1+0xe8], R4 ;  /* 0x0000e80401007387 */ /* 0x0001e80000100a00 */
[----:B0-----:R-:W3:Y:S04]  /*13fa0*/  LDL.LU.64 R4, [R1+0xaa8] ;  /* 0x000aa80001047983 */ /* 0x001ee80000300a00 */
[----:B------:R0:W-:Y:S04]  /*13fb0*/  STL.64 [R1+0xe0], R28 ;  /* 0x0000e01c01007387 */ /* 0x0001e80000100a00 */
[----:B0-----:R-:W5:Y:S04]  /*13fc0*/  LDL.LU.64 R28, [R1+0xaa0] ;  /* 0x000aa000011c7983 */ /* 0x001f680000300a00 */
[----:B------:R0:W-:Y:S04]  /*13fd0*/  STL.64 [R1+0xd8], R2 ;  /* 0x0000d80201007387 */ /* 0x0001e80000100a00 */
[----:B0-----:R-:W5:Y:S01]  /*13fe0*/  LDL.LU.64 R2, [R1+0xa98] ;  /* 0x000a980001027983 */ /* 0x001f620000300a00 */
[----:B----4-:R-:W-:-:S05]  /*13ff0*/  IMAD.MOV.U32 R20, RZ, RZ, R22 ;  /* 0x000000ffff147224 */ /* 0x010fca00078e0016 */
[----:B------:R0:W-:Y:S01]  /*14000*/  STL.64 [R1+0xd0], R20 ;  /* 0x0000d01401007387 */ /* 0x0001e20000100a00 */
[----:B------:R-:W-:Y:S02]  /*14010*/  IMAD.MOV.U32 R22, RZ, RZ, R16 ;  /* 0x000000ffff167224 */ /* 0x000fe400078e0010 */
[----:B------:R-:W-:Y:S02]  /*14020*/  IMAD.MOV.U32 R16, RZ, RZ, R14 ;  /* 0x000000ffff107224 */ /* 0x000fe400078e000e */
[----:B0-----:R-:W-:Y:S02]  /*14030*/  IMAD.MOV.U32 R20, RZ, RZ, R24 ;  /* 0x000000ffff147224 */ /* 0x001fe400078e0018 */
[----:B------:R-:W-:Y:S02]  /*14040*/  IMAD.MOV.U32 R21, RZ, RZ, R23 ;  /* 0x000000ffff157224 */ /* 0x000fe400078e0017 */
[----:B------:R-:W-:Y:S02]  /*14050*/  IMAD.MOV.U32 R24, RZ, RZ, R26 ;  /* 0x000000ffff187224 */ /* 0x000fe400078e001a */
[----:B------:R-:W-:Y:S01]  /*14060*/  IMAD.MOV.U32 R23, RZ, RZ, R27 ;  /* 0x000000ffff177224 */ /* 0x000fe200078e001b */
[----:B------:R0:W-:Y:S01]  /*14070*/  STL.64 [R1+0xc8], R20 ;  /* 0x0000c81401007387 */ /* 0x0001e20000100a00 */
[----:B------:R-:W-:-:S03]  /*14080*/  IMAD.MOV.U32 R14, RZ, RZ, R8 ;  /* 0x000000ffff0e7224 */ /* 0x000fc600078e0008 */
[----:B------:R-:W-:Y:S04]  /*14090*/  STL.64 [R1+0xc0], R24 ;  /* 0x0000c01801007387 */ /* 0x000fe80000100a00 */
[----:B------:R-:W-:Y:S01]  /*140a0*/  STL.64 [R1+0xb8], R22 ;  /* 0x0000b81601007387 */ /* 0x000fe20000100a00 */
[----:B0-----:R-:W-:Y:S02]  /*140b0*/  IMAD.MOV.U32 R20, RZ, RZ, R18 ;  /* 0x000000ffff147224 */ /* 0x001fe400078e0012 */
[----:B------:R-:W-:Y:S02]  /*140c0*/  IMAD.MOV.U32 R21, RZ, RZ, R17 ;  /* 0x000000ffff157224 */ /* 0x000fe400078e0011 */
[----:B------:R-:W-:Y:S02]  /*140d0*/  IMAD.MOV.U32 R18, RZ, RZ, R12 ;  /* 0x000000ffff127224 */ /* 0x000fe400078e000c */
[----:B------:R-:W-:Y:S01]  /*140e0*/  IMAD.MOV.U32 R17, RZ, RZ, R13 ;  /* 0x000000ffff117224 */ /* 0x000fe200078e000d */
[----:B------:R0:W-:Y:S01]  /*140f0*/  STL.64 [R1+0xb0], R20 ;  /* 0x0000b01401007387 */ /* 0x0001e20000100a00 */
[----:B------:R-:W-:-:S02]  /*14100*/  IMAD.MOV.U32 R12, RZ, RZ, R10 ;  /* 0x000000ffff0c7224 */ /* 0x000fc400078e000a */
[----:B------:R-:W-:Y:S01]  /*14110*/  IMAD.MOV.U32 R13, RZ, RZ, R9 ;  /* 0x000000ffff0d7224 */ /* 0x000fe200078e0009 */
[----:B------:R-:W-:Y:S04]  /*14120*/  STL.64 [R1+0xa8], R18 ;  /* 0x0000a81201007387 */ /* 0x000fe80000100a00 */
[----:B------:R-:W-:Y:S04]  /*14130*/  STL.64 [R1+0xa0], R16 ;  /* 0x0000a01001007387 */ /* 0x000fe80000100a00 */
[----:B------:R-:W-:Y:S04]  /*14140*/  STL.64 [R1+0x98], R14 ;  /* 0x0000980e01007387 */ /* 0x000fe80000100a00 */
[----:B------:R-:W-:Y:S01]  /*14150*/  STL.64 [R1+0x90], R12 ;  /* 0x0000900c01007387 */ /* 0x000fe20000100a00 */
[----:B--2---:R-:W-:-:S02]  /*14160*/  IMAD.MOV.U32 R8, RZ, RZ, R6 ;  /* 0x000000ffff087224 */ /* 0x004fc400078e0006 */
[----:B------:R-:W-:Y:S02]  /*14170*/  IMAD.MOV.U32 R6, RZ, RZ, R0 ;  /* 0x000000ffff067224 */ /* 0x000fe400078e0000 */
[----:B---3--:R-:W-:Y:S02]  /*14180*/  IMAD.MOV.U32 R10, RZ, RZ, R4 ;  /* 0x000000ffff0a7224 */ /* 0x008fe400078e0004 */
[----:B------:R-:W-:-:S03]  /*14190*/  IMAD.MOV.U32 R9, RZ, RZ, R5 ;  /* 0x000000ffff097224 */ /* 0x000fc600078e0005 */
[----:B------:R-:W-:Y:S04]  /*141a0*/  STL.64 [R1+0x88], R10 ;  /* 0x0000880a01007387 */ /* 0x000fe80000100a00 */
[----:B------:R-:W-:Y:S04]  /*141b0*/  STL.64 [R1+0x80], R8 ;  /* 0x0000800801007387 */ /* 0x000fe80000100a00 */
[----:B------:R-:W-:Y:S01]  /*141c0*/  STL.64 [R1+0x78], R6 ;  /* 0x0000780601007387 */ /* 0x000fe20000100a00 */
[----:B-----5:R-:W-:Y:S02]  /*141d0*/  IMAD.MOV.U32 R4, RZ, RZ, R3 ;  /* 0x000000ffff047224 */ /* 0x020fe400078e0003 */
[----:B------:R-:W-:-:S02]  /*141e0*/  IMAD.MOV.U32 R5, RZ, RZ, R2 ;  /* 0x000000ffff057224 */ /* 0x000fc400078e0002 */
[----:B------:R-:W-:Y:S02]  /*141f0*/  IMAD.MOV.U32 R2, RZ, RZ, R28 ;  /* 0x000000ffff027224 */ /* 0x000fe400078e001c */
[----:B------:R-:W-:Y:S02]  /*14200*/  IMAD.MOV.U32 R3, RZ, RZ, R29 ;  /* 0x000000ffff037224 */ /* 0x000fe400078e001d */
[----:B------:R-:W2:Y:S04]  /*14210*/  LDL.LU R29, [R1+0x2d4] ;  /* 0x0002d400011d7983 */ /* 0x000ea80000300800 */
[----:B------:R-:W-:Y:S04]  /*14220*/  STL.64 [R1+0x70], R4 ;  /* 0x0000700401007387 */ /* 0x000fe80000100a00 */
[----:B------:R-:W2:Y:S04]  /*14230*/  LDL.LU R28, [R1+0x2d0] ;  /* 0x0002d000011c7983 */ /* 0x000ea80000300800 */
[----:B------:R-:W-:Y:S04]  /*14240*/  STL.64 [R1+0x68], R2 ;  /* 0x0000680201007387 */ /* 0x000fe80000100a00 */
[----:B0-----:R-:W3:Y:S04]  /*14250*/  LDL.LU R20, [R1+0x290] ;  /* 0x0002900001147983 */ /* 0x001ee80000300800 */
[----:B------:R-:W4:Y:S04]  /*14260*/  LDL.LU R21, [R1+0x28c] ;  /* 0x00028c0001157983 */ /* 0x000f280000300800 */
[----:B----4-:R0:W-:Y:S04]  /*14270*/  STL [R1+0xa54], R21 ;  /* 0x000a541501007387 */ /* 0x0101e80000100800 */
[----:B0-----:R-:W3:Y:S04]  /*14280*/  LDL.LU R21, [R1+0x294] ;  /* 0x0002940001157983 */ /* 0x001ee80000300800 */
[----:B---3--:R0:W-:Y:S04]  /*14290*/  STL.64 [R1+0xa58], R20 ;  /* 0x000a581401007387 */ /* 0x0081e80000100a00 */
[----:B0-----:R-:W3:Y:S04]  /*142a0*/  LDL.LU R20, [R1+0x29c] ;  /* 0x00029c0001147983 */ /* 0x001ee80000300800 */
[----:B------:R-:W3:Y:S04]  /*142b0*/  LDL.LU R21, [R1+0x298] ;  /* 0x0002980001157983 */ /* 0x000ee80000300800 */
        /* <DEDUP_REMOVED lines=25> */
[----:B------:R-:W4:Y:S04]  /*14450*/  LDL.LU R2, [R1+0x26c] ;  /* 0x00026c0001027983 */ /* 0x000f280000300800 */
        /* <DEDUP_REMOVED lines=17> */
[----:B--2---:R0:W-:Y:S04]  /*14570*/  STL.64 [R1+0x60], R28 ;  /* 0x0000601c01007387 */ /* 0x0041e80000100a00 */
[----:B0-----:R-:W2:Y:S04]  /*14580*/  LDL.LU R29, [R1+0xa90] ;  /* 0x000a9000011d7983 */ /* 0x001ea80000300800 */
[----:B------:R-:W2:Y:S01]  /*14590*/  LDL.LU R28, [R1+0x220] ;  /* 0x00022000011c7983 */ /* 0x000ea20000300800 */
[----:B---3--:R-:W-:-:S04]  /*145a0*/  LOP3.LUT R21, R21, R20, RZ, 0x3c, !PT ;  /* 0x0000001415157212 */ /* 0x008fc800078e3cff */
[----:B------:R-:W-:-:S04]  /*145b0*/  LOP3.LUT R20, R21, R20, RZ, 0x3c, !PT ;  /* 0x0000001415147212 */ /* 0x000fc800078e3cff */
[----:B------:R-:W-:-:S05]  /*145c0*/  LOP3.LUT R21, R21, R20, RZ, 0x3c, !PT ;  /* 0x0000001415157212 */ /* 0x000fca00078e3cff */
[----:B------:R0:W-:Y:S04]  /*145d0*/  STL.64 [R1+0x58], R20 ;  /* 0x0000581401007387 */ /* 0x0001e80000100a00 */
[----:B0-----:R-:W3:Y:S02]  /*145e0*/  LDL.LU.64 R20, [R1+0xa88] ;  /* 0x000a880001147983 */ /* 0x001ee40000300a00 */
        /* <DEDUP_REMOVED lines=29> */
[----:B0-----:R-:W3:Y:S01]  /*147c0*/  LDL.LU.64 R20, [R1+0xa58] ;  /* 0x000a580001147983 */ /* 0x001ee20000300a00 */
[----:B----4-:R-:W-:-:S03]  /*147d0*/  LOP3.LUT R3, R3, R2, RZ, 0x3c, !PT ;  /* 0x0000000203037212 */ /* 0x010fc600078e3cff */
[----:B---3--:R0:W-:Y:S04]  /*147e0*/  STL.64 [R1+0x20], R20 ;  /* 0x0000201401007387 */ /* 0x0081e80000100a00 */
[----:B0-----:R-:W3:Y:S01]  /*147f0*/  LDL.LU R21, [R1+0xa54] ;  /* 0x000a540001157983 */ /* 0x001ee20000300800 */
[----:B------:R-:W-:Y:S01]  /*14800*/  IMAD.MOV.U32 R20, RZ, RZ, R22 ;  /* 0x000000ffff147224 */ /* 0x000fe200078e0016 */
[----:B-----5:R-:W-:Y:S02]  /*14810*/  LOP3.LUT R5, R5, R4, RZ, 0x3c, !PT ;  /* 0x0000000405057212 */ /* 0x020fe400078e3cff */
[----:B------:R-:W-:Y:S02]  /*14820*/  LOP3.LUT R7, R7, R6, RZ, 0x3c, !PT ;  /* 0x0000000607077212 */ /* 0x000fe400078e3cff */
[----:B------:R-:W-:-:S02]  /*14830*/  LOP3.LUT R2, R3, R2, RZ, 0x3c, !PT ;  /* 0x0000000203027212 */ /* 0x000fc400078e3cff */
[----:B------:R-:W-:Y:S02]  /*14840*/  LOP3.LUT R9, R9, R8, RZ, 0x3c, !PT ;  /* 0x0000000809097212 */ /* 0x000fe400078e3cff */
[----:B------:R-:W-:Y:S01]  /*14850*/  LOP3.LUT R11, R11, R10, RZ, 0x3c, !PT ;  /* 0x0000000a0b0b7212 */ /* 0x000fe200078e3cff */
[----:B------:R-:W-:Y:S01]  /*14860*/  IMAD.MOV.U32 R22, RZ, RZ, R26 ;  /* 0x000000ffff167224 */ /* 0x000fe200078e001a */
[----:B------:R-:W-:Y:S02]  /*14870*/  LOP3.LUT R4, R5, R4, RZ, 0x3c, !PT ;  /* 0x0000000405047212 */ /* 0x000fe400078e3cff */
[----:B------:R-:W-:Y:S02]  /*14880*/  LOP3.LUT R13, R13, R12, RZ, 0x3c, !PT ;  /* 0x0000000c0d0d7212 */ /* 0x000fe400078e3cff */
[----:B------:R-:W-:Y:S02]  /*14890*/  LOP3.LUT R6, R7, R6, RZ, 0x3c, !PT ;  /* 0x0000000607067212 */ /* 0x000fe400078e3cff */
[----:B------:R-:W-:-:S02]  /*148a0*/  LOP3.LUT R15, R15, R14, RZ, 0x3c, !PT ;  /* 0x0000000e0f0f7212 */ /* 0x000fc400078e3cff */
[----:B------:R-:W-:Y:S02]  /*148b0*/  LOP3.LUT R3, R3, R2, RZ, 0x3c, !PT ;  /* 0x0000000203037212 */ /* 0x000fe400078e3cff */
[----:B------:R-:W-:Y:S02]  /*148c0*/  LOP3.LUT R8, R9, R8, RZ, 0x3c, !PT ;  /* 0x0000000809087212 */ /* 0x000fe400078e3cff */
        /* <DEDUP_REMOVED lines=8> */
[----:B------:R-:W-:Y:S01]  /*14950*/  LOP3.LUT R15, R15, R14, RZ, 0x3c, !PT ;  /* 0x0000000e0f0f7212 */ /* 0x000fe200078e3cff */
[----:B---3--:R0:W-:Y:S02]  /*14960*/  STL.64 [R1+0x18], R20 ;  /* 0x0000181401007387 */ /* 0x0081e40000100a00 */
[----:B0-----:R-:W-:-:S02]  /*14970*/  IMAD.MOV.U32 R20, RZ, RZ, R24 ;  /* 0x000000ffff147224 */ /* 0x001fc400078e0018 */
[----:B------:R-:W-:Y:S02]  /*14980*/  IMAD.MOV.U32 R21, RZ, RZ, R23 ;  /* 0x000000ffff157224 */ /* 0x000fe400078e0017 */
[----:B------:R-:W-:-:S03]  /*14990*/  IMAD.MOV.U32 R23, RZ, RZ, R25 ;  /* 0x000000ffff177224 */ /* 0x000fc600078e0019 */
[----:B------:R0:W-:Y:S04]  /*149a0*/  STL.64 [R1+0x10], R20 ;  /* 0x0000101401007387 */ /* 0x0001e80000100a00 */
[----:B------:R-:W-:Y:S04]  /*149b0*/  STL.64 [R1+0x8], R22 ;  /* 0x0000081601007387 */ /* 0x000fe80000100a00 */
[----:B------:R-:W-:Y:S01]  /*149c0*/  STL.64 [R1+0x810], R2 ;  /* 0x0008100201007387 */ /* 0x000fe20000100a00 */
[----:B0-----:R-:W-:Y:S02]  /*149d0*/  IMAD.MOV.U32 R20, RZ, RZ, R16 ;  /* 0x000000ffff147224 */ /* 0x001fe400078e0010 */
[----:B------:R-:W-:-:S02]  /*149e0*/  IMAD.MOV.U32 R21, RZ, RZ, R27 ;  /* 0x000000ffff157224 */ /* 0x000fc400078e001b */
[----:B------:R-:W-:-:S03]  /*149f0*/  IMAD.MOV.U32 R16, RZ, RZ, R18 ;  /* 0x000000ffff107224 */ /* 0x000fc600078e0012 */
[----:B------:R2:W-:Y:S01]  /*14a00*/  STL.64 [R1], R20 ;  /* 0x0000001401007387 */ /* 0x0005e20000100a00 */
[----:B------:R-:W-:-:S03]  /*14a10*/  IMAD.MOV.U32 R18, RZ, RZ, R0 ;  /* 0x000000ffff127224 */ /* 0x000fc600078e0000 */
[----:B------:R-:W-:Y:S04]  /*14a20*/  STL.64 [R1+0x818], R4 ;  /* 0x0008180401007387 */ /* 0x000fe80000100a00 */
[----:B------:R-:W-:Y:S04]  /*14a30*/  STL.64 [R1+0x820], R6 ;  /* 0x0008200601007387 */ /* 0x000fe80000100a00 */
[----:B------:R-:W-:Y:S04]  /*14a40*/  STL.64 [R1+0x828], R8 ;  /* 0x0008280801007387 */ /* 0x000fe80000100a00 */
[----:B------:R-:W-:Y:S01]  /*14a50*/  STL.64 [R1+0x830], R10 ;  /* 0x0008300a01007387 */ /* 0x000fe20000100a00 */
[----:B--2---:R-:W-:-:S03]  /*14a60*/  IMAD.MOV.U32 R20, RZ, RZ, R29 ;  /* 0x000000ffff147224 */ /* 0x004fc600078e001d */
[----:B------:R-:W-:Y:S04]  /*14a70*/  STL.64 [R1+0x838], R12 ;  /* 0x0008380c01007387 */ /* 0x000fe80000100a00 */
[----:B------:R-:W-:Y:S04]  /*14a80*/  STL.64 [R1+0x840], R14 ;  /* 0x0008400e01007387 */ /* 0x000fe80000100a00 */
[----:B------:R-:W-:Y:S04]  /*14a90*/  STL.64 [R1+0x848], R16 ;  /* 0x0008481001007387 */ /* 0x000fe80000100a00 */
[----:B------:R0:W-:Y:S04]  /*14aa0*/  STL.64 [R1+0x850], R18 ;  /* 0x0008501201007387 */ /* 0x0001e80000100a00 */
[----:B------:R-:W2:Y:S04]  /*14ab0*/  LDL.LU R29, [R1+0xa50] ;  /* 0x000a5000011d7983 */ /* 0x000ea80000300800 */
[----:B------:R-:W3:Y:S04]  /*14ac0*/  LDL.LU R22, [R1+0x218] ;  /* 0x0002180001167983 */ /* 0x000ee80000300800 */
[----:B------:R-:W3:Y:S01]  /*14ad0*/  LDL.LU R23, [R1+0x3b0] ;  /* 0x0003b00001177983 */ /* 0x000ee20000300800 */
[----:B------:R-:W-:-:S03]  /*14ae0*/  IMAD.MOV.U32 R21, RZ, RZ, R28 ;  /* 0x000000ffff157224 */ /* 0x000fc600078e001c */
[----:B------:R-:W4:Y:S04]  /*14af0*/  LDL.LU R24, [R1+0x208] ;  /* 0x0002080001187983 */ /* 0x000f280000300800 */
[----:B------:R-:W4:Y:S04]  /*14b00*/  LDL.LU R25, [R1+0x3b4] ;  /* 0x0003b40001197983 */ /* 0x000f280000300800 */
[----:B------:R-:W5:Y:S04]  /*14b10*/  LDL.LU R26, [R1+0x200] ;  /* 0x00020000011a7983 */ /* 0x000f680000300800 */
[----:B------:R-:W5:Y:S04]  /*14b20*/  LDL.LU R27, [R1+0x3b8] ;  /* 0x0003b800011b7983 */ /* 0x000f680000300800 */
[----:B------:R-:W2:Y:S04]  /*14b30*/  LDL.LU R28, [R1+0x1f8] ;  /* 0x0001f800011c7983 */ /* 0x000ea80000300800 */
        /* <DEDUP_REMOVED lines=25> */
[----:B------:R-:W3:Y:S01]  /*14cd0*/  LDL.LU R19, [R1+0x3c4] ;  /* 0x0003c40001137983 */ /* 0x000ee20000300800 */
[----:B------:R-:W-:-:S02]  /*14ce0*/  LOP3.LUT R23, R23, R22, RZ, 0x3c, !PT ;  /* 0x0000001617177212 */ /* 0x000fc400078e3cff */
[----:B----4-:R-:W-:Y:S02]  /*14cf0*/  LOP3.LUT R25, R25, R24, RZ, 0x3c, !PT ;  /* 0x0000001819197212 */ /* 0x010fe400078e3cff */
[----:B------:R-:W-:Y:S01]  /*14d00*/  LOP3.LUT R22, R23, R22, RZ, 0x3c, !PT ;  /* 0x0000001617167212 */ /* 0x000fe200078e3cff */
[----:B---3--:R0:W-:Y:S04]  /*14d10*/  STL.64 [R1+0xa48], R18 ;  /* 0x000a481201007387 */ /* 0x0081e80000100a00 */
[----:B0-----:R-:W3:Y:S04]  /*14d20*/  LDL.LU R18, [R1+0x1f0] ;  /* 0x0001f00001127983 */ /* 0x001ee80000300800 */
[----:B------:R-:W3:Y:S04]  /*14d30*/  LDL.LU R19, [R1+0x3c0] ;  /* 0x0003c00001137983 */ /* 0x000ee80000300800 */
[----:B------:R-:W4:Y:S04]  /*14d40*/  LDL.LU R16, [R1+0x40c] ;  /* 0x00040c0001107983 */ /* 0x000f280000300800 */
        /* <DEDUP_REMOVED lines=8> */
[----:B------:R-:W4:Y:S01]  /*14dd0*/  LDL.LU R9, [R1+0x234] ;  /* 0x0002340001097983 */ /* 0x000f220000300800 */
[----:B-----5:R-:W-:-:S03]  /*14de0*/  LOP3.LUT R27, R27, R26, RZ, 0x3c, !PT ;  /* 0x0000001a1b1b7212 */ /* 0x020fc600078e3cff */
[----:B------:R-:W5:Y:S01]  /*14df0*/  LDL.LU R6, [R1+0x434] ;  /* 0x0004340001067983 */ /* 0x000f620000300800 */
[----:B------:R-:W-:-:S03]  /*14e00*/  LOP3.LUT R24, R25, R24, RZ, 0x3c, !PT ;  /* 0x0000001819187212 */ /* 0x000fc600078e3cff */
[----:B------:R-:W5:Y:S01]  /*14e10*/  LDL.LU R7, [R1+0x23c] ;  /* 0x00023c0001077983 */ /* 0x000f620000300800 */
[----:B------:R-:W-:-:S03]  /*14e20*/  LOP3.LUT R23, R23, R22, RZ, 0x3c, !PT ;  /* 0x0000001617177212 */ /* 0x000fc600078e3cff */
[----:B------:R-:W5:Y:S01]  /*14e30*/  LDL.LU R4, [R1+0x43c] ;  /* 0x00043c0001047983 */ /* 0x000f620000300800 */
[----:B--2---:R-:W-:-:S03]  /*14e40*/  LOP3.LUT R29, R29, R28, RZ, 0x3c, !PT ;  /* 0x0000001c1d1d7212 */ /* 0x004fc600078e3cff */
[----:B------:R-:W2:Y:S01]  /*14e50*/  LDL.LU R5, [R1+0x244] ;  /* 0x0002440001057983 */ /* 0x000ea20000300800 */
[----:B------:R-:W-:-:S03]  /*14e60*/  LOP3.LUT R26, R27, R26, RZ, 0x3c, !PT ;  /* 0x0000001a1b1a7212 */ /* 0x000fc600078e3cff */
[----:B------:R-:W2:Y:S01]  /*14e70*/  LDL.LU R2, [R1+0x444] ;  /* 0x0004440001027983 */ /* 0x000ea20000300800 */
[----:B------:R-:W-:-:S03]  /*14e80*/  LOP3.LUT R25, R25, R24, RZ, 0x3c, !PT ;  /* 0x0000001819197212 */ /* 0x000fc600078e3cff */
[----:B------:R-:W2:Y:S04]  /*14e90*/  LDL.LU R3, [R1+0x24c] ;  /* 0x00024c0001037983 */ /* 0x000ea80000300800 */
[----:B------:R-:W2:Y:S01]  /*14ea0*/  LDL.LU R0, [R1+0x44c] ;  /* 0x00044c0001007983 */ /* 0x000ea20000300800 */
[----:B------:R-:W-:-:S03]  /*14eb0*/  LOP3.LUT R28, R29, R28, RZ, 0x3c, !PT ;  /* 0x0000001c1d1c7212 */ /* 0x000fc600078e3cff */
[----:B------:R0:W-:Y:S01]  /*14ec0*/  STL.64 [R1+0x858], R20 ;  /* 0x0008581401007387 */ /* 0x0001e20000100a00 */
[----:B------:R-:W-:Y:S02]  /*14ed0*/  LOP3.LUT R27, R27, R26, RZ, 0x3c, !PT ;  /* 0x0000001a1b1b7212 */ /* 0x000fe400078e3cff */
[----:B------:R-:W-:Y:S01]  /*14ee0*/  LOP3.LUT R29, R29, R28, RZ, 0x3c, !PT ;  /* 0x0000001c1d1d7212 */ /* 0x000fe200078e3cff */
[----:B0-----:R-:W4:Y:S04]  /*14ef0*/  LDL.LU R20, [R1+0x3fc] ;  /* 0x0003fc0001147983 */ /* 0x001f280000300800 */
[----:B------:R-:W5:Y:S04]  /*14f00*/  LDL.LU R21, [R1+0x1fc] ;  /* 0x0001fc0001157983 */ /* 0x000f680000300800 */
[----:B------:R0:W-:Y:S04]  /*14f10*/  STL.64 [R1+0x860], R22 ;  /* 0x0008601601007387 */ /* 0x0001e80000100a00 */
[----:B0-----:R-:W2:Y:S04]  /*14f20*/  LDL.LU R22, [R1+0x3f4] ;  /* 0x0003f40001167983 */ /* 0x001ea80000300800 */
[----:B------:R-:W5:Y:S04]  /*14f30*/  LDL.LU R23, [R1+0x1f4] ;  /* 0x0001f40001177983 */ /* 0x000f680000300800 */
[----:B------:R0:W-:Y:S04]  /*14f40*/  STL.64 [R1+0x868], R24 ;  /* 0x0008681801007387 */ /* 0x0001e80000100a00 */
[----:B0-----:R-:W4:Y:S04]  /*14f50*/  LDL.LU R24, [R1+0x3ec] ;  /* 0x0003ec0001187983 */ /* 0x001f280000300800 */
[----:B------:R-:W5:Y:S04]  /*14f60*/  LDL.LU R25, [R1+0x1ec] ;  /* 0x0001ec0001197983 */ /* 0x000f680000300800 */
[----:B------:R0:W-:Y:S04]  /*14f70*/  STL.64 [R1+0x870], R26 ;  /* 0x0008701a01007387 */ /* 0x0001e80000100a00 */
[----:B0-----:R-:W2:Y:S04]  /*14f80*/  LDL.LU R26, [R1+0x3e4] ;  /* 0x0003e400011a7983 */ /* 0x001ea80000300800 */
[----:B------:R-:W5:Y:S04]  /*14f90*/  LDL.LU R27, [R1+0x1e4] ;  /* 0x0001e400011b7983 */ /* 0x000f680000300800 */
[----:B------:R0:W-:Y:S04]  /*14fa0*/  STL.64 [R1+0x878], R28 ;  /* 0x0008781c01007387 */ /* 0x0001e80000100a00 */
[----:B0-----:R-:W5:Y:S01]  /*14fb0*/  LDL.LU R29, [R1+0x1dc] ;  /* 0x0001dc00011d7983 */ /* 0x001f620000300800 */
        /* <DEDUP_REMOVED lines=45> */
[----:B--2---:R-:W-:Y:S02]  /*15290*/  IMAD.MOV.U32 R28, RZ, RZ, R26 ;  /* 0x000000ffff1c7224 */ /* 0x004fe400078e001a */
[----:B----4-:R-:W-:Y:S02]  /*152a0*/  IMAD.MOV.U32 R26, RZ, RZ, R24 ;  /* 0x000000ffff1a7224 */ /* 0x010fe400078e0018 */
[----:B------:R-:W-:Y:S02]  /*152b0*/  IMAD.MOV.U32 R24, RZ, RZ, R22 ;  /* 0x000000ffff187224 */ /* 0x000fe400078e0016 */
[----:B------:R-:W-:Y:S01]  /*152c0*/  IMAD.MOV.U32 R22, RZ, RZ, R20 ;  /* 0x000000ffff167224 */ /* 0x000fe200078e0014 */
[----:B-----5:R0:W-:Y:S04]  /*152d0*/  STL.64 [R1+0x170], R28 ;  /* 0x0001701c01007387 */ /* 0x0201e80000100a00 */
[----:B------:R-:W-:Y:S04]  /*152e0*/  STL.64 [R1+0x178], R26 ;  /* 0x0001781a01007387 */ /* 0x000fe80000100a00 */
[----:B------:R-:W-:Y:S04]  /*152f0*/  STL.64 [R1+0x180], R24 ;  /* 0x0001801801007387 */ /* 0x000fe80000100a00 */
[----:B------:R-:W-:Y:S01]  /*15300*/  STL.64 [R1+0x188], R22 ;  /* 0x0001881601007387 */ /* 0x000fe20000100a00 */
[----:B---3--:R-:W-:-:S02]  /*15310*/  IMAD.MOV.U32 R20, RZ, RZ, R18 ;  /* 0x000000ffff147224 */ /* 0x008fc400078e0012 */
[----:B------:R-:W-:Y:S02]  /*15320*/  IMAD.MOV.U32 R18, RZ, RZ, R16 ;  /* 0x000000ffff127224 */ /* 0x000fe400078e0010 */
[----:B------:R-:W-:Y:S02]  /*15330*/  IMAD.MOV.U32 R16, RZ, RZ, R14 ;  /* 0x000000ffff107224 */ /* 0x000fe400078e000e */
[----:B------:R-:W-:Y:S02]  /*15340*/  IMAD.MOV.U32 R14, RZ, RZ, R12 ;  /* 0x000000ffff0e7224 */ /* 0x000fe400078e000c */
[----:B------:R-:W-:Y:S01]  /*15350*/  IMAD.MOV.U32 R12, RZ, RZ, R10 ;  /* 0x000000ffff0c7224 */ /* 0x000fe200078e000a */
[----:B------:R-:W-:Y:S01]  /*15360*/  STL.64 [R1+0x398], R20 ;  /* 0x0003981401007387 */ /* 0x000fe20000100a00 */
[----:B------:R-:W-:-:S03]  /*15370*/  IMAD.MOV.U32 R10, RZ, RZ, R8 ;  /* 0x000000ffff0a7224 */ /* 0x000fc600078e0008 */
[----:B------:R-:W-:Y:S01]  /*15380*/  STL.64 [R1+0x3a0], R18 ;  /* 0x0003a01201007387 */ /* 0x000fe20000100a00 */
[----:B------:R-:W-:-:S03]  /*15390*/  IMAD.MOV.U32 R8, RZ, RZ, R6 ;  /* 0x000000ffff087224 */ /* 0x000fc600078e0006 */
[----:B------:R-:W-:Y:S01]  /*153a0*/  STL.64 [R1+0x3a8], R16 ;  /* 0x0003a81001007387 */ /* 0x000fe20000100a00 */
[----:B------:R-:W-:-:S03]  /*153b0*/  IMAD.MOV.U32 R6, RZ, RZ, R4 ;  /* 0x000000ffff067224 */ /* 0x000fc600078e0004 */
[----:B------:R-:W-:Y:S04]  /*153c0*/  STL.64 [R1+0x3b0], R14 ;  /* 0x0003b00e01007387 */ /* 0x000fe80000100a00 */
[----:B------:R-:W-:Y:S01]  /*153d0*/  STL.64 [R1+0x3b8], R12 ;  /* 0x0003b80c01007387 */ /* 0x000fe20000100a00 */
[----:B------:R-:W-:-:S03]  /*153e0*/  IMAD.MOV.U32 R4, RZ, RZ, R2 ;  /* 0x000000ffff047224 */ /* 0x000fc600078e0002 */
[----:B------:R-:W-:Y:S04]  /*153f0*/  STL.64 [R1+0x3c0], R10 ;  /* 0x0003c00a01007387 */ /* 0x000fe80000100a00 */
[----:B------:R-:W-:Y:S04]  /*15400*/  STL.64 [R1+0x3c8], R8 ;  /* 0x0003c80801007387 */ /* 0x000fe80000100a00 */
[----:B------:R-:W-:Y:S04]  /*15410*/  STL.64 [R1+0x3d0], R6 ;  /* 0x0003d00601007387 */ /* 0x000fe80000100a00 */
[----:B0-----:R-:W2:Y:S04]  /*15420*/  LDL.LU R28, [R1+0x4cc] ;  /* 0x0004cc00011c7983 */ /* 0x001ea80000300800 */
[----:B------:R-:W-:Y:S04]  /*15430*/  STL.64 [R1+0x3d8], R4 ;  /* 0x0003d80401007387 */ /* 0x000fe80000100a00 */
[----:B------:R-:W3:Y:S01]  /*15440*/  LDL.LU R29, [R1+0x468] ;  /* 0x00046800011d7983 */ /* 0x000ee20000300800 */
[----:B------:R-:W-:-:S05]  /*15450*/  IMAD.MOV.U32 R2, RZ, RZ, R0 ;  /* 0x000000ffff027224 */ /* 0x000fca00078e0000 */
[----:B------:R-:W-:Y:S04]  /*15460*/  STL.64 [R1+0x3e0], R2 ;  /* 0x0003e00201007387 */ /* 0x000fe80000100a00 */
[----:B---3--:R0:W-:Y:S04]  /*15470*/  STL [R1+0x988], R29 ;  /* 0x0009881d01007387 */ /* 0x0081e80000100800 */
[----:B0-----:R-:W2:Y:S04]  /*15480*/  LDL.LU R29, [R1+0x460] ;  /* 0x00046000011d7983 */ /* 0x001ea80000300800 */
[----:B--2---:R0:W-:Y:S04]  /*15490*/  STL.64 [R1+0x990], R28 ;  /* 0x0009901c01007387 */ /* 0x0041e80000100a00 */
[----:B0-----:R-:W2:Y:S04]  /*154a0*/  LDL.LU R28, [R1+0x458] ;  /* 0x00045800011c7983 */ /* 0x001ea80000300800 */
[----:B------:R-:W2:Y:S04]  /*154b0*/  LDL.LU R29, [R1+0x4c4] ;  /* 0x0004c400011d7983 */ /* 0x000ea80000300800 */
        /* <DEDUP_REMOVED lines=42> */
[----:B------:R-:W3:Y:S04]  /*15760*/  LDL.LU R26, [R1+0x4d4] ;  /* 0x0004d400011a7983 */ /* 0x000ee80000300800 */
[----:B------:R-:W4:Y:S04]  /*15770*/  LDL.LU R27, [R1+0x470] ;  /* 0x00047000011b7983 */ /* 0x000f280000300800 */
[----:B------:R-:W5:Y:S04]  /*15780*/  LDL.LU R24, [R1+0x4dc] ;  /* 0x0004dc0001187983 */ /* 0x000f680000300800 */
        /* <DEDUP_REMOVED lines=18> */
[----:B------:R-:W3:Y:S04]  /*158b0*/  LDL.LU R6, [R1+0x4c0] ;  /* 0x0004c00001067983 */ /* 0x000ee80000300800 */
[----:B------:R-:W3:Y:S04]  /*158c0*/  LDL.LU R7, [R1+0x52c] ;  /* 0x00052c0001077983 */ /* 0x000ee80000300800 */
[----:B------:R-:W4:Y:S04]  /*158d0*/  LDL.LU R4, [R1+0x4c8] ;  /* 0x0004c80001047983 */ /* 0x000f280000300800 */
[----:B------:R-:W4:Y:S04]  /*158e0*/  LDL.LU R5, [R1+0x534] ;  /* 0x0005340001057983 */ /* 0x000f280000300800 */
[----:B------:R-:W4:Y:S04]  /*158f0*/  LDL.LU R2, [R1+0x4d0] ;  /* 0x0004d00001027983 */ /* 0x000f280000300800 */
        /* <DEDUP_REMOVED lines=76> */
[----:B---3--:R-:W-:-:S03]  /*15dc0*/  LOP3.LUT R7, R7, R6, RZ, 0x3c, !PT ;  /* 0x0000000607077212 */ /* 0x008fc600078e3cff */
[----:B--2---:R0:W-:Y:S04]  /*15dd0*/  STL.64 [R1+0x460], R28 ;  /* 0x0004601c01007387 */ /* 0x0041e80000100a00 */
[----:B0-----:R-:W2:Y:S01]  /*15de0*/  LDL.LU R29, [R1+0x988] ;  /* 0x00098800011d7983 */ /* 0x001ea20000300800 */
[----:B------:R-:W-:Y:S02]  /*15df0*/  IMAD.MOV.U32 R28, RZ, RZ, R26 ;  /* 0x000000ffff1c7224 */ /* 0x000fe400078e001a */
[----:B-----5:R-:W-:Y:S02]  /*15e00*/  IMAD.MOV.U32 R26, RZ, RZ, R24 ;  /* 0x000000ffff1a7224 */ /* 0x020fe400078e0018 */
[----:B----4-:R-:W-:Y:S02]  /*15e10*/  IMAD.MOV.U32 R24, RZ, RZ, R22 ;  /* 0x000000ffff187224 */ /* 0x010fe400078e0016 */
[----:B------:R-:W-:-:S02]  /*15e20*/  IMAD.MOV.U32 R22, RZ, RZ, R20 ;  /* 0x000000ffff167224 */ /* 0x000fc400078e0014 */
[----:B------:R-:W-:Y:S02]  /*15e30*/  IMAD.MOV.U32 R20, RZ, RZ, R18 ;  /* 0x000000ffff147224 */ /* 0x000fe400078e0012 */
[----:B------:R-:W-:Y:S01]  /*15e40*/  IMAD.MOV.U32 R18, RZ, RZ, R16 ;  /* 0x000000ffff127224 */ /* 0x000fe200078e0010 */
[----:B------:R-:W-:Y:S01]  /*15e50*/  LOP3.LUT R5, R5, R4, RZ, 0x3c, !PT ;  /* 0x0000000405057212 */ /* 0x000fe200078e3cff */
[----:B------:R-:W-:Y:S02]  /*15e60*/  IMAD.MOV.U32 R16, RZ, RZ, R14 ;  /* 0x000000ffff107224 */ /* 0x000fe400078e000e */
[----:B------:R-:W-:Y:S01]  /*15e70*/  IMAD.MOV.U32 R14, RZ, RZ, R12 ;  /* 0x000000ffff0e7224 */ /* 0x000fe200078e000c */
[----:B------:R-:W-:Y:S01]  /*15e80*/  LOP3.LUT R6, R7, R6, RZ, 0x3c, !PT ;  /* 0x0000000607067212 */ /* 0x000fe200078e3cff */
[----:B------:R-:W-:Y:S02]  /*15e90*/  IMAD.MOV.U32 R12, RZ, RZ, R10 ;  /* 0x000000ffff0c7224 */ /* 0x000fe400078e000a */
[----:B------:R-:W-:Y:S01]  /*15ea0*/  IMAD.MOV.U32 R10, RZ, RZ, R8 ;  /* 0x000000ffff0a7224 */ /* 0x000fe200078e0008 */
[----:B------:R-:W-:Y:S01]  /*15eb0*/  LOP3.LUT R4, R5, R4, RZ, 0x3c, !PT ;  /* 0x0000000405047212 */ /* 0x000fe200078e3cff */
[----:B------:R-:W-:Y:S01]  /*15ec0*/  IMAD.MOV.U32 R8, RZ, RZ, R0 ;  /* 0x000000ffff087224 */ /* 0x000fe200078e0000 */
[----:B------:R-:W-:-:S02]  /*15ed0*/  LOP3.LUT R7, R7, R6, RZ, 0x3c, !PT ;  /* 0x0000000607077212 */ /* 0x000fc400078e3cff */
[----:B------:R-:W-:Y:S02]  /*15ee0*/  LOP3.LUT R3, R3, R2, RZ, 0x3c, !PT ;  /* 0x0000000203037212 */ /* 0x000fe400078e3cff */
[----:B------:R-:W-:Y:S01]  /*15ef0*/  LOP3.LUT R5, R5, R4, RZ, 0x3c, !PT ;  /* 0x0000000405057212 */ /* 0x000fe200078e3cff */
[----:B------:R-:W0:Y:S01]  /*15f00*/  LDC R0, c[0x0][0x23c] ;  /* 0x00008f00ff007b82 */ /* 0x000e220000000800 */
[----:B--2---:R1:W-:Y:S04]  /*15f10*/  STL.64 [R1+0x468], R28 ;  /* 0x0004681c01007387 */ /* 0x0043e80000100a00 */
[----:B------:R-:W-:Y:S04]  /*15f20*/  STL.64 [R1+0x470], R26 ;  /* 0x0004701a01007387 */ /* 0x000fe80000100a00 */
        /* <DEDUP_REMOVED lines=10> */
[----:B-1----:R-:W2:Y:S04]  /*15fd0*/  LDL.LU R28, [R1+0x1b0] ;  /* 0x0001b000011c7983 */ /* 0x002ea80000300800 */
[----:B------:R-:W-:Y:S04]  /*15fe0*/  STL.64 [R1+0x4c8], R4 ;  /* 0x0004c80401007387 */ /* 0x000fe80000100a00 */
[----:B------:R-:W2:Y:S01]  /*15ff0*/  LDL.LU R29, [R1+0x698] ;  /* 0x00069800011d7983 */ /* 0x000ea20000300800 */
[----:B------:R-:W-:-:S04]  /*16000*/  LOP3.LUT R2, R3, R2, RZ, 0x3c, !PT ;  /* 0x0000000203027212 */ /* 0x000fc800078e3cff */
[----:B------:R-:W-:-:S05]  /*16010*/  LOP3.LUT R3, R3, R2, RZ, 0x3c, !PT ;  /* 0x0000000203037212 */ /* 0x000fca00078e3cff */
[----:B------:R-:W-:Y:S04]  /*16020*/  STL.64 [R1+0x4d0], R2 ;  /* 0x0004d00201007387 */ /* 0x000fe80000100a00 */
[----:B--2---:R1:W-:Y:S04]  /*16030*/  STL.64 [R1+0x908], R28 ;  /* 0x0009081c01007387 */ /* 0x0043e80000100a00 */
[----:B-1----:R-:W2:Y:S04]  /*16040*/  LDL.LU R28, [R1+0x650] ;  /* 0x00065000011c7983 */ /* 0x002ea80000300800 */
[----:B------:R-:W2:Y:S04]  /*16050*/  LDL.LU R29, [R1+0x694] ;  /* 0x00069400011d7983 */ /* 0x000ea80000300800 */
        /* <DEDUP_REMOVED lines=45> */
[----:B------:R-:W3:Y:S04]  /*16330*/  LDL.LU R26, [R1+0x1b4] ;  /* 0x0001b400011a7983 */ /* 0x000ee80000300800 */
[----:B------:R-:W3:Y:S04]  /*16340*/  LDL.LU R27, [R1+0x69c] ;  /* 0x00069c00011b7983 */ /* 0x000ee80000300800 */
        /* <DEDUP_REMOVED lines=12> */
[----:B------:R-:W5:Y:S04]  /*16410*/  LDL.LU.64 R12, [R1+0x120] ;  /* 0x00012000010c7983 */ /* 0x000f680000300a00 */
[----:B------:R-:W5:Y:S04]  /*16420*/  LDL.LU.64 R10, [R1+0x118] ;  /* 0x00011800010a7983 */ /* 0x000f680000300a00 */
[----:B------:R-:W5:Y:S04]  /*16430*/  LDL.LU.64 R8, [R1+0x110] ;  /* 0x0001100001087983 */ /* 0x000f680000300a00 */
[----:B------:R-:W5:Y:S04]  /*16440*/  LDL.LU.64 R6, [R1+0x108] ;  /* 0x0001080001067983 */ /* 0x000f680000300a00 */
[----:B------:R-:W5:Y:S04]  /*16450*/  LDL.LU.64 R4, [R1+0x100] ;  /* 0x0001000001047983 */ /* 0x000f680000300a00 */
[----:B------:R-:W5:Y:S01]  /*16460*/  LDL.LU.64 R2, [R1+0xf8] ;  /* 0x0000f80001027983 */ /* 0x000f620000300a00 */
[----:B--2---:R-:W-:-:S04]  /*16470*/  LOP3.LUT R29, R29, R28, RZ, 0x3c, !PT ;  /* 0x0000001c1d1d7212 */ /* 0x004fc800078e3cff */
[----:B------:R-:W-:-:S04]  /*16480*/  LOP3.LUT R28, R29, R28, RZ, 0x3c, !PT ;  /* 0x0000001c1d1c7212 */ /* 0x000fc800078e3cff */
[----:B------:R-:W-:-:S05]  /*16490*/  LOP3.LUT R29, R29, R28, RZ, 0x3c, !PT ;  /* 0x0000001c1d1d7212 */ /* 0x000fca00078e3cff */
[----:B------:R1:W-:Y:S04]  /*164a0*/  STL.64 [R1+0x4d8], R28 ;  /* 0x0004d81c01007387 */ /* 0x0003e80000100a00 */
[----:B-1----:R-:W2:Y:S02]  /*164b0*/  LDL.LU.64 R28, [R1+0x980] ;  /* 0x00098000011c7983 */ /* 0x002ea40000300a00 */
        /* <DEDUP_REMOVED lines=74> */
[----:B-1----:R-:W2:Y:S01]  /*16960*/  LDL.LU.64 R28, [R1+0x908] ;  /* 0x00090800011c7983 */ /* 0x002ea20000300a00 */
[----:B---3--:R-:W-:Y:S02]  /*16970*/  LOP3.LUT R27, R27, R26, RZ, 0x3c, !PT ;  /* 0x0000001a1b1b7212 */ /* 0x008fe400078e3cff */
[----:B----4-:R-:W-:Y:S02]  /*16980*/  LOP3.LUT R25, R25, R24, RZ, 0x3c, !PT ;  /* 0x0000001819197212 */ /* 0x010fe400078e3cff */
[----:B-----5:R-:W-:Y:S02]  /*16990*/  LOP3.LUT R23, R23, R22, RZ, 0x3c, !PT ;  /* 0x0000001617177212 */ /* 0x020fe400078e3cff */
        /* <DEDUP_REMOVED lines=13> */
[----:B------:R-:W-:Y:S01]  /*16a70*/  LOP3.LUT R14, R15, R14, RZ, 0x3c, !PT ;  /* 0x0000000e0f0e7212 */ /* 0x000fe200078e3cff */
[----:B0-----:R-:W-:Y:S01]  /*16a80*/  IMAD.SHL.U32 R0, R0, 0x20, RZ ;  /* 0x0000002000007824 */ /* 0x001fe200078e00ff */
[----:B------:R-:W-:Y:S02]  /*16a90*/  LOP3.LUT R21, R21, R20, RZ, 0x3c, !PT ;  /* 0x0000001415157212 */ /* 0x000fe400078e3cff */
[----:B------:R-:W-:Y:S02]  /*16aa0*/  LOP3.LUT R19, R19, R18, RZ, 0x3c, !PT ;  /* 0x0000001213137212 */ /* 0x000fe400078e3cff */
[----:B------:R-:W-:Y:S02]  /*16ab0*/  LOP3.LUT R17, R17, R16, RZ, 0x3c, !PT ;  /* 0x0000001011117212 */ /* 0x000fe400078e3cff */
[----:B------:R-:W-:Y:S01]  /*16ac0*/  LOP3.LUT R15, R15, R14, RZ, 0x3c, !PT ;  /* 0x0000000e0f0f7212 */ /* 0x000fe200078e3cff */
[----:B------:R-:W-:-:S04]  /*16ad0*/  IMAD.WIDE R12, R0, 0x2, R12 ;  /* 0x00000002000c7825 */ /* 0x000fc800078e020c */
[----:B------:R-:W-:-:S04]  /*16ae0*/  IMAD.WIDE R10, R0, 0x2, R10 ;  /* 0x00000002000a7825 */ /* 0x000fc800078e020a */
[----:B------:R-:W-:-:S04]  /*16af0*/  IMAD.WIDE R8, R0, 0x2, R8 ;  /* 0x0000000200087825 */ /* 0x000fc800078e0208 */
[----:B------:R-:W-:Y:S01]  /*16b00*/  IMAD.WIDE R6, R0, 0x2, R6 ;  /* 0x0000000200067825 */ /* 0x000fe200078e0206 */
[----:B--2---:R-:W-:-:S04]  /*16b10*/  LOP3.LUT R29, R29, R28, RZ, 0x3c, !PT ;  /* 0x0000001c1d1d7212 */ /* 0x004fc800078e3cff */
[----:B------:R-:W-:-:S04]  /*16b20*/  LOP3.LUT R28, R29, R28, RZ, 0x3c, !PT ;  /* 0x0000001c1d1c7212 */ /* 0x000fc800078e3cff */
[----:B------:R-:W-:-:S05]  /*16b30*/  LOP3.LUT R29, R29, R28, RZ, 0x3c, !PT ;  /* 0x0000001c1d1d7212 */ /* 0x000fca00078e3cff */
[----:B------:R0:W-:Y:S04]  /*16b40*/  STL.64 [R1+0x658], R28 ;  /* 0x0006581c01007387 */ /* 0x0001e80000100a00 */
        /* <DEDUP_REMOVED lines=11> */
[----:B0-----:R-:W2:Y:S01]  /*16c00*/  LDL.LU.64 R28, [R1+0x68] ;  /* 0x00006800011c7983 */ /* 0x001ea20000300a00 */
[----:B------:R-:W-:-:S04]  /*16c10*/  IMAD.WIDE R4, R0, 0x2, R4 ;  /* 0x0000000200047825 */ /* 0x000fc800078e0204 */
[C---:B------:R-:W-:Y:S01]  /*16c20*/  IMAD.WIDE R2, R0.reuse, 0x2, R2 ;  /* 0x0000000200027825 */ /* 0x040fe200078e0202 */
[----:B------:R-:W-:Y:S04]  /*16c30*/  STL.64 [R1+0x370], R4 ;  /* 0x0003700401007387 */ /* 0x000fe80000100a00 */
[----:B--2---:R0:W-:Y:S04]  /*16c40*/  STL.64 [R1+0x880], R28 ;  /* 0x0008801c01007387 */ /* 0x0041e80000100a00 */
[----:B------:R-:W-:Y:S04]  /*16c50*/  STL.64 [R1+0x368], R2 ;  /* 0x0003680201007387 */ /* 0x000fe80000100a00 */
[----:B0-----:R-:W2:Y:S04]  /*16c60*/  LDL.LU.64 R28, [R1+0x70] ;  /* 0x00007000011c7983 */ /* 0x001ea80000300a00 */
[----:B--2---:R0:W-:Y:S04]  /*16c70*/  STL.64 [R1+0x888], R28 ;  /* 0x0008881c01007387 */ /* 0x0041e80000100a00 */
        /* <DEDUP_REMOVED lines=31> */
[----:B------:R-:W3:Y:S04]  /*16e70*/  LDL.LU.64 R26, [R1+0x60] ;  /* 0x00006000011a7983 */ /* 0x000ee80000300a00 */
[----:B------:R-:W4:Y:S04]  /*16e80*/  LDL.LU.64 R24, [R1+0x58] ;  /* 0x0000580001187983 */ /* 0x000f280000300a00 */
[----:B------:R-:W5:Y:S04]  /*16e90*/  LDL.LU.64 R22, [R1+0x50] ;  /* 0x0000500001167983 */ /* 0x000f680000300a00 */
        /* <DEDUP_REMOVED lines=9> */
[----:B------:R-:W5:Y:S01]  /*16f30*/  LDL.LU.64 R2, [R1] ;  /* 0x0000000001027983 */ /* 0x000f620000300a00 */
[----:B--2---:R-:W-:-:S05]  /*16f40*/  IMAD.WIDE R28, R0, 0x2, R28 ;  /* 0x00000002001c7825 */ /* 0x004fca00078e021c */
[----:B------:R0:W-:Y:S04]  /*16f50*/  STL.64 [R1+0x360], R28 ;  /* 0x0003601c01007387 */ /* 0x0001e80000100a00 */
[----:B0-----:R-:W2:Y:S02]  /*16f60*/  LDL.LU.64 R28, [R1+0x900] ;  /* 0x00090000011c7983 */ /* 0x001ea40000300a00 */
        /* <DEDUP_REMOVED lines=47> */
[----:B0-----:R-:W2:Y:S01]  /*17260*/  LDL.LU.64 R28, [R1+0x880] ;  /* 0x00088000011c7983 */ /* 0x001ea20000300a00 */
[----:B---3--:R-:W-:-:S04]  /*17270*/  IMAD.WIDE R26, R0, 0x2, R26 ;  /* 0x00000002001a7825 */ /* 0x008fc800078e021a */
[----:B----4-:R-:W-:-:S04]  /*17280*/  IMAD.WIDE R24, R0, 0x2, R24 ;  /* 0x0000000200187825 */ /* 0x010fc800078e0218 */
[----:B-----5:R-:W-:-:S04]  /*17290*/  IMAD.WIDE R22, R0, 0x2, R22 ;  /* 0x0000000200167825 */ /* 0x020fc800078e0216 */
[----:B------:R-:W-:-:S04]  /*172a0*/  IMAD.WIDE R20, R0, 0x2, R20 ;  /* 0x0000000200147825 */ /* 0x000fc800078e0214 */
        /* <DEDUP_REMOVED lines=9> */
[----:B--2---:R-:W-:-:S05]  /*17340*/  IMAD.WIDE R28, R0, 0x2, R28 ;  /* 0x00000002001c7825 */ /* 0x004fca00078e021c */
[----:B------:R0:W-:Y:S04]  /*17350*/  STL.64 [R1+0x2d8], R28 ;  /* 0x0002d81c01007387 */ /* 0x0001e80000100a00 */
[----:B0-----:R-:W2:Y:S04]  /*17360*/  LDL.LU.64 R28, [R1+0x878] ;  /* 0x00087800011c7983 */ /* 0x001ea80000300a00 */
[----:B------:R0:W-:Y:S04]  /*17370*/  STL.64 [R1+0x2d0], R26 ;  /* 0x0002d01a01007387 */ /* 0x0001e80000100a00 */
[----:B0-----:R-:W3:Y:S04]  /*17380*/  LDL.LU.64 R26, [R1+0x870] ;  /* 0x00087000011a7983 */ /* 0x001ee80000300a00 */
[----:B------:R0:W-:Y:S04]  /*17390*/  STL.64 [R1+0x2c8], R24 ;  /* 0x0002c81801007387 */ /* 0x0001e80000100a00 */
[----:B0-----:R-:W4:Y:S04]  /*173a0*/  LDL.LU.64 R24, [R1+0x868] ;  /* 0x0008680001187983 */ /* 0x001f280000300a00 */
[----:B------:R0:W-:Y:S04]  /*173b0*/  STL.64 [R1+0x2c0], R22 ;  /* 0x0002c01601007387 */ /* 0x0001e80000100a00 */
[----:B0-----:R-:W5:Y:S04]  /*173c0*/  LDL.LU.64 R22, [R1+0x860] ;  /* 0x0008600001167983 */ /* 0x001f680000300a00 */
        /* <DEDUP_REMOVED lines=19> */
[----:B0-----:R-:W5:Y:S01]  /*17500*/  LDL.LU.64 R2, [R1+0x810] ;  /* 0x0008100001027983 */ /* 0x001f620000300a00 */
[----:B--2---:R-:W-:-:S04]  /*17510*/  IMAD.WIDE R20, R0, 0x2, R20 ;  /* 0x0000000200147825 */ /* 0x004fc800078e0214 */
        /* <DEDUP_REMOVED lines=8> */
[----:B------:R-:W-:-:S05]  /*175a0*/  IMAD.WIDE R2, R0, 0x2, R2 ;  /* 0x0000000200027825 */ /* 0x000fca00078e0202 */
        /* <DEDUP_REMOVED lines=19> */
[----:B0-----:R-:W5:Y:S01]  /*176e0*/  LDL.LU.64 R20, [R1+0x128] ;  /* 0x0001280001147983 */ /* 0x001f620000300a00 */
[----:B------:R-:W-:-:S05]  /*176f0*/  IMAD.WIDE R22, R0, 0x2, R22 ;  /* 0x0000000200167825 */ /* 0x000fca00078e0216 */
[----:B------:R0:W-:Y:S01]  /*17700*/  STL.64 [R1+0x218], R22 ;  /* 0x0002181601007387 */ /* 0x0001e20000100a00 */
[----:B------:R-:W-:-:S04]  /*17710*/  IMAD.WIDE R26, R0, 0x2, R26 ;  /* 0x00000002001a7825 */ /* 0x000fc800078e021a */
[----:B0-----:R-:W-:-:S04]  /*17720*/  IMAD.WIDE R22, R0, 0x2, R24 ;  /* 0x0000000200167825 */ /* 0x001fc800078e0218 */
[C---:B------:R-:W-:Y:S01]  /*17730*/  IMAD.WIDE R24, R0.reuse, 0x2, R28 ;  /* 0x0000000200187825 */ /* 0x040fe200078e021c */
[----:B------:R5:W-:Y:S04]  /*17740*/  STL.64 [R1+0x208], R22 ;  /* 0x0002081601007387 */ /* 0x000be80000100a00 */
[----:B------:R-:W-:Y:S04]  /*17750*/  STL.64 [R1+0x200], R26 ;  /* 0x0002001a01007387 */ /* 0x000fe80000100a00 */
[----:B------:R-:W-:Y:S01]  /*17760*/  STL.64 [R1+0x1f8], R24 ;  /* 0x0001f81801007387 */ /* 0x000fe20000100a00 */
[----:B---3--:R-:W-:-:S04]  /*17770*/  IMAD.WIDE R4, R0, 0x2, R4 ;  /* 0x0000000200047825 */ /* 0x008fc800078e0204 */
[----:B-----5:R-:W-:-:S04]  /*17780*/  IMAD.WIDE R22, R0, 0x2, R20 ;  /* 0x0000000200167825 */ /* 0x020fc800078e0214 */
[----:B----4-:R-:W-:-:S04]  /*17790*/  IMAD.WIDE R20, R0, 0x2, R18 ;  /* 0x0000000200147825 */ /* 0x010fc800078e0212 */
[----:B--2---:R-:W-:-:S04]  /*177a0*/  IMAD.WIDE R18, R0, 0x2, R16 ;  /* 0x0000000200127825 */ /* 0x004fc800078e0210 */
[----:B------:R-:W-:-:S04]  /*177b0*/  IMAD.WIDE R16, R0, 0x2, R14 ;  /* 0x0000000200107825 */ /* 0x000fc800078e020e */
[C---:B------:R-:W-:Y:S01]  /*177c0*/  IMAD.WIDE R14, R0.reuse, 0x2, R12 ;  /* 0x00000002000e7825 */ /* 0x040fe200078e020c */
[----:B------:R-:W-:Y:S03]  /*177d0*/  STL.64 [R1+0x1f0], R22 ;  /* 0x0001f01601007387 */ /* 0x000fe60000100a00 */
[C---:B------:R-:W-:Y:S01]  /*177e0*/  IMAD.WIDE R12, R0.reuse, 0x2, R10 ;  /* 0x00000002000c7825 */ /* 0x040fe200078e020a */
[----:B------:R-:W-:Y:S03]  /*177f0*/  STL.64 [R1+0x1e8], R20 ;  /* 0x0001e81401007387 */ /* 0x000fe60000100a00 */
[C---:B------:R-:W-:Y:S01]  /*17800*/  IMAD.WIDE R10, R0.reuse, 0x2, R8 ;  /* 0x00000002000a7825 */ /* 0x040fe200078e0208 */
[----:B------:R-:W-:Y:S03]  /*17810*/  STL.64 [R1+0x1e0], R18 ;  /* 0x0001e01201007387 */ /* 0x000fe60000100a00 */
[C---:B------:R-:W-:Y:S01]  /*17820*/  IMAD.WIDE R8, R0.reuse, 0x2, R6 ;  /* 0x0000000200087825 */ /* 0x040fe200078e0206 */
[----:B------:R-:W-:Y:S04]  /*17830*/  STL.64 [R1+0x1d8], R16 ;  /* 0x0001d81001007387 */ /* 0x000fe80000100a00 */
[----:B------:R-:W-:Y:S04]  /*17840*/  STL.64 [R1+0x1d0], R14 ;  /* 0x0001d00e01007387 */ /* 0x000fe80000100a00 */
[----:B------:R-:W-:Y:S04]  /*17850*/  STL.64 [R1+0x1c8], R12 ;  /* 0x0001c80c01007387 */ /* 0x000fe80000100a00 */
[----:B------:R-:W-:Y:S01]  /*17860*/  STL.64 [R1+0x1c0], R10 ;  /* 0x0001c00a01007387 */ /* 0x000fe20000100a00 */
[----:B------:R-:W-:-:S03]  /*17870*/  IMAD.WIDE R6, R0, 0x2, R2 ;  /* 0x0000000200067825 */ /* 0x000fc600078e0202 */
[----:B------:R-:W-:Y:S04]  /*17880*/  STL.64 [R1+0x1b8], R8 ;  /* 0x0001b80801007387 */ /* 0x000fe80000100a00 */
[----:B------:R-:W2:Y:S04]  /*17890*/  LDL.LU.64 R2, [R1+0x178] ;  /* 0x0001780001027983 */ /* 0x000ea80000300a00 */
[----:B------:R0:W-:Y:S04]  /*178a0*/  STL.64 [R1+0x1b0], R4 ;  /* 0x0001b00401007387 */ /* 0x0001e80000100a00 */
[----:B0-----:R-:W3:Y:S04]  /*178b0*/  LDL.LU.64 R4, [R1+0x180] ;  /* 0x0001800001047983 */ /* 0x001ee80000300a00 */
[----:B------:R-:W-:Y:S04]  /*178c0*/  STL.64 [R1+0x1a8], R6 ;  /* 0x0001a80601007387 */ /* 0x000fe80000100a00 */
[----:B------:R-:W4:Y:S04]  /*178d0*/  LDL.LU.64 R10, [R1+0x3d0] ;  /* 0x0003d000010a7983 */ /* 0x000f280000300a00 */
[----:B----4-:R0:W-:Y:S04]  /*178e0*/  STL.64 [R1+0x7d0], R10 ;  /* 0x0007d00a01007387 */ /* 0x0101e80000100a00 */
[----:B0-----:R-:W4:Y:S04]  /*178f0*/  LDL.LU.64 R10, [R1+0x3c8] ;  /* 0x0003c800010a7983 */ /* 0x001f280000300a00 */
        /* <DEDUP_REMOVED lines=14> */
[----:B------:R-:W5:Y:S04]  /*179e0*/  LDL.LU.64 R12, [R1+0x3d8] ;  /* 0x0003d800010c7983 */ /* 0x000f680000300a00 */
[----:B------:R-:W2:Y:S04]  /*179f0*/  LDL.LU.64 R28, [R1+0x408] ;  /* 0x00040800011c7983 */ /* 0x000ea80000300a00 */
[----:B--2---:R0:W-:Y:S04]  /*17a00*/  STL.64 [R1+0x7a8], R28 ;  /* 0x0007a81c01007387 */ /* 0x0041e80000100a00 */
[----:B0-----:R-:W2:Y:S04]  /*17a10*/  LDL.LU.64 R28, [R1+0x400] ;  /* 0x00040000011c7983 */ /* 0x001ea80000300a00 */
[----:B--2---:R0:W-:Y:S04]  /*17a20*/  STL.64 [R1+0x7b0], R28 ;  /* 0x0007b01c01007387 */ /* 0x0041e80000100a00 */
[----:B0-----:R-:W2:Y:S04]  /*17a30*/  LDL.LU.64 R28, [R1+0x3f8] ;  /* 0x0003f800011c7983 */ /* 0x001ea80000300a00 */
[----:B--2---:R0:W-:Y:S04]  /*17a40*/  STL.64 [R1+0x7b8], R28 ;  /* 0x0007b81c01007387 */ /* 0x0041e80000100a00 */
[----:B0-----:R-:W2:Y:S04]  /*17a50*/  LDL.LU.64 R28, [R1+0x3f0] ;  /* 0x0003f000011c7983 */ /* 0x001ea80000300a00 */
[----:B--2---:R0:W-:Y:S04]  /*17a60*/  STL.64 [R1+0x7c0], R28 ;  /* 0x0007c01c01007387 */ /* 0x0041e80000100a00 */
[----:B0-----:R-:W2:Y:S01]  /*17a70*/  LDL.LU.64 R28, [R1+0x3e8] ;  /* 0x0003e800011c7983 */ /* 0x001ea20000300a00 */
[----:B------:R-:W-:-:S04]  /*17a80*/  IMAD.WIDE R2, R0, 0x2, R2 ;  /* 0x0000000200027825 */ /* 0x000fc800078e0202 */
[----:B---3--:R-:W-:-:S04]  /*17a90*/  IMAD.WIDE R4, R0, 0x2, R4 ;  /* 0x0000000200047825 */ /* 0x008fc800078e0204 */
[C---:B----4-:R-:W-:Y:S01]  /*17aa0*/  IMAD.WIDE R10, R0.reuse, 0x2, R10 ;  /* 0x00000002000a7825 */ /* 0x050fe200078e020a */
[----:B--2---:R0:W-:Y:S04]  /*17ab0*/  STL.64 [R1+0x7c8], R28 ;  /* 0x0007c81c01007387 */ /* 0x0041e80000100a00 */
[----:B0-----:R-:W2:Y:S04]  /*17ac0*/  LDL.LU.64 R28, [R1+0x3e0] ;  /* 0x0003e000011c7983 */ /* 0x001ea80000300a00 */
[----:B------:R-:W3:Y:S04]  /*17ad0*/  LDL.LU.64 R26, [R1+0x410] ;  /* 0x00041000011a7983 */ /* 0x000ee80000300a00 */
[----:B------:R-:W4:Y:S04]  /*17ae0*/  LDL.LU.64 R24, [R1+0x418] ;  /* 0x0004180001187983 */ /* 0x000f280000300a00 */
[----:B------:R-:W4:Y:S04]  /*17af0*/  LDL.LU.64 R22, [R1+0x420] ;  /* 0x0004200001167983 */ /* 0x000f280000300a00 */
[----:B------:R-:W4:Y:S04]  /*17b00*/  LDL.LU.64 R20, [R1+0x428] ;  /* 0x0004280001147983 */ /* 0x000f280000300a00 */
[----:B------:R-:W4:Y:S04]  /*17b10*/  LDL.LU.64 R18, [R1+0x430] ;  /* 0x0004300001127983 */ /* 0x000f280000300a00 */
[----:B------:R-:W4:Y:S04]  /*17b20*/  LDL.LU.64 R16, [R1+0x438] ;  /* 0x0004380001107983 */ /* 0x000f280000300a00 */
[----:B------:R-:W4:Y:S04]  /*17b30*/  LDL.LU.64 R14, [R1+0x440] ;  /* 0x00044000010e7983 */ /* 0x000f280000300a00 */
[----:B------:R-:W4:Y:S04]  /*17b40*/  LDL.LU.64 R8, [R1+0x448] ;  /* 0x0004480001087983 */ /* 0x000f280000300a00 */
[----:B------:R-:W3:Y:S04]  /*17b50*/  LDL.LU.64 R6, [R1+0x450] ;  /* 0x0004500001067983 */ /* 0x000ee80000300a00 */
[----:B------:R0:W-:Y:S04]  /*17b60*/  STL.64 [R1+0x1a0], R2 ;  /* 0x0001a00201007387 */ /* 0x0001e80000100a00 */
[----:B0-----:R-:W4:Y:S04]  /*17b70*/  LDL.LU.64 R2, [R1+0x458] ;  /* 0x0004580001027983 */ /* 0x001f280000300a00 */
[----:B------:R0:W-:Y:S04]  /*17b80*/  STL.64 [R1+0x198], R4 ;  /* 0x0001980401007387 */ /* 0x0001e80000100a00 */
[----:B0-----:R-:W4:Y:S04]  /*17b90*/  LDL.LU.64 R4, [R1+0x460] ;  /* 0x0004600001047983 */ /* 0x001f280000300a00 */
[----:B------:R0:W-:Y:S04]  /*17ba0*/  STL.64 [R1+0x190], R10 ;  /* 0x0001900a01007387 */ /* 0x0001e80000100a00 */
[----:B0-----:R-:W5:Y:S02]  /*17bb0*/  LDL.LU.64 R10, [R1+0x808] ;  /* 0x00080800010a7983 */ /* 0x001f640000300a00 */
[----:B-----5:R-:W-:-:S05]  /*17bc0*/  IMAD.WIDE R10, R0, 0x2, R10 ;  /* 0x00000002000a7825 */ /* 0x020fca00078e020a */
        /* <DEDUP_REMOVED lines=19> */
[----:B0-----:R-:W5:Y:S01]  /*17d00*/  LDL.LU.64 R10, [R1+0x7d0] ;  /* 0x0007d000010a7983 */ /* 0x001f620000300a00 */
[----:B------:R-:W-:-:S04]  /*17d10*/  IMAD.WIDE R12, R0, 0x2, R12 ;  /* 0x00000002000c7825 */ /* 0x000fc800078e020c */
[----:B--2---:R-:W-:-:S04]  /*17d20*/  IMAD.WIDE R28, R0, 0x2, R28 ;  /* 0x00000002001c7825 */ /* 0x004fc800078e021c */
[----:B-----5:R-:W-:-:S05]  /*17d30*/  IMAD.WIDE R10, R0, 0x2, R10 ;  /* 0x00000002000a7825 */ /* 0x020fca00078e020a */
[----:B------:R0:W-:Y:S04]  /*17d40*/  STL.64 [R1+0x150], R10 ;  /* 0x0001500a01007387 */ /* 0x0001e80000100a00 */
[----:B0-----:R-:W2:Y:S04]  /*17d50*/  LDL.LU.64 R10, [R1+0x468] ;  /* 0x00046800010a7983 */ /* 0x001ea80000300a00 */
[----:B------:R0:W-:Y:S04]  /*17d60*/  STL.64 [R1+0x148], R12 ;  /* 0x0001480c01007387 */ /* 0x0001e80000100a00 */
[----:B0-----:R-:W5:Y:S04]  /*17d70*/  LDL.LU.64 R12, [R1+0x470] ;  /* 0x00047000010c7983 */ /* 0x001f680000300a00 */
[----:B------:R0:W-:Y:S04]  /*17d80*/  STL.64 [R1+0x140], R28 ;  /* 0x0001401c01007387 */ /* 0x0001e80000100a00 */
[----:B0-----:R-:W3:Y:S02]  /*17d90*/  LDL.LU.64 R28, [R1+0x7c8] ;  /* 0x0007c800011c7983 */ /* 0x001ee40000300a00 */
[----:B---3--:R-:W-:-:S05]  /*17da0*/  IMAD.WIDE R28, R0, 0x2, R28 ;  /* 0x00000002001c7825 */ /* 0x008fca00078e021c */
        /* <DEDUP_REMOVED lines=10> */
[----:B0-----:R-:W3:Y:S01]  /*17e50*/  LDL.LU.64 R28, [R1+0x7a8] ;  /* 0x0007a800011c7983 */ /* 0x001ee20000300a00 */
[----:B------:R-:W-:-:S04]  /*17e60*/  IMAD.WIDE R6, R0, 0x2, R6 ;  /* 0x0000000200067825 */ /* 0x000fc800078e0206 */
[----:B---3--:R-:W-:-:S05]  /*17e70*/  IMAD.WIDE R28, R0, 0x2, R28 ;  /* 0x00000002001c7825 */ /* 0x008fca00078e021c */
[----:B------:R0:W-:Y:S02]  /*17e80*/  STL.64 [R1+0x118], R28 ;  /* 0x0001181c01007387 */ /* 0x0001e40000100a00 */
[----:B0-----:R-:W-:-:S04]  /*17e90*/  IMAD.WIDE R28, R0, 0x2, R26 ;  /* 0x00000002001c7825 */ /* 0x001fc800078e021a */
[----:B----4-:R-:W-:-:S04]  /*17ea0*/  IMAD.WIDE R26, R0, 0x2, R24 ;  /* 0x00000002001a7825 */ /* 0x010fc800078e0218 */
[----:B------:R-:W-:-:S04]  /*17eb0*/  IMAD.WIDE R24, R0, 0x2, R22 ;  /* 0x0000000200187825 */ /* 0x000fc800078e0216 */
[----:B------:R-:W-:-:S04]  /*17ec0*/  IMAD.WIDE R22, R0, 0x2, R20 ;  /* 0x0000000200167825 */ /* 0x000fc800078e0214 */
[C---:B------:R-:W-:Y:S01]  /*17ed0*/  IMAD.WIDE R20, R0.reuse, 0x2, R18 ;  /* 0x0000000200147825 */ /* 0x040fe200078e0212 */
[----:B------:R-:W-:Y:S04]  /*17ee0*/  STL.64 [R1+0x110], R28 ;  /* 0x0001101c01007387 */ /* 0x000fe80000100a00 */
[----:B------:R-:W-:Y:S01]  /*17ef0*/  STL.64 [R1+0x108], R26 ;  /* 0x0001081a01007387 */ /* 0x000fe20000100a00 */
[----:B------:R-:W-:-:S03]  /*17f00*/  IMAD.WIDE R18, R0, 0x2, R16 ;  /* 0x0000000200127825 */ /* 0x000fc600078e0210 */
[----:B------:R-:W-:Y:S01]  /*17f10*/  STL.64 [R1+0x100], R24 ;  /* 0x0001001801007387 */ /* 0x000fe20000100a00 */
[----:B------:R-:W-:-:S03]  /*17f20*/  IMAD.WIDE R16, R0, 0x2, R14 ;  /* 0x0000000200107825 */ /* 0x000fc600078e020e */
[----:B------:R0:W-:Y:S01]  /*17f30*/  STL.64 [R1+0xf8], R22 ;  /* 0x0000f81601007387 */ /* 0x0001e20000100a00 */
[----:B------:R-:W-:-:S03]  /*17f40*/  IMAD.WIDE R14, R0, 0x2, R8 ;  /* 0x00000002000e7825 */ /* 0x000fc600078e0208 */
[----:B------:R-:W-:Y:S01]  /*17f50*/  STL.64 [R1+0xf0], R20 ;  /* 0x0000f01401007387 */ /* 0x000fe20000100a00 */
[----:B------:R-:W-:-:S03]  /*17f60*/  IMAD.WIDE R8, R0, 0x2, R2 ;  /* 0x0000000200087825 */ /* 0x000fc600078e0202 */
[----:B0-----:R-:W3:Y:S04]  /*17f70*/  LDL.LU.64 R22, [R1+0x478] ;  /* 0x0004780001167983 */ /* 0x001ee80000300a00 */
[----:B------:R-:W-:Y:S04]  /*17f80*/  STL.64 [R1+0xe8], R18 ;  /* 0x0000e81201007387 */ /* 0x000fe80000100a00 */
[----:B------:R-:W-:Y:S04]  /*17f90*/  STL.64 [R1+0xe0], R16 ;  /* 0x0000e01001007387 */ /* 0x000fe80000100a00 */
[----:B------:R-:W-:Y:S04]  /*17fa0*/  STL.64 [R1+0xd8], R14 ;  /* 0x0000d80e01007387 */ /* 0x000fe80000100a00 */
[----:B------:R-:W4:Y:S04]  /*17fb0*/  LDL.LU.64 R2, [R1+0x480] ;  /* 0x0004800001027983 */ /* 0x000f280000300a00 */
[----:B------:R0:W-:Y:S04]  /*17fc0*/  STL.64 [R1+0xd0], R6 ;  /* 0x0000d00601007387 */ /* 0x0001e80000100a00 */
[----:B------:R-:W-:Y:S01]  /*17fd0*/  STL.64 [R1+0xc8], R8 ;  /* 0x0000c80801007387 */ /* 0x000fe20000100a00 */
[----:B0-----:R-:W-:-:S03]  /*17fe0*/  IMAD.WIDE R6, R0, 0x2, R4 ;  /* 0x0000000200067825 */ /* 0x001fc600078e0204 */
[----:B------:R-:W2:Y:S04]  /*17ff0*/  LDL.LU.64 R4, [R1+0x490] ;  /* 0x0004900001047983 */ /* 0x000ea80000300a00 */
[----:B--2---:R0:W-:Y:S04]  /*18000*/  STL.64 [R1+0x7a0], R4 ;  /* 0x0007a00401007387 */ /* 0x0041e80000100a00 */
[----:B------:R1:W-:Y:S04]  /*18010*/  STL.64 [R1+0xc0], R6 ;  /* 0x0000c00601007387 */ /* 0x0003e80000100a00 */
[----:B0-----:R-:W2:Y:S04]  /*18020*/  LDL.LU.64 R4, [R1+0x488] ;  /* 0x0004880001047983 */ /* 0x001ea80000300a00 */
[----:B-1----:R-:W5:Y:S04]  /*18030*/  LDL.LU.64 R6, [R1+0x4a0] ;  /* 0x0004a00001067983 */ /* 0x002f680000300a00 */
[----:B-----5:R0:W-:Y:S04]  /*18040*/  STL.64 [R1+0x798], R6 ;  /* 0x0007980601007387 */ /* 0x0201e80000100a00 */
[----:B0-----:R-:W5:Y:S04]  /*18050*/  LDL.LU.64 R6, [R1+0x498] ;  /* 0x0004980001067983 */ /* 0x001f680000300a00 */
[----:B------:R-:W3:Y:S01]  /*18060*/  LDL.LU.64 R8, [R1+0x4b0] ;  /* 0x0004b00001087983 */ /* 0x000ee20000300a00 */
[----:B------:R-:W-:-:S04]  /*18070*/  IMAD.WIDE R14, R0, 0x2, R10 ;  /* 0x00000002000e7825 */ /* 0x000fc800078e020a */
[C---:B------:R-:W-:Y:S01]  /*18080*/  IMAD.WIDE R16, R0.reuse, 0x2, R12 ;  /* 0x0000000200107825 */ /* 0x040fe200078e020c */
[----:B---3--:R0:W-:Y:S04]  /*18090*/  STL.64 [R1+0x790], R8 ;  /* 0x0007900801007387 */ /* 0x0081e80000100a00 */
[----:B0-----:R-:W3:Y:S04]  /*180a0*/  LDL.LU.64 R8, [R1+0x4a8] ;  /* 0x0004a80001087983 */ /* 0x001ee80000300a00 */
[----:B------:R-:W3:Y:S04]  /*180b0*/  LDL.LU.64 R10, [R1+0x4b8] ;  /* 0x0004b800010a7983 */ /* 0x000ee80000300a00 */
[----:B------:R0:W-:Y:S04]  /*180c0*/  STL.64 [R1+0xb8], R14 ;  /* 0x0000b80e01007387 */ /* 0x0001e80000100a00 */
[----:B------:R-:W3:Y:S04]  /*180d0*/  LDL.LU.64 R12, [R1+0x4c0] ;  /* 0x0004c000010c7983 */ /* 0x000ee80000300a00 */
[----:B0-----:R-:W3:Y:S04]  /*180e0*/  LDL.LU.64 R14, [R1+0x4c8] ;  /* 0x0004c800010e7983 */ /* 0x001ee80000300a00 */
[----:B------:R0:W-:Y:S04]  /*180f0*/  STL.64 [R1+0xb0], R16 ;  /* 0x0000b01001007387 */ /* 0x0001e80000100a00 */
[----:B0-----:R-:W4:Y:S04]  /*18100*/  LDL.LU.64 R16, [R1+0x4e0] ;  /* 0x0004e00001107983 */ /* 0x001f280000300a00 */
[----:B----4-:R0:W-:Y:S04]  /*18110*/  STL.64 [R1+0x780], R16 ;  /* 0x0007801001007387 */ /* 0x0101e80000100a00 */
[----:B0-----:R-:W4:Y:S04]  /*18120*/  LDL.LU.64 R16, [R1+0x4d8] ;  /* 0x0004d80001107983 */ /* 0x001f280000300a00 */
[----:B----4-:R0:W-:Y:S04]  /*18130*/  STL.64 [R1+0x788], R16 ;  /* 0x0007881001007387 */ /* 0x0101e80000100a00 */
[----:B0-----:R-:W4:Y:S04]  /*18140*/  LDL.LU.64 R16, [R1+0x4d0] ;  /* 0x0004d00001107983 */ /* 0x001f280000300a00 */
[----:B------:R-:W4:Y:S04]  /*18150*/  LDL.LU.64 R18, [R1+0x4e8] ;  /* 0x0004e80001127983 */ /* 0x000f280000300a00 */
[----:B------:R-:W2:Y:S04]  /*18160*/  LDL.LU.64 R20, [R1+0x500] ;  /* 0x0005000001147983 */ /* 0x000ea80000300a00 */
[----:B--2---:R0:W-:Y:S04]  /*18170*/  STL.64 [R1+0x770], R20 ;  /* 0x0007701401007387 */ /* 0x0041e80000100a00 */
[----:B0-----:R-:W2:Y:S01]  /*18180*/  LDL.LU.64 R20, [R1+0x4f8] ;  /* 0x0004f80001147983 */ /* 0x001ea20000300a00 */
[----:B------:R-:W-:-:S04]  /*18190*/  IMAD.WIDE R22, R0, 0x2, R22 ;  /* 0x0000000200167825 */ /* 0x000fc800078e0216 */
[----:B------:R-:W-:-:S04]  /*181a0*/  IMAD.WIDE R2, R0, 0x2, R2 ;  /* 0x0000000200027825 */ /* 0x000fc800078e0202 */
[C---:B------:R-:W-:Y:S01]  /*181b0*/  IMAD.WIDE R4, R0.reuse, 0x2, R4 ;  /* 0x0000000200047825 */ /* 0x040fe200078e0204 */
[----:B--2---:R0:W-:Y:S04]  /*181c0*/  STL.64 [R1+0x778], R20 ;  /* 0x0007781401007387 */ /* 0x0041e80000100a00 */
[----:B0-----:R-:W2:Y:S04]  /*181d0*/  LDL.LU.64 R20, [R1+0x4f0] ;  /* 0x0004f00001147983 */ /* 0x001ea80000300a00 */
[----:B------:R-:W2:Y:S04]  /*181e0*/  LDL.LU.64 R28, [R1+0x508] ;  /* 0x00050800011c7983 */ /* 0x000ea80000300a00 */
[----:B------:R-:W2:Y:S04]  /*181f0*/  LDL.LU.64 R26, [R1+0x510] ;  /* 0x00051000011a7983 */ /* 0x000ea80000300a00 */
[----:B------:R0:W-:Y:S04]  /*18200*/  STL.64 [R1+0xa8], R22 ;  /* 0x0000a81601007387 */ /* 0x0001e80000100a00 */
[----:B0-----:R-:W2:Y:S04]  /*18210*/  LDL.LU.64 R22, [R1+0x518] ;  /* 0x0005180001167983 */ /* 0x001ea80000300a00 */
[----:B------:R-:W2:Y:S04]  /*18220*/  LDL.LU.64 R24, [R1+0x520] ;  /* 0x0005200001187983 */ /* 0x000ea80000300a00 */
[----:B------:R0:W-:Y:S04]  /*18230*/  STL.64 [R1+0xa0], R2 ;  /* 0x0000a00201007387 */ /* 0x0001e80000100a00 */
[----:B0-----:R-:W2:Y:S04]  /*18240*/  LDL.LU.64 R2, [R1+0x528] ;  /* 0x0005280001027983 */ /* 0x001ea80000300a00 */
[----:B------:R0:W-:Y:S04]  /*18250*/  STL.64 [R1+0x98], R4 ;  /* 0x0000980401007387 */ /* 0x0001e80000100a00 */
[----:B0-----:R-:W3:Y:S01]  /*18260*/  LDL.LU.64 R4, [R1+0x7a0] ;  /* 0x0007a00001047983 */ /* 0x001ee20000300a00 */
[----:B-----5:R-:W-:-:S04]  /*18270*/  IMAD.WIDE R6, R0, 0x2, R6 ;  /* 0x0000000200067825 */ /* 0x020fc800078e0206 */
[----:B---3--:R-:W-:-:S05]  /*18280*/  IMAD.WIDE R4, R0, 0x2, R4 ;  /* 0x0000000200047825 */ /* 0x008fca00078e0204 */
[----:B------:R0:W-:Y:S04]  /*18290*/  STL.64 [R1+0x90], R4 ;  /* 0x0000900401007387 */ /* 0x0001e80000100a00 */
[----:B0-----:R-:W3:Y:S04]  /*182a0*/  LDL.LU.64 R4, [R1+0x530] ;  /* 0x0005300001047983 */ /* 0x001ee80000300a00 */
[----:B------:R0:W-:Y:S04]  /*182b0*/  STL.64 [R1+0x88], R6 ;  /* 0x0000880601007387 */ /* 0x0001e80000100a00 */
[----:B0-----:R-:W5:Y:S01]  /*182c0*/  LDL.LU.64 R6, [R1+0x798] ;  /* 0x0007980001067983 */ /* 0x001f620000300a00 */
[----:B------:R-:W-:-:S04]  /*182d0*/  IMAD.WIDE R8, R0, 0x2, R8 ;  /* 0x0000000200087825 */ /* 0x000fc800078e0208 */
[----:B-----5:R-:W-:-:S05]  /*182e0*/  IMAD.WIDE R6, R0, 0x2, R6 ;  /* 0x0000000200067825 */ /* 0x020fca00078e0206 */
[----:B------:R0:W-:Y:S04]  /*182f0*/  STL.64 [R1+0x80], R6 ;  /* 0x0000800601007387 */ /* 0x0001e80000100a00 */
[----:B0-----:R-:W5:Y:S04]  /*18300*/  LDL.LU.64 R6, [R1+0x538] ;  /* 0x0005380001067983 */ /* 0x001f680000300a00 */
[----:B------:R0:W-:Y:S04]  /*18310*/  STL.64 [R1+0x78], R8 ;  /* 0x0000780801007387 */ /* 0x0001e80000100a00 */
[----:B0-----:R-:W2:Y:S01]  /*18320*/  LDL.LU.64 R8, [R1+0x790] ;  /* 0x0007900001087983 */ /* 0x001ea20000300a00 */
[----:B------:R-:W-:-:S04]  /*18330*/  IMAD.WIDE R10, R0, 0x2, R10 ;  /* 0x00000002000a7825 */ /* 0x000fc800078e020a */
[----:B------:R-:W-:-:S04]  /*18340*/  IMAD.WIDE R12, R0, 0x2, R12 ;  /* 0x00000002000c7825 */ /* 0x000fc800078e020c */
[----:B------:R-:W-:-:S04]  /*18350*/  IMAD.WIDE R14, R0, 0x2, R14 ;  /* 0x00000002000e7825 */ /* 0x000fc800078e020e */
[----:B----4-:R-:W-:-:S04]  /*18360*/  IMAD.WIDE R16, R0, 0x2, R16 ;  /* 0x0000000200107825 */ /* 0x010fc800078e0210 */
[----:B--2---:R-:W-:-:S05]  /*18370*/  IMAD.WIDE R8, R0, 0x2, R8 ;  /* 0x0000000200087825 */ /* 0x004fca00078e0208 */
[----:B------:R0:W-:Y:S04]  /*18380*/  STL.64 [R1+0x70], R8 ;  /* 0x0000700801007387 */ /* 0x0001e80000100a00 */
[----:B0-----:R-:W2:Y:S04]  /*18390*/  LDL.LU.64 R8, [R1+0x540] ;  /* 0x0005400001087983 */ /* 0x001ea80000300a00 */
[----:B------:R0:W-:Y:S04]  /*183a0*/  STL.64 [R1+0x68], R10 ;  /* 0x0000680a01007387 */ /* 0x0001e80000100a00 */
[----:B0-----:R-:W4:Y:S04]  /*183b0*/  LDL.LU.64 R10, [R1+0x548] ;  /* 0x00054800010a7983 */ /* 0x001f280000300a00 */
[----:B------:R0:W-:Y:S04]  /*183c0*/  STL.64 [R1+0x60], R12 ;  /* 0x0000600c01007387 */ /* 0x0001e80000100a00 */
[----:B0-----:R-:W4:Y:S04]  /*183d0*/  LDL.LU.64 R12, [R1+0x650] ;  /* 0x00065000010c7983 */ /* 0x001f280000300a00 */
[----:B------:R0:W-:Y:S04]  /*183e0*/  STL.64 [R1+0x58], R14 ;  /* 0x0000580e01007387 */ /* 0x0001e80000100a00 */
[----:B0-----:R-:W4:Y:S04]  /*183f0*/  LDL.LU.64 R14, [R1+0x658] ;  /* 0x00065800010e7983 */ /* 0x001f280000300a00 */
[----:B------:R0:W-:Y:S04]  /*18400*/  STL.64 [R1+0x50], R16 ;  /* 0x0000501001007387 */ /* 0x0001e80000100a00 */
[----:B0-----:R-:W3:Y:S02]  /*18410*/  LDL.LU.64 R16, [R1+0x788] ;  /* 0x0007880001107983 */ /* 0x001ee40000300a00 */
[----:B---3--:R-:W-:-:S05]  /*18420*/  IMAD.WIDE R16, R0, 0x2, R16 ;  /* 0x0000000200107825 */ /* 0x008fca00078e0210 */
[----:B------:R0:W-:Y:S04]  /*18430*/  STL.64 [R1+0x48], R16 ;  /* 0x0000481001007387 */ /* 0x0001e80000100a00 */
[----:B0-----:R-:W3:Y:S01]  /*18440*/  LDL.LU.64 R16, [R1+0x780] ;  /* 0x0007800001107983 */ /* 0x001ee20000300a00 */
[----:B------:R-:W-:-:S04]  /*18450*/  IMAD.WIDE R18, R0, 0x2, R18 ;  /* 0x0000000200127825 */ /* 0x000fc800078e0212 */
[----:B------:R-:W-:-:S04]  /*18460*/  IMAD.WIDE R20, R0, 0x2, R20 ;  /* 0x0000000200147825 */ /* 0x000fc800078e0214 */
[----:B---3--:R-:W-:-:S05]  /*18470*/  IMAD.WIDE R16, R0, 0x2, R16 ;  /* 0x0000000200107825 */ /* 0x008fca00078e0210 */
[----:B------:R0:W-:Y:S04]  /*18480*/  STL.64 [R1+0x40], R16 ;  /* 0x0000401001007387 */ /* 0x0001e80000100a00 */
[----:B0-----:R-:W3:Y:S04]  /*18490*/  LDL.LU.64 R16, [R1+0x660] ;  /* 0x0006600001107983 */ /* 0x001ee80000300a00 */
[----:B------:R0:W-:Y:S04]  /*184a0*/  STL.64 [R1+0x38], R18 ;  /* 0x0000381201007387 */ /* 0x0001e80000100a00 */
[----:B0-----:R-:W3:Y:S04]  /*184b0*/  LDL.LU.64 R18, [R1+0x668] ;  /* 0x0006680001127983 */ /* 0x001ee80000300a00 */
[----:B------:R0:W-:Y:S04]  /*184c0*/  STL.64 [R1+0x30], R20 ;  /* 0x0000301401007387 */ /* 0x0001e80000100a00 */
[----:B0-----:R-:W5:Y:S02]  /*184d0*/  LDL.LU.64 R20, [R1+0x778] ;  /* 0x0007780001147983 */ /* 0x001f640000300a00 */
[----:B-----5:R-:W-:-:S05]  /*184e0*/  IMAD.WIDE R20, R0, 0x2, R20 ;  /* 0x0000000200147825 */ /* 0x020fca00078e0214 */
[----:B------:R0:W-:Y:S04]  /*184f0*/  STL.64 [R1+0x28], R20 ;  /* 0x0000281401007387 */ /* 0x0001e80000100a00 */
[----:B0-----:R-:W5:Y:S01]  /*18500*/  LDL.LU.64 R20, [R1+0x770] ;  /* 0x0007700001147983 */ /* 0x001f620000300a00 */
[----:B------:R-:W-:-:S04]  /*18510*/  IMAD.WIDE R28, R0, 0x2, R28 ;  /* 0x00000002001c7825 */ /* 0x000fc800078e021c */
[----:B------:R-:W-:-:S04]  /*18520*/  IMAD.WIDE R26, R0, 0x2, R26 ;  /* 0x00000002001a7825 */ /* 0x000fc800078e021a */
[----:B------:R-:W-:-:S04]  /*18530*/  IMAD.WIDE R2, R0, 0x2, R2 ;  /* 0x0000000200027825 */ /* 0x000fc800078e0202 */
[----:B------:R-:W-:-:S04]  /*18540*/  IMAD.WIDE R4, R0, 0x2, R4 ;  /* 0x0000000200047825 */ /* 0x000fc800078e0204 */
[----:B------:R-:W-:-:S04]  /*18550*/  IMAD.WIDE R6, R0, 0x2, R6 ;  /* 0x0000000200067825 */ /* 0x000fc800078e0206 */
[----:B-----5:R-:W-:-:S05]  /*18560*/  IMAD.WIDE R20, R0, 0x2, R20 ;  /* 0x0000000200147825 */ /* 0x020fca00078e0214 */
[----:B------:R0:W-:Y:S04]  /*18570*/  STL.64 [R1+0x20], R20 ;  /* 0x0000201401007387 */ /* 0x0001e80000100a00 */
[----:B0-----:R-:W5:Y:S04]  /*18580*/  LDL.LU.64 R20, [R1+0x670] ;  /* 0x0006700001147983 */ /* 0x001f680000300a00 */
[----:B------:R0:W-:Y:S02]  /*18590*/  STL.64 [R1+0x18], R28 ;  /* 0x0000181c01007387 */ /* 0x0001e40000100a00 */
[----:B0-----:R-:W-:-:S02]  /*185a0*/  IMAD.WIDE R28, R0, 0x2, R22 ;  /* 0x00000002001c7825 */ /* 0x001fc400078e0216 */
[----:B------:R-:W5:Y:S04]  /*185b0*/  LDL.LU.64 R22, [R1+0x678] ;  /* 0x0006780001167983 */ /* 0x000f680000300a00 */
[----:B------:R0:W-:Y:S04]  /*185c0*/  STL.64 [R1+0x10], R26 ;  /* 0x0000101a01007387 */ /* 0x0001e80000100a00 */
[----:B------:R-:W-:Y:S01]  /*185d0*/  STL.64 [R1+0x8], R28 ;  /* 0x0000081c01007387 */ /* 0x000fe20000100a00 */
[----:B--2---:R-:W-:-:S04]  /*185e0*/  IMAD.WIDE R8, R0, 0x2, R8 ;  /* 0x0000000200087825 */ /* 0x004fc800078e0208 */
[----:B----4-:R-:W-:-:S04]  /*185f0*/  IMAD.WIDE R10, R0, 0x2, R10 ;  /* 0x00000002000a7825 */ /* 0x010fc800078e020a */
[----:B------:R-:W-:-:S04]  /*18600*/  IMAD.WIDE R12, R0, 0x2, R12 ;  /* 0x00000002000c7825 */ /* 0x000fc800078e020c */
[C---:B0-----:R-:W-:Y:S02]  /*18610*/  IMAD.WIDE R26, R0.reuse, 0x2, R24 ;  /* 0x00000002001a7825 */ /* 0x041fe400078e0218 */
[----:B------:R-:W2:Y:S04]  /*18620*/  LDL.LU.64 R24, [R1+0x680] ;  /* 0x0006800001187983 */ /* 0x000ea80000300a00 */
[----:B------:R0:W-:Y:S04]  /*18630*/  STL.64 [R1], R26 ;  /* 0x0000001a01007387 */ /* 0x0001e80000100a00 */
[----:B------:R-:W-:Y:S01]  /*18640*/  STL.64 [R1+0x6f0], R2 ;  /* 0x0006f00201007387 */ /* 0x000fe20000100a00 */
[----:B------:R-:W-:-:S04]  /*18650*/  IMAD.WIDE R14, R0, 0x2, R14 ;  /* 0x00000002000e7825 */ /* 0x000fc800078e020e */
[----:B---3--:R-:W-:-:S04]  /*18660*/  IMAD.WIDE R16, R0, 0x2, R16 ;  /* 0x0000000200107825 */ /* 0x008fc800078e0210 */
[C---:B------:R-:W-:Y:S01]  /*18670*/  IMAD.WIDE R18, R0.reuse, 0x2, R18 ;  /* 0x0000000200127825 */ /* 0x040fe200078e0212 */
[----:B0-----:R-:W3:Y:S04]  /*18680*/  LDL.LU.64 R26, [R1+0x688] ;  /* 0x00068800011a7983 */ /* 0x001ee80000300a00 */
[----:B------:R-:W-:Y:S04]  /*18690*/  STL.64 [R1+0x6f8], R4 ;  /* 0x0006f80401007387 */ /* 0x000fe80000100a00 */
[----:B------:R-:W4:Y:S04]  /*186a0*/  LDL.LU.64 R28, [R1+0x690] ;  /* 0x00069000011c7983 */ /* 0x000f280000300a00 */
[----:B------:R-:W-:Y:S04]  /*186b0*/  STL.64 [R1+0x700], R6 ;  /* 0x0007000601007387 */ /* 0x000fe80000100a00 */
[----:B------:R-:W-:Y:S04]  /*186c0*/  STL.64 [R1+0x708], R8 ;  /* 0x0007080801007387 */ /* 0x000fe80000100a00 */
[----:B------:R-:W-:Y:S04]  /*186d0*/  STL.64 [R1+0x710], R10 ;  /* 0x0007100a01007387 */ /* 0x000fe80000100a00 */
[----:B------:R0:W-:Y:S04]  /*186e0*/  STL.64 [R1+0x718], R12 ;  /* 0x0007180c01007387 */ /* 0x0001e80000100a00 */
[----:B0-----:R-:W4:Y:S04]  /*186f0*/  LDL.LU.64 R12, [R1+0x378] ;  /* 0x00037800010c7983 */ /* 0x001f280000300a00 */
[----:B------:R0:W-:Y:S04]  /*18700*/  STL.64 [R1+0x720], R14 ;  /* 0x0007200e01007387 */ /* 0x0001e80000100a00 */
[----:B0-----:R-:W4:Y:S04]  /*18710*/  LDL.LU.64 R14, [R1+0x390] ;  /* 0x00039000010e7983 */ /* 0x001f280000300a00 */
[----:B------:R-:W-:Y:S04]  /*18720*/  STL.64 [R1+0x728], R16 ;  /* 0x0007281001007387 */ /* 0x000fe80000100a00 */
[----:B------:R-:W4:Y:S04]  /*18730*/  LDL.LU.64 R10, [R1+0x368] ;  /* 0x00036800010a7983 */ /* 0x000f280000300a00 */
[----:B------:R0:W-:Y:S04]  /*18740*/  STL.64 [R1+0x730], R18 ;  /* 0x0007301201007387 */ /* 0x0001e80000100a00 */
[----:B0-----:R-:W4:Y:S04]  /*18750*/  LDL.LU.64 R18, [R1+0x370] ;  /* 0x0003700001127983 */ /* 0x001f280000300a00 */
[----:B------:R-:W4:Y:S01]  /*18760*/  LDL.LU.64 R8, [R1+0x360] ;  /* 0x0003600001087983 */ /* 0x000f220000300a00 */
[----:B-----5:R-:W-:-:S05]  /*18770*/  IMAD.WIDE R20, R0, 0x2, R20 ;  /* 0x0000000200147825 */ /* 0x020fca00078e0214 */
[----:B------:R0:W-:Y:S01]  /*18780*/  STL.64 [R1+0x738], R20 ;  /* 0x0007381401007387 */ /* 0x0001e20000100a00 */
[----:B------:R-:W-:-:S03]  /*18790*/  IMAD.WIDE R22, R0, 0x2, R22 ;  /* 0x0000000200167825 */ /* 0x000fc600078e0216 */
[----:B0-----:R-:W5:Y:S04]  /*187a0*/  LDL.LU.64 R20, [R1+0x380] ;  /* 0x0003800001147983 */ /* 0x001f680000300a00 */
[----:B------:R-:W5:Y:S04]  /*187b0*/  LDL.LU.64 R6, [R1+0x358] ;  /* 0x0003580001067983 */ /* 0x000f680000300a00 */
[----:B------:R0:W-:Y:S04]  /*187c0*/  STL.64 [R1+0x740], R22 ;  /* 0x0007401601007387 */ /* 0x0001e80000100a00 */
[----:B0-----:R-:W5:Y:S01]  /*187d0*/  LDL.LU.64 R22, [R1+0x388] ;  /* 0x0003880001167983 */ /* 0x001f620000300a00 */
[----:B--2---:R-:W-:-:S03]  /*187e0*/  IMAD.WIDE R24, R0, 0x2, R24 ;  /* 0x0000000200187825 */ /* 0x004fc600078e0218 */
[----:B------:R-:W2:Y:S04]  /*187f0*/  LDL.LU.64 R4, [R1+0x350] ;  /* 0x0003500001047983 */ /* 0x000ea80000300a00 */
[----:B------:R-:W-:Y:S04]  /*18800*/  STL.64 [R1+0x748], R24 ;  /* 0x0007481801007387 */ /* 0x000fe80000100a00 */
[----:B------:R-:W2:Y:S01]  /*18810*/  LDL.LU.64 R2, [R1+0x348] ;  /* 0x0003480001027983 */ /* 0x000ea20000300a00 */
[----:B---3--:R-:W-:-:S04]  /*18820*/  IMAD.WIDE R26, R0, 0x2, R26 ;  /* 0x00000002001a7825 */ /* 0x008fc800078e021a */
[----:B----4-:R-:W-:Y:S01]  /*18830*/  IMAD.WIDE R28, R0, 0x2, R28 ;  /* 0x00000002001c7825 */ /* 0x010fe200078e021c */
[----:B------:R-:W-:Y:S04]  /*18840*/  STL.64 [R1+0x750], R26 ;  /* 0x0007501a01007387 */ /* 0x000fe80000100a00 */
[----:B------:R-:W3:Y:S04]  /*18850*/  LDL.LU.64 R16, [R1+0x340] ;  /* 0x0003400001107983 */ /* 0x000ee80000300a00 */
[----:B------:R-:W-:Y:S04]  /*18860*/  STL.64 [R1+0x758], R28 ;  /* 0x0007581c01007387 */ /* 0x000fe80000100a00 */
[----:B------:R0:W-:Y:S01]  /*18870*/  STL [R1+0x390], R14 ;  /* 0x0003900e01007387 */ /* 0x0001e20000100800 */
[----:B------:R-:W-:-:S03]  /*18880*/  IMAD.MOV.U32 R0, RZ, RZ, R15 ;  /* 0x000000ffff007224 */ /* 0x000fc600078e000f */
[----:B0-----:R-:W4:Y:S04]  /*18890*/  LDL.LU.64 R14, [R1+0x338] ;  /* 0x00033800010e7983 */ /* 0x001f280000300a00 */
[----:B------:R0:W-:Y:S04]  /*188a0*/  STL [R1+0x394], R0 ;  /* 0x0003940001007387 */ /* 0x0001e80000100800 */
[----:B-----5:R1:W-:Y:S01]  /*188b0*/  STL [R1+0x388], R22 ;  /* 0x0003881601007387 */ /* 0x0203e20000100800 */
[----:B0-----:R-:W-:-:S03]  /*188c0*/  IMAD.MOV.U32 R0, RZ, RZ, R23 ;  /* 0x000000ffff007224 */ /* 0x001fc600078e0017 */
[----:B-1----:R-:W5:Y:S04]  /*188d0*/  LDL.LU.64 R22, [R1+0x330] ;  /* 0x0003300001167983 */ /* 0x002f680000300a00 */
[----:B------:R0:W-:Y:S04]  /*188e0*/  STL [R1+0x38c], R0 ;  /* 0x00038c0001007387 */ /* 0x0001e80000100800 */
[----:B------:R1:W-:Y:S01]  /*188f0*/  STL [R1+0x380], R20 ;  /* 0x0003801401007387 */ /* 0x0003e20000100800 */
        /* <DEDUP_REMOVED lines=23> */
[----:B--2---:R1:W-:Y:S01]  /*18a70*/  STL [R1+0x350], R4 ;  /* 0x0003500401007387 */ /* 0x0043e20000100800 */
[----:B0-----:R-:W-:-:S03]  /*18a80*/  IMAD.MOV.U32 R0, RZ, RZ, R5 ;  /* 0x000000ffff007224 */ /* 0x001fc600078e0005 */
[----:B-1----:R-:W2:Y:S04]  /*18a90*/  LDL.LU.64 R4, [R1+0x2f8] ;  /* 0x0002f80001047983 */ /* 0x002ea80000300a00 */
[----:B------:R0:W-:Y:S04]  /*18aa0*/  STL [R1+0x354], R0 ;  /* 0x0003540001007387 */ /* 0x0001e80000100800 */
[----:B------:R1:W-:Y:S01]  /*18ab0*/  STL [R1+0x348], R2 ;  /* 0x0003480201007387 */ /* 0x0003e20000100800 */
[----:B0-----:R-:W-:-:S03]  /*18ac0*/  IMAD.MOV.U32 R0, RZ, RZ, R3 ;  /* 0x000000ffff007224 */ /* 0x001fc600078e0003 */
[----:B-1----:R-:W2:Y:S04]  /*18ad0*/  LDL.LU.64 R2, [R1+0x2f0] ;  /* 0x0002f00001027983 */ /* 0x002ea80000300a00 */
[----:B------:R0:W-:Y:S04]  /*18ae0*/  STL [R1+0x34c], R0 ;  /* 0x00034c0001007387 */ /* 0x0001e80000100800 */
[----:B---3--:R1:W-:Y:S01]  /*18af0*/  STL [R1+0x340], R16 ;  /* 0x0003401001007387 */ /* 0x0083e20000100800 */
[----:B0-----:R-:W-:-:S03]  /*18b00*/  IMAD.MOV.U32 R0, RZ, RZ, R17 ;  /* 0x000000ffff007224 */ /* 0x001fc600078e0011 */
[----:B-1----:R-:W3:Y:S04]  /*18b10*/  LDL.LU.64 R16, [R1+0x2e8] ;  /* 0x0002e80001107983 */ /* 0x002ee80000300a00 */
[----:B------:R0:W-:Y:S04]  /*18b20*/  STL [R1+0x344], R0 ;  /* 0x0003440001007387 */ /* 0x0001e80000100800 */
[----:B----4-:R1:W-:Y:S01]  /*18b30*/  STL [R1+0x338], R14 ;  /* 0x0003380e01007387 */ /* 0x0103e20000100800 */
[----:B0-----:R-:W-:-:S03]  /*18b40*/  IMAD.MOV.U32 R0, RZ, RZ, R15 ;  /* 0x000000ffff007224 */ /* 0x001fc600078e000f */
[----:B-1----:R-:W4:Y:S04]  /*18b50*/  LDL.LU.64 R14, [R1+0x2e0] ;  /* 0x0002e000010e7983 */ /* 0x002f280000300a00 */
        /* <DEDUP_REMOVED lines=114> */
[----:B0-----:R-:W-:-:S03]  /*19280*/  MOV R0, R7 ;  /* 0x0000000700007202 */ /* 0x001fc60000000f00 */
        /* <DEDUP_REMOVED lines=30> */
[----:B------:R-:W-:Y:S04]  /*19470*/  STL [R1+0x3b4], R18 ;  /* 0x0003b41201007387 */ /* 0x000fe80000100800 */
[----:B------:R-:W5:Y:S01]  /*19480*/  LDL.LU.64 R24, [R1+0x1b0] ;  /* 0x0001b00001187983 */ /* 0x000f620000300a00 */
[----:B0-----:R-:W-:-:S05]  /*19490*/  IMAD.MOV.U32 R0, RZ, RZ, R19 ;  /* 0x000000ffff007224 */ /* 0x001fca00078e0013 */
        /* <DEDUP_REMOVED lines=9> */
[----:B------:R1:W-:Y:S04]  /*19530*/  STL [R1+0x3c0], R6 ;  /* 0x0003c00601007387 */ /* 0x0003e80000100800 */
[----:B------:R-:W5:Y:S01]  /*19540*/  LDL.LU.64 R18, [R1+0x198] ;  /* 0x0001980001127983 */ /* 0x000f620000300a00 */
[----:B0-----:R-:W-:-:S05]  /*19550*/  IMAD.MOV.U32 R0, RZ, RZ, R7 ;  /* 0x000000ffff007224 */ /* 0x001fca00078e0007 */
[----:B------:R0:W-:Y:S04]  /*19560*/  STL [R1+0x1f0], R0 ;  /* 0x0001f00001007387 */ /* 0x0001e80000100800 */
[----:B--2---:R2:W-:Y:S04]  /*19570*/  STL [R1+0x3c4], R4 ;  /* 0x0003c40401007387 */ /* 0x0045e80000100800 */
[----:B-1----:R-:W5:Y:S01]  /*19580*/  LDL.LU.64 R6, [R1+0x190] ;  /* 0x0001900001067983 */ /* 0x002f620000300a00 */
[----:B0-----:R-:W-:-:S05]  /*19590*/  IMAD.MOV.U32 R0, RZ, RZ, R5 ;  /* 0x000000ffff007224 */ /* 0x001fca00078e0005 */
[----:B------:R0:W-:Y:S04]  /*195a0*/  STL [R1+0x1e8], R0 ;  /* 0x0001e80001007387 */ /* 0x0001e80000100800 */
[----:B------:R1:W-:Y:S04]  /*195b0*/  STL [R1+0x3c8], R2 ;  /* 0x0003c80201007387 */ /* 0x0003e80000100800 */
[----:B--2---:R-:W2:Y:S01]  /*195c0*/  LDL.LU.64 R4, [R1+0x188] ;  /* 0x0001880001047983 */ /* 0x004ea20000300a00 */
[----:B0-----:R-:W-:-:S03]  /*195d0*/  IMAD.MOV.U32 R0, RZ, RZ, R3 ;  /* 0x000000ffff007224 */ /* 0x001fc600078e0003 */
[----:B---3--:R-:W-:Y:S04]  /*195e0*/  STL [R1+0x3cc], R16 ;  /* 0x0003cc1001007387 */ /* 0x008fe80000100800 */
[----:B------:R0:W-:Y:S04]  /*195f0*/  STL [R1+0x1e0], R0 ;  /* 0x0001e00001007387 */ /* 0x0001e80000100800 */
[----:B-1----:R-:W3:Y:S01]  /*19600*/  LDL.LU.64 R2, [R1+0x180] ;  /* 0x0001800001027983 */ /* 0x002ee20000300a00 */
[----:B0-----:R-:W-:-:S03]  /*19610*/  IMAD.MOV.U32 R0, RZ, RZ, R17 ;  /* 0x000000ffff007224 */ /* 0x001fc600078e0011 */
[----:B----4-:R-:W-:Y:S04]  /*19620*/  STL [R1+0x3d0], R14 ;  /* 0x0003d00e01007387 */ /* 0x010fe80000100800 */
[----:B------:R0:W-:Y:S04]  /*19630*/  STL [R1+0x1d8], R0 ;  /* 0x0001d80001007387 */ /* 0x0001e80000100800 */
[----:B------:R-:W4:Y:S01]  /*19640*/  LDL.LU.64 R16, [R1+0x178] ;  /* 0x0001780001107983 */ /* 0x000f220000300a00 */
[----:B0-----:R-:W-:-:S03]  /*19650*/  IMAD.MOV.U32 R0, RZ, RZ, R15 ;  /* 0x000000ffff007224 */ /* 0x001fc600078e000f */
[----:B-----5:R-:W-:Y:S04]  /*19660*/  STL [R1+0x3d4], R22 ;  /* 0x0003d41601007387 */ /* 0x020fe80000100800 */
[----:B------:R0:W-:Y:S04]  /*19670*/  STL [R1+0x1d0], R0 ;  /* 0x0001d00001007387 */ /* 0x0001e80000100800 */
[----:B------:R-:W5:Y:S01]  /*19680*/  LDL.LU.64 R14, [R1+0x170] ;  /* 0x00017000010e7983 */ /* 0x000f620000300a00 */
[----:B0-----:R-:W-:-:S03]  /*19690*/  IMAD.MOV.U32 R0, RZ, RZ, R23 ;  /* 0x000000ffff007224 */ /* 0x001fc600078e0017 */
[----:B------:R-:W-:Y:S04]  /*196a0*/  STL [R1+0x3d8], R20 ;  /* 0x0003d81401007387 */ /* 0x000fe80000100800 */
[----:B------:R0:W-:Y:S04]  /*196b0*/  STL [R1+0x1c8], R0 ;  /* 0x0001c80001007387 */ /* 0x0001e80000100800 */
[----:B------:R-:W5:Y:S01]  /*196c0*/  LDL.LU.64 R22, [R1+0x168] ;  /* 0x0001680001167983 */ /* 0x000f620000300a00 */
[----:B0-----:R-:W-:-:S03]  /*196d0*/  IMAD.MOV.U32 R0, RZ, RZ, R21 ;  /* 0x000000ffff007224 */ /* 0x001fc600078e0015 */
[----:B------:R-:W-:Y:S04]  /*196e0*/  STL [R1+0x3dc], R12 ;  /* 0x0003dc0c01007387 */ /* 0x000fe80000100800 */
[----:B------:R0:W-:Y:S04]  /*196f0*/  STL [R1+0x1c4], R0 ;  /* 0x0001c40001007387 */ /* 0x0001e80000100800 */
[----:B------:R-:W5:Y:S04]  /*19700*/  LDL.LU.64 R20, [R1+0x160] ;  /* 0x0001600001147983 */ /* 0x000f680000300a00 */
[----:B------:R-:W-:Y:S01]  /*19710*/  STL [R1+0x3e0], R24 ;  /* 0x0003e01801007387 */ /* 0x000fe20000100800 */
[----:B0-----:R-:W-:-:S05]  /*19720*/  IMAD.MOV.U32 R0, RZ, RZ, R13 ;  /* 0x000000ffff007224 */ /* 0x001fca00078e000d */
[----:B------:R0:W-:Y:S04]  /*19730*/  STL [R1+0x1cc], R0 ;  /* 0x0001cc0001007387 */ /* 0x0001e80000100800 */
[----:B------:R-:W5:Y:S01]  /*19740*/  LDL.LU.64 R12, [R1+0x158] ;  /* 0x00015800010c7983 */ /* 0x000f620000300a00 */
[----:B0-----:R-:W-:-:S03]  /*19750*/  IMAD.MOV.U32 R0, RZ, RZ, R25 ;  /* 0x000000ffff007224 */ /* 0x001fc600078e0019 */
[----:B------:R-:W-:Y:S04]  /*19760*/  STL [R1+0x3e4], R10 ;  /* 0x0003e40a01007387 */ /* 0x000fe80000100800 */
[----:B------:R0:W-:Y:S02]  /*19770*/  STL [R1+0x1d4], R0 ;  /* 0x0001d40001007387 */ /* 0x0001e40000100800 */
[----:B0-----:R-:W-:Y:S02]  /*19780*/  IMAD.MOV.U32 R0, RZ, RZ, R11 ;  /* 0x000000ffff007224 */ /* 0x001fe400078e000b */
[----:B------:R-:W5:Y:S04]  /*19790*/  LDL.LU.64 R10, [R1+0x150] ;  /* 0x00015000010a7983 */ /* 0x000f680000300a00 */
        /* <DEDUP_REMOVED lines=10> */
[----:B--2---:R-:W-:Y:S01]  /*19840*/  STL [R1+0x404], R4 ;  /* 0x0004040401007387 */ /* 0x004fe20000100800 */
[----:B0-----:R-:W-:-:S05]  /*19850*/  IMAD.MOV.U32 R0, RZ, RZ, R7 ;  /* 0x000000ffff007224 */ /* 0x001fca00078e0007 */
[----:B------:R0:W-:Y:S04]  /*19860*/  STL [R1+0x1f4], R0 ;  /* 0x0001f40001007387 */ /* 0x0001e80000100800 */
[----:B-1----:R-:W2:Y:S04]  /*19870*/  LDL.LU.64 R6, [R1+0x138] ;  /* 0x0001380001067983 */ /* 0x002ea80000300a00 */
[----:B---3--:R-:W-:Y:S01]  /*19880*/  STL [R1+0x40c], R2 ;  /* 0x00040c0201007387 */ /* 0x008fe20000100800 */
[----:B0-----:R-:W-:-:S05]  /*19890*/  IMAD.MOV.U32 R0, RZ, RZ, R5 ;  /* 0x000000ffff007224 */ /* 0x001fca00078e0005 */
[----:B------:R0:W-:Y:S04]  /*198a0*/  STL [R1+0x1fc], R0 ;  /* 0x0001fc0001007387 */ /* 0x0001e80000100800 */
[----:B------:R-:W3:Y:S04]  /*198b0*/  LDL.LU.64 R4, [R1+0x130] ;  /* 0x0001300001047983 */ /* 0x000ee80000300a00 */
[----:B----4-:R-:W-:Y:S01]  /*198c0*/  STL [R1+0x414], R16 ;  /* 0x0004141001007387 */ /* 0x010fe20000100800 */
[----:B0-----:R-:W-:-:S05]  /*198d0*/  IMAD.MOV.U32 R0, RZ, RZ, R3 ;  /* 0x000000ffff007224 */ /* 0x001fca00078e0003 */
        /* <DEDUP_REMOVED lines=13> */
[----:B------:R-:W5:Y:S01]  /*199b0*/  LDL.LU.64 R26, [R1+0x110] ;  /* 0x00011000011a7983 */ /* 0x000f620000300a00 */
[----:B0-----:R-:W-:-:S05]  /*199c0*/  IMAD.MOV.U32 R0, RZ, RZ, R21 ;  /* 0x000000ffff007224 */ /* 0x001fca00078e0015 */
[----:B------:R0:W-:Y:S04]  /*199d0*/  STL [R1+0x22c], R0 ;  /* 0x00022c0001007387 */ /* 0x0001e80000100800 */
[----:B------:R1:W-:Y:S04]  /*199e0*/  STL [R1+0x434], R12 ;  /* 0x0004340c01007387 */ /* 0x0003e80000100800 */
[----:B------:R-:W5:Y:S01]  /*199f0*/  LDL.LU.64 R24, [R1+0x108] ;  /* 0x0001080001187983 */ /* 0x000f620000300a00 */
[----:B0-----:R-:W-:-:S03]  /*19a00*/  IMAD.MOV.U32 R0, RZ, RZ, R13 ;  /* 0x000000ffff007224 */ /* 0x001fc600078e000d */
[----:B-1----:R-:W5:Y:S04]  /*19a10*/  LDL.LU.64 R12, [R1+0x100] ;  /* 0x00010000010c7983 */ /* 0x002f680000300a00 */
[----:B------:R0:W-:Y:S04]  /*19a20*/  STL [R1+0x234], R0 ;  /* 0x0002340001007387 */ /* 0x0001e80000100800 */
[----:B------:R1:W-:Y:S04]  /*19a30*/  STL [R1+0x43c], R10 ;  /* 0x00043c0a01007387 */ /* 0x0003e80000100800 */
[----:B------:R-:W5:Y:S01]  /*19a40*/  LDL.LU.64 R22, [R1+0xf8] ;  /* 0x0000f80001167983 */ /* 0x000f620000300a00 */
[----:B0-----:R-:W-:-:S03]  /*19a50*/  IMAD.MOV.U32 R0, RZ, RZ, R11 ;  /* 0x000000ffff007224 */ /* 0x001fc600078e000b */
[----:B------:R-:W-:Y:S04]  /*19a60*/  STL [R1+0x444], R8 ;  /* 0x0004440801007387 */ /* 0x000fe80000100800 */
[----:B------:R0:W-:Y:S04]  /*19a70*/  STL [R1+0x23c], R0 ;  /* 0x00023c0001007387 */ /* 0x0001e80000100800 */
[----:B-1----:R-:W5:Y:S01]  /*19a80*/  LDL.LU.64 R10, [R1+0xf0] ;  /* 0x0000f000010a7983 */ /* 0x002f620000300a00 */
[----:B0-----:R-:W-:-:S03]  /*19a90*/  IMAD.MOV.U32 R0, RZ, RZ, R9 ;  /* 0x000000ffff007224 */ /* 0x001fc600078e0009 */
[----:B------:R-:W-:Y:S04]  /*19aa0*/  STL [R1+0x44c], R18 ;  /* 0x00044c1201007387 */ /* 0x000fe80000100800 */
[----:B------:R0:W-:Y:S04]  /*19ab0*/  STL [R1+0x244], R0 ;  /* 0x0002440001007387 */ /* 0x0001e80000100800 */
[----:B------:R-:W5:Y:S04]  /*19ac0*/  LDL.LU.64 R8, [R1+0xe8] ;  /* 0x0000e80001087983 */ /* 0x000f680000300a00 */
[----:B------:R-:W5:Y:S01]  /*19ad0*/  LDL.LU.64 R20, [R1+0xe0] ;  /* 0x0000e00001147983 */ /* 0x000f620000300a00 */
[----:B0-----:R-:W-:-:S05]  /*19ae0*/  IMAD.MOV.U32 R0, RZ, RZ, R19 ;  /* 0x000000ffff007224 */ /* 0x001fca00078e0013 */
[----:B------:R0:W-:Y:S04]  /*19af0*/  STL [R1+0x24c], R0 ;  /* 0x00024c0001007387 */ /* 0x0001e80000100800 */
[----:B--2---:R1:W-:Y:S01]  /*19b00*/  STL [R1+0x454], R6 ;  /* 0x0004540601007387 */ /* 0x0043e20000100800 */
[----:B0-----:R-:W-:-:S03]  /*19b10*/  IMAD.MOV.U32 R0, RZ, RZ, R7 ;  /* 0x000000ffff007224 */ /* 0x001fc600078e0007 */
[----:B-1----:R-:W2:Y:S04]  /*19b20*/  LDL.LU.64 R6, [R1+0xd8] ;  /* 0x0000d80001067983 */ /* 0x002ea80000300a00 */
[----:B------:R0:W-:Y:S04]  /*19b30*/  STL [R1+0x3e8], R0 ;  /* 0x0003e80001007387 */ /* 0x0001e80000100800 */
[----:B---3--:R1:W-:Y:S01]  /*19b40*/  STL [R1+0x45c], R4 ;  /* 0x00045c0401007387 */ /* 0x0083e20000100800 */
[----:B0-----:R-:W-:-:S03]  /*19b50*/  IMAD.MOV.U32 R0, RZ, RZ, R5 ;  /* 0x000000ffff007224 */ /* 0x001fc600078e0005 */
[----:B-1----:R-:W3:Y:S04]  /*19b60*/  LDL.LU.64 R4, [R1+0xd0] ;  /* 0x0000d00001047983 */ /* 0x002ee80000300a00 */
[----:B------:R0:W-:Y:S04]  /*19b70*/  STL [R1+0x3f0], R0 ;  /* 0x0003f00001007387 */ /* 0x0001e80000100800 */
[----:B----4-:R1:W-:Y:S04]  /*19b80*/  STL [R1+0x464], R2 ;  /* 0x0004640201007387 */ /* 0x0103e80000100800 */
[----:B------:R-:W4:Y:S01]  /*19b90*/  LDL.LU.64 R18, [R1+0xc8] ;  /* 0x0000c80001127983 */ /* 0x000f220000300a00 */
[----:B0-----:R-:W-:-:S03]  /*19ba0*/  IMAD.MOV.U32 R0, RZ, RZ, R3 ;  /* 0x000000ffff007224 */ /* 0x001fc600078e0003 */
[----:B-----5:R-:W-:Y:S04]  /*19bb0*/  STL [R1+0x46c], R16 ;  /* 0x00046c1001007387 */ /* 0x020fe80000100800 */
[----:B------:R0:W-:Y:S04]  /*19bc0*/  STL [R1+0x3f8], R0 ;  /* 0x0003f80001007387 */ /* 0x0001e80000100800 */
[----:B-1----:R-:W5:Y:S01]  /*19bd0*/  LDL.LU.64 R2, [R1+0xc0] ;  /* 0x0000c00001027983 */ /* 0x002f620000300a00 */
[----:B0-----:R-:W-:-:S03]  /*19be0*/  IMAD.MOV.U32 R0, RZ, RZ, R17 ;  /* 0x000000ffff007224 */ /* 0x001fc600078e0011 */
[----:B------:R-:W-:Y:S04]  /*19bf0*/  STL [R1+0x474], R14 ;  /* 0x0004740e01007387 */ /* 0x000fe80000100800 */
[----:B------:R0:W-:Y:S04]  /*19c00*/  STL [R1+0x400], R0 ;  /* 0x0004000001007387 */ /* 0x0001e80000100800 */
[----:B------:R-:W5:Y:S01]  /*19c10*/  LDL.LU.64 R16, [R1+0xb8] ;  /* 0x0000b80001107983 */ /* 0x000f620000300a00 */
[----:B0-----:R-:W-:-:S03]  /*19c20*/  IMAD.MOV.U32 R0, RZ, RZ, R15 ;  /* 0x000000ffff007224 */ /* 0x001fc600078e000f */
[----:B------:R-:W5:Y:S04]  /*19c30*/  LDL.LU.64 R14, [R1+0xb0] ;  /* 0x0000b000010e7983 */ /* 0x000f680000300a00 */
[----:B------:R0:W-:Y:S04]  /*19c40*/  STL [R1+0x408], R0 ;  /* 0x0004080001007387 */ /* 0x0001e80000100800 */
[----:B------:R-:W-:Y:S01]  /*19c50*/  STL [R1+0x47c], R26 ;  /* 0x00047c1a01007387 */ /* 0x000fe20000100800 */
[----:B0-----:R-:W-:-:S03]  /*19c60*/  IMAD.MOV.U32 R0, RZ, RZ, R27 ;  /* 0x000000ffff007224 */ /* 0x001fc600078e001b */
[----:B------:R-:W-:Y:S04]  /*19c70*/  STL [R1+0x484], R24 ;  /* 0x0004841801007387 */ /* 0x000fe80000100800 */
[----:B------:R0:W-:Y:S02]  /*19c80*/  STL [R1+0x410], R0 ;  /* 0x0004100001007387 */ /* 0x0001e40000100800 */
[----:B0-----:R-:W-:Y:S02]  /*19c90*/  IMAD.MOV.U32 R0, RZ, RZ, R25 ;  /* 0x000000ffff007224 */ /* 0x001fe400078e0019 */
[----:B------:R-:W-:Y:S04]  /*19ca0*/  STL [R1+0x48c], R12 ;  /* 0x00048c0c01007387 */ /* 0x000fe80000100800 */
[----:B------:R0:W-:Y:S02]  /*19cb0*/  STL [R1+0x418], R0 ;  /* 0x0004180001007387 */ /* 0x0001e40000100800 */
[----:B0-----:R-:W-:-:S02]  /*19cc0*/  IMAD.MOV.U32 R0, RZ, RZ, R13 ;  /* 0x000000ffff007224 */ /* 0x001fc400078e000d */
[----:B------:R-:W-:Y:S04]  /*19cd0*/  STL [R1+0x494], R22 ;  /* 0x0004941601007387 */ /* 0x000fe80000100800 */
        /* <DEDUP_REMOVED lines=8> */
[----:B------:R1:W-:Y:S04]  /*19d60*/  STL [R1+0x4a4], R8 ;  /* 0x0004a40801007387 */ /* 0x0003e80000100800 */
[----:B------:R-:W-:Y:S01]  /*19d70*/  STL [R1+0x4ac], R20 ;  /* 0x0004ac1401007387 */ /* 0x000fe20000100800 */
[----:B0-----:R-:W-:-:S05]  /*19d80*/  IMAD.MOV.U32 R0, RZ, RZ, R9 ;  /* 0x000000ffff007224 */ /* 0x001fca00078e0009 */
[----:B------:R0:W-:Y:S04]  /*19d90*/  STL [R1+0x438], R0 ;  /* 0x0004380001007387 */ /* 0x0001e80000100800 */
[----:B-1----:R-:W5:Y:S04]  /*19da0*/  LDL.LU.64 R8, [R1+0x98] ;  /* 0x0000980001087983 */ /* 0x002f680000300a00 */
[----:B--2---:R-:W-:Y:S01]  /*19db0*/  STL [R1+0x4b4], R6 ;  /* 0x0004b40601007387 */ /* 0x004fe20000100800 */
[----:B0-----:R-:W-:-:S05]  /*19dc0*/  IMAD.MOV.U32 R0, RZ, RZ, R21 ;  /* 0x000000ffff007224 */ /* 0x001fca00078e0015 */
[----:B------:R0:W-:Y:S02]  /*19dd0*/  STL [R1+0x440], R0 ;  /* 0x0004400001007387 */ /* 0x0001e40000100800 */
[----:B0-----:R-:W-:Y:S02]  /*19de0*/  IMAD.MOV.U32 R0, RZ, RZ, R7 ;  /* 0x000000ffff007224 */ /* 0x001fe400078e0007 */
[----:B------:R-:W2:Y:S04]  /*19df0*/  LDL.LU.64 R6, [R1+0x90] ;  /* 0x0000900001067983 */ /* 0x000ea80000300a00 */
[----:B------:R0:W-:Y:S04]  /*19e00*/  STL [R1+0x448], R0 ;  /* 0x0004480001007387 */ /* 0x0001e80000100800 */
[----:B---3--:R1:W-:Y:S04]  /*19e10*/  STL [R1+0x4bc], R4 ;  /* 0x0004bc0401007387 */ /* 0x0083e80000100800 */
[----:B----4-:R-:W-:Y:S01]  /*19e20*/  STL [R1+0x4c4], R18 ;  /* 0x0004c41201007387 */ /* 0x010fe20000100800 */
[----:B0-----:R-:W-:-:S05]  /*19e30*/  IMAD.MOV.U32 R0, RZ, RZ, R5 ;  /* 0x000000ffff007224 */ /* 0x001fca00078e0005 */
[----:B------:R0:W-:Y:S04]  /*19e40*/  STL [R1+0x450], R0 ;  /* 0x0004500001007387 */ /* 0x0001e80000100800 */
[----:B-1----:R-:W3:Y:S01]  /*19e50*/  LDL.LU.64 R4, [R1+0x88] ;  /* 0x0000880001047983 */ /* 0x002ee20000300a00 */
[----:B0-----:R-:W-:-:S03]  /*19e60*/  IMAD.MOV.U32 R0, RZ, RZ, R19 ;  /* 0x000000ffff007224 */ /* 0x001fc600078e0013 */
[----:B-----5:R-:W-:Y:S04]  /*19e70*/  STL [R1+0x4cc], R2 ;  /* 0x0004cc0201007387 */ /* 0x020fe80000100800 */
[----:B------:R0:W-:Y:S02]  /*19e80*/  STL [R1+0x458], R0 ;  /* 0x0004580001007387 */ /* 0x0001e40000100800 */
[----:B0-----:R-:W-:Y:S02]  /*19e90*/  IMAD.MOV.U32 R0, RZ, RZ, R3 ;  /* 0x000000ffff007224 */ /* 0x001fe400078e0003 */
[----:B------:R-:W4:Y:S04]  /*19ea0*/  LDL.LU.64 R2, [R1+0x80] ;  /* 0x0000800001027983 */ /* 0x000f280000300a00 */
[----:B------:R0:W-:Y:S04]  /*19eb0*/  STL [R1+0x460], R0 ;  /* 0x0004600001007387 */ /* 0x0001e80000100800 */
[----:B------:R-:W-:Y:S01]  /*19ec0*/  STL [R1+0x4d4], R16 ;  /* 0x0004d41001007387 */ /* 0x000fe20000100800 */
[----:B0-----:R-:W-:-:S03]  /*19ed0*/  IMAD.MOV.U32 R0, RZ, RZ, R17 ;  /* 0x000000ffff007224 */ /* 0x001fc600078e0011 */
[----:B------:R-:W-:Y:S04]  /*19ee0*/  STL [R1+0x4dc], R14 ;  /* 0x0004dc0e01007387 */ /* 0x000fe80000100800 */
[----:B------:R-:W-:Y:S04]  /*19ef0*/  STL [R1+0x468], R0 ;  /* 0x0004680001007387 */ /* 0x000fe80000100800 */
[----:B------:R-:W5:Y:S04]  /*19f00*/  LDL.LU.64 R28, [R1+0x68] ;  /* 0x00006800011c7983 */ /* 0x000f680000300a00 */
[----:B-----5:R0:W-:Y:S04]  /*19f10*/  STL.64 [R1+0x760], R28 ;  /* 0x0007601c01007387 */ /* 0x0201e80000100a00 */
[----:B0-----:R-:W5:Y:S01]  /*19f20*/  LDL.LU.64 R28, [R1+0x70] ;  /* 0x00007000011c7983 */ /* 0x001f620000300a00 */
[----:B------:R-:W-:-:S03]  /*19f30*/  IMAD.MOV.U32 R0, RZ, RZ, R15 ;  /* 0x000000ffff007224 */ /* 0x000fc600078e000f */
[----:B-----5:R0:W-:Y:S04]  /*19f40*/  STL.64 [R1+0x768], R28 ;  /* 0x0007681c01007387 */ /* 0x0201e80000100a00 */
[----:B0-----:R-:W5:Y:S04]  /*19f50*/  LDL.LU.64 R28, [R1+0x78] ;  /* 0x00007800011c7983 */ /* 0x001f680000300a00 */
[----:B------:R-:W5:Y:S04]  /*19f60*/  LDL.LU.64 R26, [R1+0x60] ;  /* 0x00006000011a7983 */ /* 0x000f680000300a00 */
[----:B------:R0:W-:Y:S04]  /*19f70*/  STL [R1+0x470], R0 ;  /* 0x0004700001007387 */ /* 0x0001e80000100800 */
[----:B------:R-:W-:Y:S04]  /*19f80*/  STL [R1+0x4e4], R12 ;  /* 0x0004e40c01007387 */ /* 0x000fe80000100800 */
[----:B------:R-:W5:Y:S04]  /*19f90*/  LDL.LU.64 R24, [R1+0x58] ;  /* 0x0000580001187983 */ /* 0x000f680000300a00 */
[----:B------:R-:W5:Y:S01]  /*19fa0*/  LDL.LU.64 R22, [R1+0x50] ;  /* 0x0000500001167983 */ /* 0x000f620000300a00 */
[----:B0-----:R-:W-:-:S05]  /*19fb0*/  IMAD.MOV.U32 R0, RZ, RZ, R13 ;  /* 0x000000ffff007224 */ /* 0x001fca00078e000d */
        /* <DEDUP_REMOVED lines=11> */
[----:B--2---:R1:W-:Y:S04]  /*1a070*/  STL [R1+0x4fc], R6 ;  /* 0x0004fc0601007387 */ /* 0x0043e80000100800 */
[----:B------:R-:W2:Y:S04]  /*1a080*/  LDL.LU.64 R12, [R1+0x28] ;  /* 0x00002800010c7983 */ /* 0x000ea80000300a00 */
[----:B------:R-:W2:Y:S01]  /*1a090*/  LDL.LU.64 R10, [R1+0x20] ;  /* 0x00002000010a7983 */ /* 0x000ea20000300a00 */
[----:B0-----:R-:W-:-:S05]  /*1a0a0*/  IMAD.MOV.U32 R0, RZ, RZ, R7 ;  /* 0x000000ffff007224 */ /* 0x001fca00078e0007 */
[----:B------:R0:W-:Y:S04]  /*1a0b0*/  STL [R1+0x490], R0 ;  /* 0x0004900001007387 */ /* 0x0001e80000100800 */
[----:B---3--:R3:W-:Y:S04]  /*1a0c0*/  STL [R1+0x504], R4 ;  /* 0x0005040401007387 */ /* 0x0087e80000100800 */
[----:B------:R-:W2:Y:S04]  /*1a0d0*/  LDL.LU.64 R8, [R1+0x18] ;  /* 0x0000180001087983 */ /* 0x000ea80000300a00 */
[----:B-1----:R-:W2:Y:S01]  /*1a0e0*/  LDL.LU.64 R6, [R1+0x10] ;  /* 0x0000100001067983 */ /* 0x002ea20000300a00 */
[----:B0-----:R-:W-:-:S05]  /*1a0f0*/  IMAD.MOV.U32 R0, RZ, RZ, R5 ;  /* 0x000000ffff007224 */ /* 0x001fca00078e0005 */
[----:B------:R0:W-:Y:S04]  /*1a100*/  STL [R1+0x498], R0 ;  /* 0x0004980001007387 */ /* 0x0001e80000100800 */
[----:B----4-:R1:W-:Y:S04]  /*1a110*/  STL [R1+0x50c], R2 ;  /* 0x00050c0201007387 */ /* 0x0103e80000100800 */
[----:B---3--:R-:W3:Y:S01]  /*1a120*/  LDL.LU.64 R4, [R1+0x8] ;  /* 0x0000080001047983 */ /* 0x008ee20000300a00 */
[----:B0-----:R-:W-:-:S03]  /*1a130*/  IMAD.MOV.U32 R0, RZ, RZ, R3 ;  /* 0x000000ffff007224 */ /* 0x001fc600078e0003 */
[----:B-1----:R-:W4:Y:S04]  /*1a140*/  LDL.LU.64 R2, [R1] ;  /* 0x0000000001027983 */ /* 0x002f280000300a00 */
[----:B------:R0:W-:Y:S04]  /*1a150*/  STL [R1+0x4a0], R0 ;  /* 0x0004a00001007387 */ /* 0x0001e80000100800 */
[----:B-----5:R1:W-:Y:S01]  /*1a160*/  STL [R1+0x514], R28 ;  /* 0x0005141c01007387 */ /* 0x0203e20000100800 */
[----:B0-----:R-:W-:-:S03]  /*1a170*/  IMAD.MOV.U32 R0, RZ, RZ, R29 ;  /* 0x000000ffff007224 */ /* 0x001fc600078e001d */
[----:B-1----:R-:W5:Y:S04]  /*1a180*/  LDL.LU.64 R28, [R1+0x768] ;  /* 0x00076800011c7983 */ /* 0x002f680000300a00 */
[----:B-----5:R-:W-:Y:S04]  /*1a190*/  STL [R1+0x51c], R28 ;  /* 0x00051c1c01007387 */ /* 0x020fe80000100800 */
[----:B------:R0:W-:Y:S02]  /*1a1a0*/  STL [R1+0x4a8], R0 ;  /* 0x0004a80001007387 */ /* 0x0001e40000100800 */
[----:B0-----:R-:W-:-:S02]  /*1a1b0*/  IMAD.MOV.U32 R0, RZ, RZ, R29 ;  /* 0x000000ffff007224 */ /* 0x001fc400078e001d */
[----:B------:R-:W5:Y:S04]  /*1a1c0*/  LDL.LU.64 R28, [R1+0x760] ;  /* 0x00076000011c7983 */ /* 0x000f680000300a00 */
[----:B-----5:R-:W-:Y:S04]  /*1a1d0*/  STL [R1+0x524], R28 ;  /* 0x0005241c01007387 */ /* 0x020fe80000100800 */
[----:B------:R0:W-:Y:S02]  /*1a1e0*/  STL [R1+0x4b0], R0 ;  /* 0x0004b00001007387 */ /* 0x0001e40000100800 */
[----:B0-----:R-:W-:-:S02]  /*1a1f0*/  IMAD.MOV.U32 R0, RZ, RZ, R29 ;  /* 0x000000ffff007224 */ /* 0x001fc400078e001d */
[----:B------:R-:W5:Y:S04]  /*1a200*/  LDL.LU.64 R28, [R1+0x758] ;  /* 0x00075800011c7983 */ /* 0x000f680000300a00 */
[----:B------:R-:W-:Y:S04]  /*1a210*/  STL [R1+0x52c], R26 ;  /* 0x00052c1a01007387 */ /* 0x000fe80000100800 */
        /* <DEDUP_REMOVED lines=27> */
[----:B--2---:R-:W-:Y:S04]  /*1a3d0*/  STL [R1+0x65c], R12 ;  /* 0x00065c0c01007387 */ /* 0x004fe80000100800 */
[----:B------:R0:W-:Y:S02]  /*1a3e0*/  STL [R1+0x4f0], R0 ;  /* 0x0004f00001007387 */ /* 0x0001e40000100800 */
[----:B0-----:R-:W-:-:S02]  /*1a3f0*/  IMAD.MOV.U32 R0, RZ, RZ, R13 ;  /* 0x000000ffff007224 */ /* 0x001fc400078e000d */
[----:B------:R-:W2:Y:S04]  /*1a400*/  LDL.LU.64 R12, [R1+0x718] ;  /* 0x00071800010c7983 */ /* 0x000ea80000300a00 */
[----:B------:R-:W-:Y:S04]  /*1a410*/  STL [R1+0x660], R10 ;  /* 0x0006600a01007387 */ /* 0x000fe80000100800 */
[----:B------:R0:W-:Y:S02]  /*1a420*/  STL [R1+0x4f8], R0 ;  /* 0x0004f80001007387 */ /* 0x0001e40000100800 */
[----:B0-----:R-:W-:-:S02]  /*1a430*/  IMAD.MOV.U32 R0, RZ, RZ, R11 ;  /* 0x000000ffff007224 */ /* 0x001fc400078e000b */
[----:B------:R-:W5:Y:S04]  /*1a440*/  LDL.LU.64 R10, [R1+0x710] ;  /* 0x00071000010a7983 */ /* 0x000f680000300a00 */
[----:B------:R-:W-:Y:S04]  /*1a450*/  STL [R1+0x664], R8 ;  /* 0x0006640801007387 */ /* 0x000fe80000100800 */
[----:B------:R0:W-:Y:S02]  /*1a460*/  STL [R1+0x500], R0 ;  /* 0x0005000001007387 */ /* 0x0001e40000100800 */
[----:B0-----:R-:W-:-:S02]  /*1a470*/  IMAD.MOV.U32 R0, RZ, RZ, R9 ;  /* 0x000000ffff007224 */ /* 0x001fc400078e0009 */
[----:B------:R-:W2:Y:S04]  /*1a480*/  LDL.LU.64 R8, [R1+0x708] ;  /* 0x0007080001087983 */ /* 0x000ea80000300a00 */
[----:B------:R-:W-:Y:S04]  /*1a490*/  STL [R1+0x668], R6 ;  /* 0x0006680601007387 */ /* 0x000fe80000100800 */
[----:B------:R0:W-:Y:S02]  /*1a4a0*/  STL [R1+0x508], R0 ;  /* 0x0005080001007387 */ /* 0x0001e40000100800 */
[----:B0-----:R-:W-:-:S02]  /*1a4b0*/  IMAD.MOV.U32 R0, RZ, RZ, R7 ;  /* 0x000000ffff007224 */ /* 0x001fc400078e0007 */
[----:B------:R-:W5:Y:S04]  /*1a4c0*/  LDL.LU.64 R6, [R1+0x700] ;  /* 0x0007000001067983 */ /* 0x000f680000300a00 */
[----:B---3--:R-:W-:Y:S04]  /*1a4d0*/  STL [R1+0x66c], R4 ;  /* 0x00066c0401007387 */ /* 0x008fe80000100800 */
[----:B------:R0:W-:Y:S02]  /*1a4e0*/  STL [R1+0x510], R0 ;  /* 0x0005100001007387 */ /* 0x0001e40000100800 */
[----:B0-----:R-:W-:-:S02]  /*1a4f0*/  IMAD.MOV.U32 R0, RZ, RZ, R5 ;  /* 0x000000ffff007224 */ /* 0x001fc400078e0005 */
[----:B------:R-:W3:Y:S04]  /*1a500*/  LDL.LU.64 R4, [R1+0x6f8] ;  /* 0x0006f80001047983 */ /* 0x000ee80000300a00 */
[----:B----4-:R-:W-:Y:S04]  /*1a510*/  STL [R1+0x670], R2 ;  /* 0x0006700201007387 */ /* 0x010fe80000100800 */
[----:B------:R0:W-:Y:S02]  /*1a520*/  STL [R1+0x518], R0 ;  /* 0x0005180001007387 */ /* 0x0001e40000100800 */
[----:B0-----:R-:W-:-:S02]  /*1a530*/  IMAD.MOV.U32 R0, RZ, RZ, R3 ;  /* 0x000000ffff007224 */ /* 0x001fc400078e0003 */
[----:B------:R-:W4:Y:S04]  /*1a540*/  LDL.LU.64 R2, [R1+0x6f0] ;  /* 0x0006f00001027983 */ /* 0x000f280000300a00 */
[----:B----4-:R-:W-:Y:S04]  /*1a550*/  STL [R1+0x674], R2 ;  /* 0x0006740201007387 */ /* 0x010fe80000100800 */
[----:B------:R0:W-:Y:S04]  /*1a560*/  STL [R1+0x520], R0 ;  /* 0x0005200001007387 */ /* 0x0001e80000100800 */
[----:B------:R1:W-:Y:S01]  /*1a570*/  STL [R1+0x528], R3 ;  /* 0x0005280301007387 */ /* 0x0003e20000100800 */
[----:B0-----:R-:W0:Y:S03]  /*1a580*/  LDC R0, c[0x0][0x238] ;  /* 0x00008e00ff007b82 */ /* 0x001e260000000800 */
[----:B-1----:R-:W4:Y:S04]  /*1a590*/  LDL.LU.64 R2, [R1+0x210] ;  /* 0x0002100001027983 */ /* 0x002f280000300a00 */
[----:B---3--:R1:W-:Y:S04]  /*1a5a0*/  STL [R1+0x67c], R4 ;  /* 0x00067c0401007387 */ /* 0x0083e80000100800 */
[----:B------:R3:W-:Y:S04]  /*1a5b0*/  STL [R1+0x530], R5 ;  /* 0x0005300501007387 */ /* 0x0007e80000100800 */
[----:B-----5:R3:W-:Y:S04]  /*1a5c0*/  STL [R1+0x684], R6 ;  /* 0x0006840601007387 */ /* 0x0207e80000100800 */
[----:B-1----:R-:W5:Y:S04]  /*1a5d0*/  LDL.LU R4, [R1+0x6bc] ;  /* 0x0006bc0001047983 */ /* 0x002f680000300800 */
[----:B------:R3:W-:Y:S04]  /*1a5e0*/  STL [R1+0x538], R7 ;  /* 0x0005380701007387 */ /* 0x0007e80000100800 */
[----:B--2---:R3:W-:Y:S04]  /*1a5f0*/  STL [R1+0x688], R8 ;  /* 0x0006880801007387 */ /* 0x0047e80000100800 */
[----:B------:R3:W-:Y:S04]  /*1a600*/  STL [R1+0x540], R9 ;  /* 0x0005400901007387 */ /* 0x0007e80000100800 */
        /* <DEDUP_REMOVED lines=12> */
[----:B------:R3:W-:Y:S01]  /*1a6d0*/  STL [R1+0x6ac], R22 ;  /* 0x0006ac1601007387 */ /* 0x0007e20000100800 */
[----:B0-----:R-:W-:-:S03]  /*1a6e0*/  IMAD.SHL.U32 R0, R0, 0x20, RZ ;  /* 0x0000002000007824 */ /* 0x001fc600078e00ff */
[----:B------:R3:W-:Y:S04]  /*1a6f0*/  STL [R1+0x678], R23 ;  /* 0x0006781701007387 */ /* 0x0007e80000100800 */
[----:B------:R3:W-:Y:S01]  /*1a700*/  STL [R1+0x6b0], R24 ;  /* 0x0006b01801007387 */ /* 0x0007e20000100800 */
[----:B------:R-:W-:Y:S01]  /*1a710*/  UIADD3 UR6, UR6, -0x20, URZ ;  /* 0xffffffe006067890 */ /* 0x000fe2000fffe03f */
[----:B----4-:R-:W-:-:S04]  /*1a720*/  IMAD.WIDE R2, R0, 0x2, R2 ;  /* 0x0000000200027825 */ /* 0x010fc800078e0202 */
[----:B-----5:R-:W-:-:S05]  /*1a730*/  VIADD R4, R4, 0xffffffff ;  /* 0xffffffff04047836 */ /* 0x020fca0000000000 */
[----:B------:R3:W-:Y:S04]  /*1a740*/  STL [R1+0x6bc], R4 ;  /* 0x0006bc0401007387 */ /* 0x0007e80000100800 */
[----:B------:R3:W-:Y:S04]  /*1a750*/  STL [R1+0x680], R25 ;  /* 0x0006801901007387 */ /* 0x0007e80000100800 */
[----:B------:R3:W-:Y:S04]  /*1a760*/  STL [R1+0x6a8], R26 ;  /* 0x0006a81a01007387 */ /* 0x0007e80000100800 */
[----:B------:R3:W-:Y:S04]  /*1a770*/  STL [R1+0x1c0], R27 ;  /* 0x0001c01b01007387 */ /* 0x0007e80000100800 */
[----:B------:R3:W-:Y:S04]  /*1a780*/  STL [R1+0x6b4], R28 ;  /* 0x0006b41c01007387 */ /* 0x0007e80000100800 */
[----:B------:R3:W-:Y:S04]  /*1a790*/  STL [R1+0x690], R29 ;  /* 0x0006901d01007387 */ /* 0x0007e80000100800 */
[----:B------:R3:W-:Y:S01]  /*1a7a0*/  STL.64 [R1+0x210], R2 ;  /* 0x0002100201007387 */ /* 0x0007e20000100a00 */
[----:B------:R-:W-:-:S13]  /*1a7b0*/  ISETP.NE.U32.AND P0, PT, R4, RZ, PT ;  /* 0x000000ff0400720c */ /* 0x000fda0003f05070 */
[----:B---3--:R-:W-:Y:S05]  /*1a7c0*/  @P0 BRA `(.L_x_2) ;  /* 0xffffff2800380947 */ /* 0x008fea000383ffff */
[----:B------:R-:W2:Y:S04]  /*1a7d0*/  LDL.LU R7, [R1+0x564] ;  /* 0x0005640001077983 */ /* 0x000ea80000300800 */
[----:B--2---:R0:W-:Y:S04]  /*1a7e0*/  STL [R1+0x738], R7 ;  /* 0x0007380701007387 */ /* 0x0041e80000100800 */
[----:B0-----:R-:W2:Y:S04]  /*1a7f0*/  LDL.LU R7, [R1+0x5c8] ;  /* 0x0005c80001077983 */ /* 0x001ea80000300800 */
        /* <DEDUP_REMOVED lines=14> */
[----:B------:R-:W3:Y:S04]  /*1a8e0*/  LDL.LU R6, [R1+0x584] ;  /* 0x0005840001067983 */ /* 0x000ee80000300800 */
[----:B---3--:R0:W-:Y:S04]  /*1a8f0*/  STL [R1+0x734], R6 ;  /* 0x0007340601007387 */ /* 0x0081e80000100800 */
[----:B0-----:R-:W3:Y:S04]  /*1a900*/  LDL.LU R6, [R1+0x554] ;  /* 0x0005540001067983 */ /* 0x001ee80000300800 */
        /* <DEDUP_REMOVED lines=15> */
[----:B0-----:R-:W2:Y:S04]  /*1aa00*/  LDL.LU R6, [R1+0x55c] ;  /* 0x00055c0001067983 */ /* 0x001ea80000300800 */
[----:B------:R-:W3:Y:S04]  /*1aa10*/  LDL.LU R5, [R1+0x5a4] ;  /* 0x0005a40001057983 */ /* 0x000ee80000300800 */
[----:B---3--:R0:W-:Y:S04]  /*1aa20*/  STL [R1+0x730], R5 ;  /* 0x0007300501007387 */ /* 0x0081e80000100800 */
[----:B0-----:R-:W3:Y:S04]  /*1aa30*/  LDL.LU R5, [R1+0x574] ;  /* 0x0005740001057983 */ /* 0x001ee80000300800 */
[----:B------:R-:W4:Y:S04]  /*1aa40*/  LDL.LU R4, [R1+0x5c4] ;  /* 0x0005c40001047983 */ /* 0x000f280000300800 */
[----:B----4-:R0:W-:Y:S04]  /*1aa50*/  STL [R1+0x72c], R4 ;  /* 0x00072c0401007387 */ /* 0x0101e80000100800 */
[----:B0-----:R-:W4:Y:S04]  /*1aa60*/  LDL.LU R4, [R1+0x594] ;  /* 0x0005940001047983 */ /* 0x001f280000300800 */
[----:B------:R-:W5:Y:S04]  /*1aa70*/  LDL.LU R11, [R1+0x560] ;  /* 0x00056000010b7983 */ /* 0x000f680000300800 */
[----:B-----5:R0:W-:Y:S04]  /*1aa80*/  STL [R1+0x728], R11 ;  /* 0x0007280b01007387 */ /* 0x0201e80000100800 */
[----:B0-----:R-:W5:Y:S04]  /*1aa90*/  LDL.LU R11, [R1+0x5b4] ;  /* 0x0005b400010b7983 */ /* 0x001f680000300800 */
[----:B------:R-:W2:Y:S04]  /*1aaa0*/  LDL.LU R10, [R1+0x580] ;  /* 0x00058000010a7983 */ /* 0x000ea80000300800 */
[----:B--2---:R0:W-:Y:S04]  /*1aab0*/  STL [R1+0x724], R10 ;  /* 0x0007240a01007387 */ /* 0x0041e80000100800 */
        /* <DEDUP_REMOVED lines=40> */
[----:B------:R-:W4:Y:S01]  /*1ad40*/  LDL.LU R0, [R1+0x634] ;  /* 0x0006340001007983 */ /* 0x000f220000300800 */
[----:B------:R-:W-:-:S03]  /*1ad50*/  F2FP.F16.F32.PACK_AB R7, R6, R7 ;  /* 0x000000070607723e */ /* 0x000fc600000000ff */
[----:B----4-:R0:W-:Y:S04]  /*1ad60*/  STL [R1+0x6ec], R0 ;  /* 0x0006ec0001007387 */ /* 0x0101e80000100800 */
[----:B0-----:R-:W4:Y:S04]  /*1ad70*/  LDL.LU R0, [R1+0x614] ;  /* 0x0006140001007983 */ /* 0x001f280000300800 */
        /* <DEDUP_REMOVED lines=9> */
[----:B------:R-:W5:Y:S04]  /*1ae10*/  LDL.LU R6, [R1+0x774] ;  /* 0x0007740001067983 */ /* 0x000f680000300800 */
[----:B------:R0:W-:Y:S04]  /*1ae20*/  STL [R1+0x1c], R7 ;  /* 0x00001c0701007387 */ /* 0x0001e80000100800 */
[----:B0-----:R-:W5:Y:S02]  /*1ae30*/  LDL.LU R7, [R1+0x770] ;  /* 0x0007700001077983 */ /* 0x001f640000300800 */
[----:B-----5:R-:W-:-:S02]  /*1ae40*/  F2FP.F16.F32.PACK_AB R7, R6, R7 ;  /* 0x000000070607723e */ /* 0x020fc400000000ff */
        /* <DEDUP_REMOVED lines=25> */
[----:B------:R0:W-:Y:S04]  /*1afe0*/  STL [R1], R7 ;  /* 0x0000000701007387 */ /* 0x0001e80000100800 */
[----:B0-----:R-:W5:Y:S02]  /*1aff0*/  LDL.LU R7, [R1+0x738] ;  /* 0x0007380001077983 */ /* 0x001f640000300800 */
[----:B-----5:R-:W-:-:S02]  /*1b000*/  F2FP.F16.F32.PACK_AB R7, R6, R7 ;  /* 0x000000070607723e */ /* 0x020fc400000000ff */
[----:B------:R-:W5:Y:S02]  /*1b010*/  LDL.LU R6, [R1+0x734] ;  /* 0x0007340001067983 */ /* 0x000f640000300800 */
[----:B-----5:R-:W-:Y:S02]  /*1b020*/  F2FP.F16.F32.PACK_AB R6, R5, R6 ;  /* 0x000000060506723e */ /* 0x020fe400000000ff */
[----:B------:R-:W5:Y:S02]  /*1b030*/  LDL.LU R5, [R1+0x730] ;  /* 0x0007300001057983 */ /* 0x000f640000300800 */
[----:B-----5:R-:W-:Y:S02]  /*1b040*/  F2FP.F16.F32.PACK_AB R5, R4, R5 ;  /* 0x000000050405723e */ /* 0x020fe400000000ff */
[----:B------:R-:W5:Y:S02]  /*1b050*/  LDL.LU R4, [R1+0x72c] ;  /* 0x00072c0001047983 */ /* 0x000f640000300800 */
        /* <DEDUP_REMOVED lines=25> */
[----:B------:R-:W2:Y:S02]  /*1b1f0*/  LDL.LU R23, [R1+0x6f8] ;  /* 0x0006f80001177983 */ /* 0x000ea40000300800 */
[----:B--2---:R-:W-:Y:S02]  /*1b200*/  F2FP.F16.F32.PACK_AB R23, R22, R23 ;  /* 0x000000171617723e */ /* 0x004fe400000000ff */
[----:B------:R-:W3:Y:S02]  /*1b210*/  LDL.LU R22, [R1+0x6f4] ;  /* 0x0006f40001167983 */ /* 0x000ee40000300800 */
[----:B---3--:R-:W-:Y:S02]  /*1b220*/  F2FP.F16.F32.PACK_AB R22, R21, R22 ;  /* 0x000000161516723e */ /* 0x008fe400000000ff */
[----:B------:R-:W4:Y:S02]  /*1b230*/  LDL.LU R21, [R1+0x6f0] ;  /* 0x0006f00001157983 */ /* 0x000f240000300800 */
[----:B----4-:R-:W-:-:S02]  /*1b240*/  F2FP.F16.F32.PACK_AB R21, R0, R21 ;  /* 0x000000150015723e */ /* 0x010fc400000000ff */
[----:B------:R-:W2:Y:S01]  /*1b250*/  LDL.LU R0, [R1+0x6ec] ;  /* 0x0006ec0001007983 */ /* 0x000ea20000300800 */
[----:B------:R-:W-:Y:S02]  /*1b260*/  F2FP.F16.F32.PACK_AB R27, R2, R27 ;  /* 0x0000001b021b723e */ /* 0x000fe400000000ff */
[----:B------:R-:W-:Y:S02]  /*1b270*/  F2FP.F16.F32.PACK_AB R26, R3, R26 ;  /* 0x0000001a031a723e */ /* 0x000fe400000000ff */
[----:B------:R-:W-:Y:S02]  /*1b280*/  F2FP.F16.F32.PACK_AB R25, R28, R25 ;  /* 0x000000191c19723e */ /* 0x000fe400000000ff */
[----:B------:R-:W-:Y:S02]  /*1b290*/  F2FP.F16.F32.PACK_AB R24, R29, R24 ;  /* 0x000000181d18723e */ /* 0x000fe400000000ff */
[----:B--2---:R-:W-:-:S07]  /*1b2a0*/  F2FP.F16.F32.PACK_AB R20, R0, R20 ;  /* 0x000000140014723e */ /* 0x004fce00000000ff */
.L_x_1:
[----:B------:R-:W2:Y:S01]  /*1b2b0*/  LDL.LU R29, [R1+0x6e0] ;  /* 0x0006e000011d7983 */ /* 0x000ea20000300800 */
[----:B------:R-:W0:Y:S01]  /*1b2c0*/  S2R R28, SR_TID.X ;  /* 0x00000000001c7919 */ /* 0x000e220000002100 */
[----:B------:R-:W1:Y:S01]  /*1b2d0*/  S2UR UR5, SR_CgaCtaId ;  /* 0x00000000000579c3 */ /* 0x000e620000008800 */
[----:B------:R-:W-:Y:S01]  /*1b2e0*/  UMOV UR4, 0x400 ;  /* 0x0000040000047882 */ /* 0x000fe20000000000 */
[----:B------:R-:W-:Y:S01]  /*1b2f0*/  ULDC.64 UR10, c[0x0][0x228] ;  /* 0x00008a00000a7ab9 */ /* 0x000fe20000000a00 */
[----:B------:R-:W3:Y:S01]  /*1b300*/  LDL.LU R3, [R1+0x6e4] ;  /* 0x0006e40001037983 */ /* 0x000ee20000300800 */
[----:B------:R-:W-:-:S03]  /*1b310*/  ULDC.64 UR6, c[0x0][0x220] ;  /* 0x0000880000067ab9 */ /* 0x000fc60000000a00 */
[----:B------:R4:W-:Y:S04]  /*1b320*/  STL [R1+0x73c], R6 ;  /* 0x00073c0601007387 */ /* 0x0009e80000100800 */
[----:B------:R5:W-:Y:S01]  /*1b330*/  STL [R1+0x738], R7 ;  /* 0x0007380701007387 */ /* 0x000be20000100800 */
[----:B----4-:R-:W4:Y:S01]  /*1b340*/  LDC R6, c[0x0][0x248] ;  /* 0x00009200ff067b82 */ /* 0x010f220000000800 */
[----:B-1----:R-:W-:-:S03]  /*1b350*/  ULEA UR4, UR5, UR4, 0x18 ;  /* 0x0000000405047291 */ /* 0x002fc6000f8ec03f */
[----:B------:R-:W-:Y:S01]  /*1b360*/  ULDC UR5, c[0x0][0x244] ;  /* 0x0000910000057ab9 */ /* 0x000fe20000000800 */
[C---:B0-----:R-:W-:Y:S02]  /*1b370*/  IMAD.SHL.U32 R0, R28.reuse, 0x4, RZ ;  /* 0x000000041c007824 */ /* 0x041fe400078e00ff */
[C---:B------:R-:W-:Y:S01]  /*1b380*/  IMAD.SHL.U32 R2, R28.reuse, 0x100, RZ ;  /* 0x000001001c027824 */ /* 0x040fe200078e00ff */
[----:B------:R-:W-:Y:S04]  /*1b390*/  BAR.SYNC.DEFER_BLOCKING 0x0 ;  /* 0x0000000000007b1d */ /* 0x000fe80000010000 */
[----:B--2---:R-:W-:Y:S02]  /*1b3a0*/  LOP3.LUT R2, R29, 0x1800, R2, 0xf8, !PT ;  /* 0x000018001d027812 */ /* 0x004fe400078ef802 */
[----:B------:R-:W-:-:S02]  /*1b3b0*/  LOP3.LUT R29, R28, 0x1f, RZ, 0xc0, !PT ;  /* 0x0000001f1c1d7812 */ /* 0x000fc400078ec0ff */
[----:B---3--:R-:W-:Y:S01]  /*1b3c0*/  LOP3.LUT R0, R3, 0x70, R0, 0xf8, !PT ;  /* 0x0000007003007812 */ /* 0x008fe200078ef800 */
[----:B------:R-:W-:-:S03]  /*1b3d0*/  IMAD.SHL.U32 R3, R28, 0x400, RZ ;  /* 0x000004001c037824 */ /* 0x000fc600078e00ff */
[----:B-----5:R-:W-:Y:S02]  /*1b3e0*/  LOP3.LUT R7, R2, R0, RZ, 0x3c, !PT ;  /* 0x0000000002077212 */ /* 0x020fe400078e3cff */
[----:B------:R-:W-:Y:S01]  /*1b3f0*/  LOP3.LUT R3, R3, 0x1800, RZ, 0xc0, !PT ;  /* 0x0000180003037812 */ /* 0x000fe200078ec0ff */
[----:B------:R-:W2:Y:S04]  /*1b400*/  LDL.LU R2, [R1+0x6e8] ;  /* 0x0006e80001027983 */ /* 0x000ea80000300800 */
[----:B------:R-:W-:Y:S02]  /*1b410*/  IMAD R3, R29, 0x10, R3 ;  /* 0x000000101d037824 */ /* 0x000fe400078e0203 */
[----:B------:R-:W3:Y:S01]  /*1b420*/  LDL.LU R29, [R1+0x6b8] ;  /* 0x0006b800011d7983 */ /* 0x000ee20000300800 */
[----:B------:R-:W-:-:S02]  /*1b430*/  SHF.R.U32.HI R0, RZ, 0x4, R28 ;  /* 0x00000004ff007819 */ /* 0x000fc4000001161c */
[----:B------:R-:W-:Y:S01]  /*1b440*/  LOP3.LUT R3, R3, 0x60, R28, 0x78, !PT ;  /* 0x0000006003037812 */ /* 0x000fe200078e781c */
[----:B------:R-:W-:Y:S01]  /*1b450*/  STS.128 [R7+UR4], R24 ;  /* 0x0000001807007988 */ /* 0x000fe20008000c04 */
[----:B------:R-:W-:-:S03]  /*1b460*/  SGXT.U32 R0, R0, 0x3 ;  /* 0x000000030000781a */ /* 0x000fc60000000000 */
[----:B------:R-:W-:Y:S04]  /*1b470*/  STS.128 [R7+UR4+0x100], R20 ;  /* 0x0001001407007988 */ /* 0x000fe80008000c04 */
[----:B------:R-:W-:Y:S04]  /*1b480*/  STS.128 [R7+UR4+0x80], R16 ;  /* 0x0000801007007988 */ /* 0x000fe80008000c04 */
[----:B------:R3:W-:Y:S04]  /*1b490*/  STS.128 [R7+UR4+0x180], R12 ;  /* 0x0001800c07007988 */ /* 0x0007e80008000c04 */
[----:B------:R-:W-:Y:S01]  /*1b4a0*/  STL [R1+0x28], R7 ;  /* 0x0000280701007387 */ /* 0x000fe20000100800 */
[----:B------:R-:W-:Y:S06]  /*1b4b0*/  BAR.SYNC.DEFER_BLOCKING 0x0 ;  /* 0x0000000000007b1d */ /* 0x000fec0000010000 */
[----:B------:R-:W0:Y:S04]  /*1b4c0*/  LDS.128 R16, [R3+UR4] ;  /* 0x0000000403107984 */ /* 0x000e280008000c00 */
[----:B------:R-:W-:Y:S01]  /*1b4d0*/  LDS.128 R24, [R3+UR4+0x400] ;  /* 0x0004000403187984 */ /* 0x000fe20008000c00 */
[C---:B--2---:R-:W-:Y:S01]  /*1b4e0*/  ISETP.GE.AND P0, PT, R2.reuse, UR10, PT ;  /* 0x0000000a02007c0c */ /* 0x044fe2000bf06270 */
[----:B------:R-:W-:Y:S01]  /*1b4f0*/  IMAD R2, R2, UR5, RZ ;  /* 0x0000000502027c24 */ /* 0x000fe2000f8e02ff */
[----:B---3--:R-:W-:-:S02]  /*1b500*/  LEA.HI R12, R28, R29, RZ, 0x1c ;  /* 0x0000001d1c0c7211 */ /* 0x008fc400078fe0ff */
[C-C-:B------:R-:W-:Y:S02]  /*1b510*/  LOP3.LUT R13, R29.reuse, 0x1f0, R0.reuse, 0xfe, !PT ;  /* 0x000001f01d0d7812 */ /* 0x140fe400078efe00 */
[C-C-:B------:R-:W-:Y:S01]  /*1b520*/  LOP3.LUT R14, R29.reuse, 0x1d8, R0.reuse, 0xfe, !PT ;  /* 0x000001d81d0e7812 */ /* 0x140fe200078efe00 */
[----:B------:R1:W-:Y:S01]  /*1b530*/  STL [R1+0x2c], R12 ;  /* 0x00002c0c01007387 */ /* 0x0003e20000100800 */
[C-C-:B------:R-:W-:Y:S02]  /*1b540*/  LOP3.LUT R20, R29.reuse, 0x1e8, R0.reuse, 0xfe, !PT ;  /* 0x000001e81d147812 */ /* 0x140fe400078efe00 */
[C---:B------:R-:W-:Y:S01]  /*1b550*/  LOP3.LUT R28, R29.reuse, R0, RZ, 0xfc, !PT ;  /* 0x000000001d1c7212 */ /* 0x040fe200078efcff */
[----:B------:R2:W-:Y:S01]  /*1b560*/  STL [R1+0xfc], R13 ;  /* 0x0000fc0d01007387 */ /* 0x0005e20000100800 */
[C-C-:B-1----:R-:W-:Y:S02]  /*1b570*/  LOP3.LUT R12, R29.reuse, 0x1e0, R0.reuse, 0xfe, !PT ;  /* 0x000001e01d0c7812 */ /* 0x142fe400078efe00 */
[----:B--2---:R-:W-:-:S03]  /*1b580*/  LOP3.LUT R13, R29, 0x1d0, R0, 0xfe, !PT ;  /* 0x000001d01d0d7812 */ /* 0x004fc600078efe00 */
[----:B------:R1:W-:Y:S04]  /*1b590*/  STL [R1+0xf8], R12 ;  /* 0x0000f80c01007387 */ /* 0x0003e80000100800 */
[----:B------:R2:W-:Y:S04]  /*1b5a0*/  STL [R1+0xf4], R14 ;  /* 0x0000f40e01007387 */ /* 0x0005e80000100800 */
[----:B------:R3:W-:Y:S01]  /*1b5b0*/  STL [R1+0xf0], R13 ;  /* 0x0000f00d01007387 */ /* 0x0007e20000100800 */
[C-C-:B-1----:R-:W-:Y:S02]  /*1b5c0*/  LOP3.LUT R12, R29.reuse, 0x1c8, R0.reuse, 0xfe, !PT ;  /* 0x000001c81d0c7812 */ /* 0x142fe400078efe00 */
[----:B--2---:R-:W-:-:S03]  /*1b5d0*/  LOP3.LUT R14, R29, 0x1c0, R0, 0xfe, !PT ;  /* 0x000001c01d0e7812 */ /* 0x004fc600078efe00 */
[----:B------:R1:W-:Y:S01]  /*1b5e0*/  STL [R1+0x90], R12 ;  /* 0x0000900c01007387 */ /* 0x0003e20000100800 */
[----:B---3--:R-:W-:-:S03]  /*1b5f0*/  LOP3.LUT R13, R29, 0x1b0, R0, 0xfe, !PT ;  /* 0x000001b01d0d7812 */ /* 0x008fc600078efe00 */
        /* <DEDUP_REMOVED lines=60> */
[----:B------:R-:W-:Y:S04]  /*1b9c0*/  STL [R1+0x70], R14 ;  /* 0x0000700e01007387 */ /* 0x000fe80000100800 */
[----:B------:R-:W-:Y:S01]  /*1b9d0*/  STL [R1+0x6c], R13 ;  /* 0x00006c0d01007387 */ /* 0x000fe20000100800 */
[----:B-1----:R-:W-:-:S05]  /*1b9e0*/  LOP3.LUT R12, R29, 0x98, R0, 0xfe, !PT ;  /* 0x000000981d0c7812 */ /* 0x002fca00078efe00 */
[----:B------:R1:W-:Y:S04]  /*1b9f0*/  STL [R1+0x68], R12 ;  /* 0x0000680c01007387 */ /* 0x0003e80000100800 */
[----:B0-----:R0:W-:Y:S04]  /*1ba00*/  STL [R1+0x704], R17 ;  /* 0x0007041101007387 */ /* 0x0011e80000100800 */
[----:B------:R2:W-:Y:S01]  /*1ba10*/  STL [R1+0x6f0], R18 ;  /* 0x0006f01201007387 */ /* 0x0005e20000100800 */
[----:B-1----:R-:W-:-:S03]  /*1ba20*/  LOP3.LUT R12, R29, 0x90, R0, 0xfe, !PT ;  /* 0x000000901d0c7812 */ /* 0x002fc600078efe00 */
[----:B------:R1:W-:Y:S01]  /*1ba30*/  STL [R1+0x6ec], R19 ;  /* 0x0006ec1301007387 */ /* 0x0003e20000100800 */
[C-C-:B0-----:R-:W-:Y:S02]  /*1ba40*/  LOP3.LUT R17, R29.reuse, 0x58, R0.reuse, 0xfe, !PT ;  /* 0x000000581d117812 */ /* 0x141fe400078efe00 */
[C-C-:B--2---:R-:W-:Y:S02]  /*1ba50*/  LOP3.LUT R18, R29.reuse, 0x80, R0.reuse, 0xfe, !PT ;  /* 0x000000801d127812 */ /* 0x144fe400078efe00 */
[----:B-1----:R-:W-:-:S05]  /*1ba60*/  LOP3.LUT R19, R29, 0x88, R0, 0xfe, !PT ;  /* 0x000000881d137812 */ /* 0x002fca00078efe00 */
[----:B------:R0:W-:Y:S04]  /*1ba70*/  STL [R1+0x6f4], R19 ;  /* 0x0006f41301007387 */ /* 0x0001e80000100800 */
[----:B------:R1:W-:Y:S04]  /*1ba80*/  STL [R1+0x64], R12 ;  /* 0x0000640c01007387 */ /* 0x0003e80000100800 */
[----:B------:R2:W-:Y:S01]  /*1ba90*/  STL [R1+0x6f8], R18 ;  /* 0x0006f81201007387 */ /* 0x0005e20000100800 */
[C-C-:B0-----:R-:W-:Y:S02]  /*1baa0*/  LOP3.LUT R19, R29.reuse, 0x68, R0.reuse, 0xfe, !PT ;  /* 0x000000681d137812 */ /* 0x141fe400078efe00 */
[----:B-1----:R-:W-:-:S03]  /*1bab0*/  LOP3.LUT R12, R29, 0x70, R0, 0xfe, !PT ;  /* 0x000000701d0c7812 */ /* 0x002fc600078efe00 */
[----:B------:R0:W-:Y:S01]  /*1bac0*/  STL [R1+0x6fc], R19 ;  /* 0x0006fc1301007387 */ /* 0x0001e20000100800 */
[----:B--2---:R-:W-:-:S03]  /*1bad0*/  LOP3.LUT R18, R29, 0x60, R0, 0xfe, !PT ;  /* 0x000000601d127812 */ /* 0x004fc600078efe00 */
[----:B------:R-:W-:Y:S04]  /*1bae0*/  STL [R1+0x58], R12 ;  /* 0x0000580c01007387 */ /* 0x000fe80000100800 */
[----:B------:R-:W1:Y:S01]  /*1baf0*/  LDS.128 R12, [R3+UR4+0x200] ;  /* 0x00020004030c7984 */ /* 0x000e620008000c00 */
[----:B0-----:R-:W-:-:S03]  /*1bb00*/  LOP3.LUT R19, R29, 0x50, R0, 0xfe, !PT ;  /* 0x000000501d137812 */ /* 0x001fc600078efe00 */
[----:B------:R0:W-:Y:S02]  /*1bb10*/  STL [R1+0x700], R18 ;  /* 0x0007001201007387 */ /* 0x0001e40000100800 */
[C-C-:B0-----:R-:W-:Y:S02]  /*1bb20*/  LOP3.LUT R18, R29.reuse, 0x48, R0.reuse, 0xfe, !PT ;  /* 0x000000481d127812 */ /* 0x141fe400078efe00 */
[----:B-1----:R-:W-:Y:S04]  /*1bb30*/  STL [R1+0x714], R12 ;  /* 0x0007140c01007387 */ /* 0x002fe80000100800 */
[----:B------:R0:W-:Y:S04]  /*1bb40*/  STL [R1+0x4c], R17 ;  /* 0x00004c1101007387 */ /* 0x0001e80000100800 */
[----:B------:R-:W-:Y:S04]  /*1bb50*/  STL [R1+0x710], R13 ;  /* 0x0007100d01007387 */ /* 0x000fe80000100800 */
[----:B------:R-:W-:Y:S01]  /*1bb60*/  STL [R1+0x70c], R14 ;  /* 0x00070c0e01007387 */ /* 0x000fe20000100800 */
[----:B0-----:R-:W-:-:S03]  /*1bb70*/  LOP3.LUT R17, R29, 0x40, R0, 0xfe, !PT ;  /* 0x000000401d117812 */ /* 0x001fc600078efe00 */
[----:B------:R-:W-:Y:S04]  /*1bb80*/  STL [R1+0x708], R15 ;  /* 0x0007080f01007387 */ /* 0x000fe80000100800 */
[----:B------:R-:W-:Y:S04]  /*1bb90*/  STL.64 [R1+0x720], R18 ;  /* 0x0007201201007387 */ /* 0x000fe80000100a00 */
[----:B------:R0:W-:Y:S04]  /*1bba0*/  STL.64 [R1+0x718], R16 ;  /* 0x0007181001007387 */ /* 0x0001e80000100a00 */
[----:B0-----:R-:W2:Y:S04]  /*1bbb0*/  LDL.LU R16, [R1+0x10] ;  /* 0x0000100001107983 */ /* 0x001ea80000300800 */
[----:B------:R-:W2:Y:S04]  /*1bbc0*/  LDL.LU R17, [R1+0x14] ;  /* 0x0000140001117983 */ /* 0x000ea80000300800 */
[----:B------:R-:W3:Y:S04]  /*1bbd0*/  LDL.LU R18, [R1+0x18] ;  /* 0x0000180001127983 */ /* 0x000ee80000300800 */
[----:B------:R-:W3:Y:S01]  /*1bbe0*/  LDL.LU R19, [R1+0x1c] ;  /* 0x00001c0001137983 */ /* 0x000ee20000300800 */
[----:B------:R-:W-:-:S03]  /*1bbf0*/  ISETP.LT.AND P2, PT, R20, UR11, !P0 ;  /* 0x0000000b14007c0c */ /* 0x000fc6000c741270 */
[----:B------:R-:W0:Y:S01]  /*1bc00*/  LDS.128 R20, [R3+UR4+0x600] ;  /* 0x0006000403147984 */ /* 0x000e220008000c00 */
[----:B------:R-:W-:Y:S01]  /*1bc10*/  BAR.SYNC.DEFER_BLOCKING 0x0 ;  /* 0x0000000000007b1d */ /* 0x000fe20000010000 */
[C-C-:B------:R-:W-:Y:S02]  /*1bc20*/  LOP3.LUT R12, R29.reuse, 0x30, R0.reuse, 0xfe, !PT ;  /* 0x000000301d0c7812 */ /* 0x140fe400078efe00 */
[C---:B------:R-:W-:Y:S01]  /*1bc30*/  ISETP.LT.AND P3, PT, R28.reuse, UR11, !P0 ;  /* 0x0000000b1c007c0c */ /* 0x040fe2000c761270 */
[----:B----4-:R-:W-:Y:S02]  /*1bc40*/  IMAD R28, R28, R6, RZ ;  /* 0x000000061c1c7224 */ /* 0x010fe400078e02ff */
[----:B------:R1:W-:Y:S02]  /*1bc50*/  STS.128 [R7+UR4], R8 ;  /* 0x0000000807007988 */ /* 0x0003e40008000c04 */
[----:B-1----:R-:W1:Y:S02]  /*1bc60*/  LDC R8, c[0x0][0x248] ;  /* 0x00009200ff087b82 */ /* 0x002e640000000800 */
[----:B---3--:R-:W-:Y:S04]  /*1bc70*/  STL.64 [R1+0x730], R18 ;  /* 0x0007301201007387 */ /* 0x008fe80000100a00 */
[----:B--2---:R2:W-:Y:S04]  /*1bc80*/  STL.64 [R1+0x728], R16 ;  /* 0x0007281001007387 */ /* 0x0045e80000100a00 */
[----:B--2---:R-:W2:Y:S04]  /*1bc90*/  LDL.LU R16, [R1] ;  /* 0x0000000001107983 */ /* 0x004ea80000300800 */
[----:B------:R-:W2:Y:S04]  /*1bca0*/  LDL.LU R17, [R1+0x4] ;  /* 0x0000040001117983 */ /* 0x000ea80000300800 */
[----:B------:R-:W2:Y:S04]  /*1bcb0*/  LDL.LU R18, [R1+0x8] ;  /* 0x0000080001127983 */ /* 0x000ea80000300800 */
[----:B------:R-:W2:Y:S01]  /*1bcc0*/  LDL.LU R19, [R1+0xc] ;  /* 0x00000c0001137983 */ /* 0x000ea20000300800 */
[----:B------:R-:W-:-:S02]  /*1bcd0*/  LOP3.LUT R15, R29, 0x28, R0, 0xfe, !PT ;  /* 0x000000281d0f7812 */ /* 0x000fc400078efe00 */
[C-C-:B------:R-:W-:Y:S01]  /*1bce0*/  LOP3.LUT R14, R29.reuse, 0x20, R0.reuse, 0xfe, !PT ;  /* 0x000000201d0e7812 */ /* 0x140fe200078efe00 */
[----:B------:R3:W-:Y:S01]  /*1bcf0*/  STL [R1+0x3c], R12 ;  /* 0x00003c0c01007387 */ /* 0x0007e20000100800 */
[----:B------:R-:W-:-:S03]  /*1bd00*/  LOP3.LUT R13, R29, 0x18, R0, 0xfe, !PT ;  /* 0x000000181d0d7812 */ /* 0x000fc600078efe00 */
[----:B------:R-:W4:Y:S04]  /*1bd10*/  LDL.LU R6, [R1+0x73c] ;  /* 0x00073c0001067983 */ /* 0x000f280000300800 */
[----:B------:R-:W4:Y:S01]  /*1bd20*/  LDL.LU R7, [R1+0x738] ;  /* 0x0007380001077983 */ /* 0x000f220000300800 */
[----:B---3--:R-:W-:-:S03]  /*1bd30*/  LOP3.LUT R12, R29, 0x10, R0, 0xfe, !PT ;  /* 0x000000101d0c7812 */ /* 0x008fc600078efe00 */
[----:B------:R-:W4:Y:S01]  /*1bd40*/  LDL.LU R9, [R1+0x28] ;  /* 0x0000280001097983 */ /* 0x000f220000300800 */
[----:B------:R-:W-:Y:S02]  /*1bd50*/  LOP3.LUT R29, R29, 0x8, R0, 0xfe, !PT ;  /* 0x000000081d1d7812 */ /* 0x000fe400078efe00 */
[----:B------:R-:W-:Y:S01]  /*1bd60*/  LEA R0, P1, R2, UR6, 0x1 ;  /* 0x0000000602007c11 */ /* 0x000fe2000f8208ff */
[----:B------:R-:W3:Y:S04]  /*1bd70*/  LDL.LU R10, [R1+0x30] ;  /* 0x00003000010a7983 */ /* 0x000ee80000300800 */
[----:B------:R-:W5:Y:S01]  /*1bd80*/  LDL.LU R11, [R1+0x3c] ;  /* 0x00003c00010b7983 */ /* 0x000f620000300800 */
[----:B------:R-:W-:-:S03]  /*1bd90*/  ISETP.LT.AND P4, PT, R29, UR11, !P0 ;  /* 0x0000000b1d007c0c */ /* 0x000fc6000c781270 */
[----:B----4-:R-:W-:Y:S04]  /*1bda0*/  STS.128 [R9+UR4+0x100], R4 ;  /* 0x0001000409007988 */ /* 0x010fe80008000c04 */
[----:B--2---:R2:W-:Y:S04]  /*1bdb0*/  STS.128 [R9+UR4+0x80], R16 ;  /* 0x0000801009007988 */ /* 0x0045e80008000c04 */
[----:B--2---:R-:W2:Y:S04]  /*1bdc0*/  LDL.LU.64 R18, [R1+0x730] ;  /* 0x0007300001127983 */ /* 0x004ea80000300a00 */
[----:B------:R-:W2:Y:S01]  /*1bdd0*/  LDL.LU.64 R16, [R1+0x728] ;  /* 0x0007280001107983 */ /* 0x000ea20000300a00 */
[----:B-1----:R-:W-:-:S02]  /*1bde0*/  IMAD R6, R29, R8, RZ ;  /* 0x000000081d067224 */ /* 0x002fc400078e02ff */
[----:B------:R-:W1:Y:S01]  /*1bdf0*/  LDC R29, c[0x0][0x248] ;  /* 0x00009200ff1d7b82 */ /* 0x000e620000000800 */
[----:B------:R-:W-:Y:S02]  /*1be00*/  LEA.HI.X.SX32 R2, R2, UR7, 0x1, P1 ;  /* 0x0000000702027c11 */ /* 0x000fe400088f0eff */
[----:B------:R-:W-:-:S04]  /*1be10*/  LEA R4, P1, R28, R0, 0x1 ;  /* 0x000000001c047211 */ /* 0x000fc800078208ff */
[----:B------:R-:W-:Y:S02]  /*1be20*/  LEA.HI.X.SX32 R5, R28, R2, 0x1, P1 ;  /* 0x000000021c057211 */ /* 0x000fe400008f0eff */
[C---:B------:R-:W-:Y:S01]  /*1be30*/  ISETP.LT.AND P1, PT, R12.reuse, UR11, !P0 ;  /* 0x0000000b0c007c0c */ /* 0x040fe2000c721270 */
[----:B-1----:R-:W-:Y:S01]  /*1be40*/  IMAD R7, R12, R29, RZ ;  /* 0x0000001d0c077224 */ /* 0x002fe200078e02ff */
[----:B--2---:R1:W-:Y:S04]  /*1be50*/  STS.128 [R9+UR4+0x180], R16 ;  /* 0x0001801009007988 */ /* 0x0043e80008000c04 */
[----:B-1----:R-:W2:Y:S04]  /*1be60*/  LDL.LU.64 R18, [R1+0x720] ;  /* 0x0007200001127983 */ /* 0x002ea80000300a00 */
[----:B------:R-:W4:Y:S04]  /*1be70*/  LDL.LU.64 R16, [R1+0x718] ;  /* 0x0007180001107983 */ /* 0x000f280000300a00 */
[----:B------:R-:W5:Y:S01]  /*1be80*/  LDL.LU R12, [R1+0x714] ;  /* 0x00071400010c7983 */ /* 0x000f620000300800 */
[----:B------:R-:W-:Y:S01]  /*1be90*/  BAR.SYNC.DEFER_BLOCKING 0x0 ;  /* 0x0000000000007b1d */ /* 0x000fe20000010000 */
[----:B------:R-:W-:-:S04]  /*1bea0*/  LEA R8, P5, R6, R0, 0x1 ;  /* 0x0000000006087211 */ /* 0x000fc800078a08ff */
[----:B------:R-:W-:Y:S01]  /*1beb0*/  LEA.HI.X.SX32 R9, R6, R2, 0x1, P5 ;  /* 0x0000000206097211 */ /* 0x000fe200028f0eff */
[----:B------:R-:W-:Y:S01]  /*1bec0*/  IMAD R28, R29, 0x20, R28 ;  /* 0x000000201d1c7824 */ /* 0x000fe200078e021c */
[C---:B------:R-:W-:Y:S01]  /*1bed0*/  ISETP.LT.AND P5, PT, R13.reuse, UR11, !P0 ;  /* 0x0000000b0d007c0c */ /* 0x040fe2000c7a1270 */
[----:B----4-:R1:W-:Y:S01]  /*1bee0*/  @P3 STG.E.U16 desc[UR8][R4.64], R16 ;  /* 0x0000001004003986 */ /* 0x0103e2000c101508 */
[----:B---3--:R-:W-:Y:S01]  /*1bef0*/  ISETP.LT.AND P3, PT, R10, UR11, !P0 ;  /* 0x0000000b0a007c0c */ /* 0x008fe2000c761270 */
[----:B------:R-:W-:Y:S02]  /*1bf00*/  IMAD R10, R13, R29, RZ ;  /* 0x0000001d0d0a7224 */ /* 0x000fe400078e02ff */
[----:B-----5:R-:W-:Y:S01]  /*1bf10*/  @P4 STG.E.U16 desc[UR8][R8.64], R12 ;  /* 0x0000000c08004986 */ /* 0x020fe2000c101508 */
[----:B------:R-:W-:-:S03]  /*1bf20*/  ISETP.LT.AND P4, PT, R14, UR11, !P0 ;  /* 0x0000000b0e007c0c */ /* 0x000fc6000c781270 */
[----:B------:R-:W3:Y:S01]  /*1bf30*/  LDL.LU R13, [R1+0x710] ;  /* 0x00071000010d7983 */ /* 0x000ee20000300800 */
[----:B-1----:R-:W-:-:S03]  /*1bf40*/  LEA R4, P6, R7, R0, 0x1 ;  /* 0x0000000007047211 */ /* 0x002fc600078c08ff */
[----:B------:R-:W4:Y:S01]  /*1bf50*/  LDL.LU R14, [R1+0x70c] ;  /* 0x00070c00010e7983 */ /* 0x000f220000300800 */
[----:B------:R-:W-:Y:S02]  /*1bf60*/  LEA.HI.X.SX32 R5, R7, R2, 0x1, P6 ;  /* 0x0000000207057211 */ /* 0x000fe400030f0eff */
[----:B------:R-:W-:-:S03]  /*1bf70*/  LEA R6, P6, R10, R0, 0x1 ;  /* 0x000000000a067211 */ /* 0x000fc600078c08ff */
[----:B------:R1:W-:Y:S01]  /*1bf80*/  @P1 STG.E.U16 desc[UR8][R4.64], R24 ;  /* 0x0000001804001986 */ /* 0x0003e2000c101508 */
[----:B------:R-:W-:Y:S02]  /*1bf90*/  LEA.HI.X.SX32 R7, R10, R2, 0x1, P6 ;  /* 0x000000020a077211 */ /* 0x000fe400030f0eff */
[----:B------:R-:W-:Y:S02]  /*1bfa0*/  PRMT R16, R16, 0x7632, R16 ;  /* 0x0000763210107816 */ /* 0x000fe40000000010 */
[----:B------:R-:W-:Y:S02]  /*1bfb0*/  ISETP.LT.AND P1, PT, R15, UR11, !P0 ;  /* 0x0000000b0f007c0c */ /* 0x000fe4000c721270 */
[C---:B-1----:R-:W-:Y:S01]  /*1bfc0*/  LEA R4, P6, R28.reuse, R0, 0x1 ;  /* 0x000000001c047211 */ /* 0x042fe200078c08ff */
[----:B------:R-:W5:Y:S03]  /*1bfd0*/  LDL.LU R15, [R1+0x708] ;  /* 0x00070800010f7983 */ /* 0x000f660000300800 */
[----:B------:R-:W-:Y:S01]  /*1bfe0*/  LEA.HI.X.SX32 R5, R28, R2, 0x1, P6 ;  /* 0x000000021c057211 */ /* 0x000fe200030f0eff */
[----:B0-----:R-:W-:Y:S04]  /*1bff0*/  @P5 STG.E.U16 desc[UR8][R6.64], R20 ;  /* 0x0000001406005986 */ /* 0x001fe8000c101508 */
[----:B------:R-:W4:Y:S04]  /*1c000*/  LDL.LU R10, [R1+0x4c] ;  /* 0x00004c00010a7983 */ /* 0x000f280000300800 */
[----:B------:R0:W-:Y:S04]  /*1c010*/  @P4 STG.E.U16 desc[UR8][R4.64], R16 ;  /* 0x0000001004004986 */ /* 0x0001e8000c101508 */
[----:B0-----:R-:W2:Y:S01]  /*1c020*/  LDL R16, [R1+0x2c] ;  /* 0x00002c0001107983 */ /* 0x001ea20000100800 */
[----:B------:R-:W-:Y:S01]  /*1c030*/  IMAD R8, R29, 0x8, R28 ;  /* 0x000000081d087824 */ /* 0x000fe200078e021c */
[----:B------:R-:W-:-:S03]  /*1c040*/  ISETP.LT.AND P5, PT, R11, UR11, !P0 ;  /* 0x0000000b0b007c0c */ /* 0x000fc6000c7a1270 */
[----:B------:R-:W-:Y:S01]  /*1c050*/  IMAD R9, R29, 0x8, R8 ;  /* 0x000000081d097824 */ /* 0x000fe200078e0208 */
[----:B------:R-:W-:-:S04]  /*1c060*/  LEA R6, P6, R8, R0, 0x1 ;  /* 0x0000000008067211 */ /* 0x000fc800078c08ff */
[----:B------:R-:W-:Y:S02]  /*1c070*/  LEA.HI.X.SX32 R7, R8, R2, 0x1, P6 ;  /* 0x0000000208077211 */ /* 0x000fe400030f0eff */
[----:B------:R-:W-:Y:S02]  /*1c080*/  LEA R4, P6, R9, R0, 0x1 ;  /* 0x0000000009047211 */ /* 0x000fe400078c08ff */
[----:B------:R-:W-:Y:S02]  /*1c090*/  PRMT R12, R12, 0x7632, R12 ;  /* 0x000076320c0c7816 */ /* 0x000fe4000000000c */
[----:B------:R-:W-:-:S03]  /*1c0a0*/  PRMT R24, R24, 0x7632, R24 ;  /* 0x0000763218187816 */ /* 0x000fc60000000018 */
[----:B------:R0:W-:Y:S01]  /*1c0b0*/  @P1 STG.E.U16 desc[UR8][R6.64], R12 ;  /* 0x0000000c06001986 */ /* 0x0001e2000c101508 */
[----:B------:R-:W-:-:S03]  /*1c0c0*/  ISETP.LT.AND P1, PT, R17, UR11, !P0 ;  /* 0x0000000b11007c0c */ /* 0x000fc6000c721270 */
[----:B------:R-:W3:Y:S04]  /*1c0d0*/  LDL.LU R17, [R1+0x704] ;  /* 0x0007040001117983 */ /* 0x000ee80000300800 */
[----:B------:R-:W5:Y:S01]  /*1c0e0*/  LDL.LU R11, [R1+0x58] ;  /* 0x00005800010b7983 */ /* 0x000f620000300800 */
[----:B--2---:R-:W-:-:S04]  /*1c0f0*/  VIADD R5, R16, 0x38 ;  /* 0x0000003810057836 */ /* 0x004fc80000000000 */
[C---:B------:R-:W-:Y:S01]  /*1c100*/  IMAD R8, R5.reuse, R29, RZ ;  /* 0x0000001d05087224 */ /* 0x040fe200078e02ff */
[----:B------:R-:W-:Y:S02]  /*1c110*/  ISETP.LT.AND P4, PT, R5, UR11, !P0 ;  /* 0x0000000b05007c0c */ /* 0x000fe4000c781270 */
[----:B------:R-:W-:-:S05]  /*1c120*/  LEA.HI.X.SX32 R5, R9, R2, 0x1, P6 ;  /* 0x0000000209057211 */ /* 0x000fca00030f0eff */
[----:B------:R1:W-:Y:S01]  /*1c130*/  @P5 STG.E.U16 desc[UR8][R4.64], R24 ;  /* 0x0000001804005986 */ /* 0x0003e2000c101508 */
[----:B------:R-:W-:-:S03]  /*1c140*/  ISETP.LT.AND P5, PT, R18, UR11, !P0 ;  /* 0x0000000b12007c0c */ /* 0x000fc6000c7a1270 */
[----:B------:R-:W2:Y:S01]  /*1c150*/  LDL.LU R18, [R1+0x700] ;  /* 0x0007000001127983 */ /* 0x000ea20000300800 */
[----:B0-----:R-:W-:Y:S01]  /*1c160*/  LEA R6, P6, R8, R0, 0x1 ;  /* 0x0000000008067211 */ /* 0x001fe200078c08ff */
[C---:B------:R-:W-:Y:S01]  /*1c170*/  IMAD R9, R29.reuse, 0x10, R9 ;  /* 0x000000101d097824 */ /* 0x040fe200078e0209 */
[----:B------:R-:W-:Y:S02]  /*1c180*/  PRMT R20, R20, 0x7632, R20 ;  /* 0x0000763214147816 */ /* 0x000fe40000000014 */
[----:B------:R-:W-:Y:S01]  /*1c190*/  LEA.HI.X.SX32 R7, R8, R2, 0x1, P6 ;  /* 0x0000000208077211 */ /* 0x000fe200030f0eff */
[----:B------:R-:W-:Y:S01]  /*1c1a0*/  IMAD R8, R29, 0x8, R9 ;  /* 0x000000081d087824 */ /* 0x000fe200078e0209 */
[----:B-1----:R-:W-:-:S03]  /*1c1b0*/  LEA R4, P6, R9, R0, 0x1 ;  /* 0x0000000009047211 */ /* 0x002fc600078c08ff */
[----:B------:R0:W-:Y:S01]  /*1c1c0*/  @P4 STG.E.U16 desc[UR8][R6.64], R20 ;  /* 0x0000001406004986 */ /* 0x0001e2000c101508 */
[----:B------:R-:W-:Y:S02]  /*1c1d0*/  LEA.HI.X.SX32 R5, R9, R2, 0x1, P6 ;  /* 0x0000000209057211 */ /* 0x000fe400030f0eff */
[----:B------:R-:W-:Y:S02]  /*1c1e0*/  ISETP.LT.AND P4, PT, R19, UR11, !P0 ;  /* 0x0000000b13007c0c */ /* 0x000fe4000c781270 */
[----:B------:R-:W5:Y:S01]  /*1c1f0*/  LDL.LU R19, [R1+0x6fc] ;  /* 0x0006fc0001137983 */ /* 0x000f620000300800 */
[----:B0-----:R-:W-:-:S04]  /*1c200*/  LEA R6, P6, R8, R0, 0x1 ;  /* 0x0000000008067211 */ /* 0x001fc800078c08ff */
[----:B------:R-:W-:Y:S01]  /*1c210*/  LEA.HI.X.SX32 R7, R8, R2, 0x1, P6 ;  /* 0x0000000208077211 */ /* 0x000fe200030f0eff */
[----:B---3--:R0:W-:Y:S04]  /*1c220*/  @P1 STG.E.U16 desc[UR8][R4.64], R17 ;  /* 0x0000001104001986 */ /* 0x0081e8000c101508 */
[----:B------:R1:W-:Y:S01]  /*1c230*/  @P5 STG.E.U16 desc[UR8][R6.64], R13 ;  /* 0x0000000d06005986 */ /* 0x0003e2000c101508 */
[----:B--2---:R-:W-:-:S03]  /*1c240*/  ISETP.LT.AND P5, PT, R18, UR11, !P0 ;  /* 0x0000000b12007c0c */ /* 0x004fc6000c7a1270 */
[----:B------:R-:W2:Y:S01]  /*1c250*/  LDL.LU R18, [R1+0x6f8] ;  /* 0x0006f80001127983 */ /* 0x000ea20000300800 */
[----:B------:R-:W-:-:S04]  /*1c260*/  IMAD R9, R29, 0x8, R8 ;  /* 0x000000081d097824 */ /* 0x000fc800078e0208 */
[----:B------:R-:W-:Y:S01]  /*1c270*/  IMAD R8, R29, 0x8, R9 ;  /* 0x000000081d087824 */ /* 0x000fe200078e0209 */
[C---:B0-----:R-:W-:Y:S02]  /*1c280*/  LEA R4, P6, R9.reuse, R0, 0x1 ;  /* 0x0000000009047211 */ /* 0x041fe400078c08ff */
[----:B----4-:R-:W-:Y:S02]  /*1c290*/  ISETP.LT.AND P1, PT, R10, UR11, !P0 ;  /* 0x0000000b0a007c0c */ /* 0x010fe4000c721270 */
[----:B------:R-:W-:Y:S01]  /*1c2a0*/  LEA.HI.X.SX32 R5, R9, R2, 0x1, P6 ;  /* 0x0000000209057211 */ /* 0x000fe200030f0eff */
[----:B------:R-:W-:Y:S01]  /*1c2b0*/  IMAD R9, R29, 0x8, R8 ;  /* 0x000000081d097824 */ /* 0x000fe200078e0208 */
[----:B-1----:R-:W-:-:S03]  /*1c2c0*/  LEA R6, P6, R8, R0, 0x1 ;  /* 0x0000000008067211 */ /* 0x002fc600078c08ff */
[----:B------:R0:W-:Y:S01]  /*1c2d0*/  @P4 STG.E.U16 desc[UR8][R4.64], R25 ;  /* 0x0000001904004986 */ /* 0x0001e2000c101508 */
[----:B------:R-:W-:Y:S01]  /*1c2e0*/  LEA.HI.X.SX32 R7, R8, R2, 0x1, P6 ;  /* 0x0000000208077211 */ /* 0x000fe200030f0eff */
[----:B------:R-:W-:Y:S01]  /*1c2f0*/  IMAD R8, R29, 0x8, R9 ;  /* 0x000000081d087824 */ /* 0x000fe200078e0209 */
[----:B------:R-:W-:Y:S02]  /*1c300*/  PRMT R17, R17, 0x7632, R17 ;  /* 0x0000763211117816 */ /* 0x000fe40000000011 */
[----:B0-----:R-:W-:-:S04]  /*1c310*/  LEA R4, P6, R9, R0, 0x1 ;  /* 0x0000000009047211 */ /* 0x001fc800078c08ff */
[----:B------:R-:W-:Y:S01]  /*1c320*/  LEA.HI.X.SX32 R5, R9, R2, 0x1, P6 ;  /* 0x0000000209057211 */ /* 0x000fe200030f0eff */
[----:B------:R-:W-:Y:S01]  /*1c330*/  IMAD R9, R29, 0x8, R8 ;  /* 0x000000081d097824 */ /* 0x000fe200078e0208 */
[----:B------:R0:W-:Y:S01]  /*1c340*/  @P1 STG.E.U16 desc[UR8][R6.64], R21 ;  /* 0x0000001506001986 */ /* 0x0001e2000c101508 */
[----:B-----5:R-:W-:-:S03]  /*1c350*/  ISETP.LT.AND P4, PT, R19, UR11, !P0 ;  /* 0x0000000b13007c0c */ /* 0x020fc6000c781270 */
[----:B------:R1:W-:Y:S04]  /*1c360*/  @P5 STG.E.U16 desc[UR8][R4.64], R17 ;  /* 0x0000001104005986 */ /* 0x0003e8000c101508 */
[----:B------:R-:W3:Y:S01]  /*1c370*/  LDL.LU R19, [R1+0x6f4] ;  /* 0x0006f40001137983 */ /* 0x000ee20000300800 */
[----:B0-----:R-:W-:-:S03]  /*1c380*/  LEA R6, P1, R8, R0, 0x1 ;  /* 0x0000000008067211 */ /* 0x001fc600078208ff */
[----:B------:R-:W4:Y:S01]  /*1c390*/  LDL.LU R24, [R1+0x64] ;  /* 0x0000640001187983 */ /* 0x000f220000300800 */
[----:B-1----:R-:W-:Y:S01]  /*1c3a0*/  VIADD R5, R16, 0x78 ;  /* 0x0000007810057836 */ /* 0x002fe20000000000 */
[----:B------:R-:W-:Y:S02]  /*1c3b0*/  LEA R4, P5, R9, R0, 0x1 ;  /* 0x0000000009047211 */ /* 0x000fe400078a08ff */
[----:B------:R-:W5:Y:S01]  /*1c3c0*/  LDL.LU R12, [R1+0x68] ;  /* 0x00006800010c7983 */ /* 0x000f620000300800 */
[-C--:B------:R-:W-:Y:S01]  /*1c3d0*/  LEA.HI.X.SX32 R7, R8, R2.reuse, 0x1, P1 ;  /* 0x0000000208077211 */ /* 0x080fe200008f0eff */
[C---:B------:R-:W-:Y:S01]  /*1c3e0*/  IMAD R8, R5.reuse, R29, RZ ;  /* 0x0000001d05087224 */ /* 0x040fe200078e02ff */
[----:B------:R-:W-:Y:S01]  /*1c3f0*/  ISETP.LT.AND P1, PT, R5, UR11, !P0 ;  /* 0x0000000b05007c0c */ /* 0x000fe2000c721270 */
[----:B------:R-:W4:Y:S01]  /*1c400*/  LDL.LU R28, [R1+0x6c] ;  /* 0x00006c00011c7983 */ /* 0x000f220000300800 */
[----:B------:R-:W-:-:S03]  /*1c410*/  LEA.HI.X.SX32 R5, R9, R2, 0x1, P5 ;  /* 0x0000000209057211 */ /* 0x000fc600028f0eff */
[----:B------:R-:W5:Y:S01]  /*1c420*/  LDL.LU R10, [R1+0x70] ;  /* 0x00007000010a7983 */ /* 0x000f620000300800 */
[----:B--2---:R-:W-:-:S03]  /*1c430*/  ISETP.LT.AND P5, PT, R18, UR11, !P0 ;  /* 0x0000000b12007c0c */ /* 0x004fc6000c7a1270 */
[----:B------:R-:W2:Y:S01]  /*1c440*/  LDL.LU R18, [R1+0x6f0] ;  /* 0x0006f00001127983 */ /* 0x000ea20000300800 */
[----:B------:R-:W-:-:S03]  /*1c450*/  ISETP.LT.AND P6, PT, R11, UR11, !P0 ;  /* 0x0000000b0b007c0c */ /* 0x000fc6000c7c1270 */
[----:B------:R-:W5:Y:S01]  /*1c460*/  LDL.LU R11, [R1+0x74] ;  /* 0x00007400010b7983 */ /* 0x000f620000300800 */
[----:B------:R-:W-:Y:S01]  /*1c470*/  PRMT R13, R13, 0x7632, R13 ;  /* 0x000076320d0d7816 */ /* 0x000fe2000000000d */
[----:B------:R-:W-:Y:S01]  /*1c480*/  IMAD R9, R29, 0x10, R9 ;  /* 0x000000101d097824 */ /* 0x000fe200078e0209 */
[----:B------:R-:W-:-:S03]  /*1c490*/  PRMT R25, R25, 0x7632, R25 ;  /* 0x0000763219197816 */ /* 0x000fc60000000019 */
[----:B------:R0:W-:Y:S04]  /*1c4a0*/  @P4 STG.E.U16 desc[UR8][R6.64], R13 ;  /* 0x0000000d06004986 */ /* 0x0001e8000c101508 */
[----:B------:R1:W-:Y:S01]  /*1c4b0*/  @P6 STG.E.U16 desc[UR8][R4.64], R25 ;  /* 0x0000001904006986 */ /* 0x0003e2000c101508 */
[----:B------:R-:W-:Y:S02]  /*1c4c0*/  PRMT R21, R21, 0x7632, R21 ;  /* 0x0000763215157816 */ /* 0x000fe40000000015 */
[----:B0-----:R-:W-:-:S04]  /*1c4d0*/  LEA R6, P4, R8, R0, 0x1 ;  /* 0x0000000008067211 */ /* 0x001fc800078808ff */
[----:B------:R-:W-:Y:S01]  /*1c4e0*/  LEA.HI.X.SX32 R7, R8, R2, 0x1, P4 ;  /* 0x0000000208077211 */ /* 0x000fe200020f0eff */
[----:B------:R-:W-:Y:S01]  /*1c4f0*/  IMAD R8, R29, 0x8, R9 ;  /* 0x000000081d087824 */ /* 0x000fe200078e0209 */
[----:B-1----:R-:W-:-:S04]  /*1c500*/  LEA R4, P6, R9, R0, 0x1 ;  /* 0x0000000009047211 */ /* 0x002fc800078c08ff */
[----:B------:R-:W-:Y:S01]  /*1c510*/  LEA.HI.X.SX32 R5, R9, R2, 0x1, P6 ;  /* 0x0000000209057211 */ /* 0x000fe200030f0eff */
[----:B------:R-:W-:Y:S01]  /*1c520*/  IMAD R9, R29, 0x8, R8 ;  /* 0x000000081d097824 */ /* 0x000fe200078e0208 */
[----:B------:R-:W-:Y:S01]  /*1c530*/  @P1 STG.E.U16 desc[UR8][R6.64], R21 ;  /* 0x0000001506001986 */ /* 0x000fe2000c101508 */
[----:B---3--:R-:W-:-:S03]  /*1c540*/  ISETP.LT.AND P4, PT, R19, UR11, !P0 ;  /* 0x0000000b13007c0c */ /* 0x008fc6000c781270 */
[----:B------:R-:W3:Y:S04]  /*1c550*/  LDL.LU R19, [R1+0x6ec] ;  /* 0x0006ec0001137983 */ /* 0x000ee80000300800 */
[----:B------:R-:W3:Y:S04]  /*1c560*/  LDL.LU R13, [R1+0x78] ;  /* 0x00007800010d7983 */ /* 0x000ee80000300800 */
[----:B------:R-:W3:Y:S04]  /*1c570*/  LDL.LU R17, [R1+0x7c] ;  /* 0x00007c0001117983 */ /* 0x000ee80000300800 */
[----:B--2---:R0:W-:Y:S02]  /*1c580*/  @P5 STG.E.U16 desc[UR8][R4.64], R18 ;  /* 0x0000001204005986 */ /* 0x0041e4000c101508 */
[----:B0-----:R-:W-:-:S04]  /*1c590*/  LEA R4, P5, R9, R0, 0x1 ;  /* 0x0000000009047211 */ /* 0x001fc800078a08ff */
[----:B------:R-:W-:Y:S02]  /*1c5a0*/  LEA.HI.X.SX32 R5, R9, R2, 0x1, P5 ;  /* 0x0000000209057211 */ /* 0x000fe400028f0eff */
[----:B----4-:R-:W-:Y:S02]  /*1c5b0*/  ISETP.LT.AND P5, PT, R28, UR11, !P0 ;  /* 0x0000000b1c007c0c */ /* 0x010fe4000c7a1270 */
[----:B------:R-:W2:Y:S01]  /*1c5c0*/  LDL.LU R28, [R1+0x90] ;  /* 0x00009000011c7983 */ /* 0x000ea20000300800 */
[----:B------:R-:W-:Y:S02]  /*1c5d0*/  LEA R6, P1, R8, R0, 0x1 ;  /* 0x0000000008067211 */ /* 0x000fe400078208ff */
[----:B------:R-:W-:Y:S02]  /*1c5e0*/  ISETP.LT.AND P6, PT, R24, UR11, !P0 ;  /* 0x0000000b18007c0c */ /* 0x000fe4000c7c1270 */
[----:B------:R-:W-:Y:S01]  /*1c5f0*/  LEA.HI.X.SX32 R7, R8, R2, 0x1, P1 ;  /* 0x0000000208077211 */ /* 0x000fe200008f0eff */
[----:B------:R-:W-:-:S04]  /*1c600*/  IMAD R8, R29, 0x8, R9 ;  /* 0x000000081d087824 */ /* 0x000fc800078e0209 */
[----:B------:R-:W-:Y:S01]  /*1c610*/  IMAD R9, R29, 0x8, R8 ;  /* 0x000000081d097824 */ /* 0x000fe200078e0208 */
[----:B------:R0:W-:Y:S01]  /*1c620*/  @P4 STG.E.U16 desc[UR8][R6.64], R14 ;  /* 0x0000000e06004986 */ /* 0x0001e2000c101508 */
[----:B-----5:R-:W-:-:S04]  /*1c630*/  ISETP.LT.AND P1, PT, R12, UR11, !P0 ;  /* 0x0000000b0c007c0c */ /* 0x020fc8000c721270 */
[----:B------:R1:W-:Y:S01]  /*1c640*/  @P6 STG.E.U16 desc[UR8][R4.64], R26 ;  /* 0x0000001a04006986 */ /* 0x0003e2000c101508 */
[----:B------:R-:W-:Y:S02]  /*1c650*/  PRMT R18, R18, 0x7632, R18 ;  /* 0x0000763212127816 */ /* 0x000fe40000000012 */
[-C--:B0-----:R-:W-:Y:S02]  /*1c660*/  LEA R6, P4, R8, R0.reuse, 0x1 ;  /* 0x0000000008067211 */ /* 0x081fe400078808ff */
[----:B-1----:R-:W-:-:S04]  /*1c670*/  LEA R4, P6, R9, R0, 0x1 ;  /* 0x0000000009047211 */ /* 0x002fc800078c08ff */
[-C--:B------:R-:W-:Y:S02]  /*1c680*/  LEA.HI.X.SX32 R5, R9, R2.reuse, 0x1, P6 ;  /* 0x0000000209057211 */ /* 0x080fe400030f0eff */
[----:B------:R-:W-:Y:S02]  /*1c690*/  ISETP.LT.AND P6, PT, R11, UR11, !P0 ;  /* 0x0000000b0b007c0c */ /* 0x000fe4000c7c1270 */
[----:B------:R-:W4:Y:S01]  /*1c6a0*/  LDL.LU R11, [R1+0x80] ;  /* 0x00008000010b7983 */ /* 0x000f220000300800 */
[----:B------:R-:W-:Y:S01]  /*1c6b0*/  LEA.HI.X.SX32 R7, R8, R2, 0x1, P4 ;  /* 0x0000000208077211 */ /* 0x000fe200020f0eff */
[C---:B------:R-:W-:Y:S01]  /*1c6c0*/  IMAD R8, R29.reuse, 0x8, R9 ;  /* 0x000000081d087824 */ /* 0x040fe200078e0209 */
[----:B------:R-:W-:Y:S01]  /*1c6d0*/  ISETP.LT.AND P4, PT, R10, UR11, !P0 ;  /* 0x0000000b0a007c0c */ /* 0x000fe2000c781270 */
[----:B------:R-:W5:Y:S02]  /*1c6e0*/  LDL.LU R24, [R1+0x8c] ;  /* 0x00008c0001187983 */ /* 0x000f640000300800 */
[----:B------:R-:W-:-:S02]  /*1c6f0*/  IMAD R9, R29, 0x8, R8 ;  /* 0x000000081d097824 */ /* 0x000fc400078e0208 */
[----:B------:R0:W-:Y:S04]  /*1c700*/  @P1 STG.E.U16 desc[UR8][R6.64], R22 ;  /* 0x0000001606001986 */ /* 0x0001e8000c101508 */
[----:B------:R1:W-:Y:S01]  /*1c710*/  @P5 STG.E.U16 desc[UR8][R4.64], R18 ;  /* 0x0000001204005986 */ /* 0x0003e2000c101508 */
[----:B------:R-:W-:-:S03]  /*1c720*/  PRMT R14, R14, 0x7632, R14 ;  /* 0x000076320e0e7816 */ /* 0x000fc6000000000e */
[----:B------:R-:W5:Y:S01]  /*1c730*/  LDL.LU R12, [R1+0x88] ;  /* 0x00008800010c7983 */ /* 0x000f620000300800 */
[----:B0-----:R-:W-:-:S03]  /*1c740*/  LEA R6, P1, R8, R0, 0x1 ;  /* 0x0000000008067211 */ /* 0x001fc600078208ff */
[----:B------:R-:W5:Y:S01]  /*1c750*/  LDL.LU R10, [R1+0x84] ;  /* 0x00008400010a7983 */ /* 0x000f620000300800 */
[----:B-1----:R-:W-:Y:S01]  /*1c760*/  VIADD R5, R16, 0xb8 ;  /* 0x000000b810057836 */ /* 0x002fe20000000000 */
[----:B------:R-:W-:Y:S02]  /*1c770*/  LEA.HI.X.SX32 R7, R8, R2, 0x1, P1 ;  /* 0x0000000208077211 */ /* 0x000fe400008f0eff */
[----:B------:R-:W-:Y:S01]  /*1c780*/  LEA R4, P5, R9, R0, 0x1 ;  /* 0x0000000009047211 */ /* 0x000fe200078a08ff */
[C---:B------:R-:W-:Y:S01]  /*1c790*/  IMAD R8, R5.reuse, R29, RZ ;  /* 0x0000001d05087224 */ /* 0x040fe200078e02ff */
[----:B------:R-:W-:Y:S01]  /*1c7a0*/  ISETP.LT.AND P1, PT, R5, UR11, !P0 ;  /* 0x0000000b05007c0c */ /* 0x000fe2000c721270 */
[----:B------:R0:W-:Y:S01]  /*1c7b0*/  @P4 STG.E.U16 desc[UR8][R6.64], R14 ;  /* 0x0000000e06004986 */ /* 0x0001e2000c101508 */
[----:B------:R-:W-:Y:S01]  /*1c7c0*/  LEA.HI.X.SX32 R5, R9, R2, 0x1, P5 ;  /* 0x0000000209057211 */ /* 0x000fe200028f0eff */
[----:B------:R-:W-:Y:S01]  /*1c7d0*/  IMAD R9, R29, 0x10, R9 ;  /* 0x000000101d097824 */ /* 0x000fe200078e0209 */
[----:B------:R-:W-:-:S02]  /*1c7e0*/  PRMT R26, R26, 0x7632, R26 ;  /* 0x000076321a1a7816 */ /* 0x000fc4000000001a */
[----:B------:R-:W-:Y:S02]  /*1c7f0*/  PRMT R22, R22, 0x7632, R22 ;  /* 0x0000763216167816 */ /* 0x000fe40000000016 */
[----:B0-----:R-:W-:-:S04]  /*1c800*/  LEA R6, P4, R8, R0, 0x1 ;  /* 0x0000000008067211 */ /* 0x001fc800078808ff */
[----:B------:R-:W-:Y:S01]  /*1c810*/  LEA.HI.X.SX32 R7, R8, R2, 0x1, P4 ;  /* 0x0000000208077211 */ /* 0x000fe200020f0eff */
[----:B------:R-:W-:Y:S01]  /*1c820*/  IMAD R8, R29, 0x8, R9 ;  /* 0x000000081d087824 */ /* 0x000fe200078e0209 */
[----:B------:R-:W-:Y:S04]  /*1c830*/  @P6 STG.E.U16 desc[UR8][R4.64], R26 ;  /* 0x0000001a04006986 */ /* 0x000fe8000c101508 */
[----:B------:R0:W-:Y:S02]  /*1c840*/  @P1 STG.E.U16 desc[UR8][R6.64], R22 ;  /* 0x0000001606001986 */ /* 0x0001e4000c101508 */
[----:B0-----:R-:W-:-:S04]  /*1c850*/  LEA R6, P1, R8, R0, 0x1 ;  /* 0x0000000008067211 */ /* 0x001fc800078208ff */
[----:B------:R-:W-:Y:S02]  /*1c860*/  LEA.HI.X.SX32 R7, R8, R2, 0x1, P1 ;  /* 0x0000000208077211 */ /* 0x000fe400008f0eff */
[----:B--2---:R-:W-:Y:S02]  /*1c870*/  ISETP.LT.AND P1, PT, R28, UR11, !P0 ;  /* 0x0000000b1c007c0c */ /* 0x004fe4000c721270 */
[----:B------:R-:W2:Y:S01]  /*1c880*/  LDL.LU R28, [R1+0x98] ;  /* 0x00009800011c7983 */ /* 0x000ea20000300800 */
[----:B---3--:R-:W-:Y:S02]  /*1c890*/  ISETP.LT.AND P5, PT, R13, UR11, !P0 ;  /* 0x0000000b0d007c0c */ /* 0x008fe4000c7a1270 */
[----:B------:R-:W-:Y:S01]  /*1c8a0*/  LEA R4, P6, R9, R0, 0x1 ;  /* 0x0000000009047211 */ /* 0x000fe200078c08ff */
[----:B------:R-:W-:Y:S01]  /*1c8b0*/  VIADD R25, R16, 0xf8 ;  /* 0x000000f810197836 */ /* 0x000fe20000000000 */
[----:B------:R-:W-:Y:S01]  /*1c8c0*/  ISETP.LT.AND P4, PT, R17, UR11, !P0 ;  /* 0x0000000b11007c0c */ /* 0x000fe2000c781270 */
[----:B------:R-:W3:Y:S01]  /*1c8d0*/  LDL.LU R26, [R1+0xac] ;  /* 0x0000ac00011a7983 */ /* 0x000ee20000300800 */
[----:B------:R-:W-:Y:S01]  /*1c8e0*/  LEA.HI.X.SX32 R5, R9, R2, 0x1, P6 ;  /* 0x0000000209057211 */ /* 0x000fe200030f0eff */
[----:B------:R-:W-:-:S06]  /*1c8f0*/  IMAD R9, R29, 0x8, R8 ;  /* 0x000000081d097824 */ /* 0x000fcc00078e0208 */
[----:B------:R0:W-:Y:S02]  /*1c900*/  @P5 STG.E.U16 desc[UR8][R4.64], R19 ;  /* 0x0000001304005986 */ /* 0x0001e4000c101508 */
[----:B0-----:R-:W-:Y:S02]  /*1c910*/  LEA R4, P6, R9, R0, 0x1 ;  /* 0x0000000009047211 */ /* 0x001fe400078c08ff */
[----:B----4-:R-:W-:Y:S01]  /*1c920*/  ISETP.LT.AND P5, PT, R11, UR11, !P0 ;  /* 0x0000000b0b007c0c */ /* 0x010fe2000c7a1270 */
[----:B------:R-:W-:Y:S01]  /*1c930*/  IMAD R11, R29, 0x8, R9 ;  /* 0x000000081d0b7824 */ /* 0x000fe200078e0209 */
[----:B------:R-:W-:-:S04]  /*1c940*/  LEA.HI.X.SX32 R5, R9, R2, 0x1, P6 ;  /* 0x0000000209057211 */ /* 0x000fc800030f0eff */
[C---:B------:R-:W-:Y:S01]  /*1c950*/  LEA R8, P6, R11.reuse, R0, 0x1 ;  /* 0x000000000b087211 */ /* 0x040fe200078c08ff */
[----:B------:R-:W-:Y:S03]  /*1c960*/  @P4 STG.E.U16 desc[UR8][R6.64], R15 ;  /* 0x0000000f06004986 */ /* 0x000fe6000c101508 */
[----:B------:R-:W-:Y:S01]  /*1c970*/  LEA.HI.X.SX32 R9, R11, R2, 0x1, P6 ;  /* 0x000000020b097211 */ /* 0x000fe200030f0eff */
[----:B------:R-:W-:Y:S01]  /*1c980*/  IMAD R11, R29, 0x8, R11 ;  /* 0x000000081d0b7824 */ /* 0x000fe200078e020b */
[----:B------:R-:W-:Y:S04]  /*1c990*/  @P3 STG.E.U16 desc[UR8][R4.64], R27 ;  /* 0x0000001b04003986 */ /* 0x000fe8000c101508 */
[----:B------:R0:W-:Y:S01]  /*1c9a0*/  @P5 STG.E.U16 desc[UR8][R8.64], R23 ;  /* 0x0000001708005986 */ /* 0x0001e2000c101508 */
[----:B-----5:R-:W-:-:S02]  /*1c9b0*/  ISETP.LT.AND P3, PT, R12, UR11, !P0 ;  /* 0x0000000b0c007c0c */ /* 0x020fc4000c761270 */
[----:B------:R-:W-:Y:S01]  /*1c9c0*/  ISETP.LT.AND P4, PT, R24, UR11, !P0 ;  /* 0x0000000b18007c0c */ /* 0x000fe2000c781270 */
[----:B------:R-:W1:Y:S01]  /*1c9d0*/  LDS.128 R4, [R3+UR4] ;  /* 0x0000000403047984 */ /* 0x000e620008000c00 */
[----:B------:R-:W-:Y:S02]  /*1c9e0*/  ISETP.LT.AND P6, PT, R10, UR11, !P0 ;  /* 0x0000000b0a007c0c */ /* 0x000fe4000c7c1270 */
[----:B------:R-:W-:Y:S01]  /*1c9f0*/  LEA R10, P5, R11, R0, 0x1 ;  /* 0x000000000b0a7211 */ /* 0x000fe200078a08ff */
[----:B0-----:R-:W-:-:S03]  /*1ca00*/  IMAD R9, R29, 0x8, R11 ;  /* 0x000000081d097824 */ /* 0x001fc600078e020b */
[----:B------:R-:W-:Y:S02]  /*1ca10*/  LEA.HI.X.SX32 R11, R11, R2, 0x1, P5 ;  /* 0x000000020b0b7211 */ /* 0x000fe400028f0eff */
[----:B------:R-:W-:Y:S01]  /*1ca20*/  PRMT R20, R19, 0x7632, R20 ;  /* 0x0000763213147816 */ /* 0x000fe20000000014 */
[----:B------:R-:W-:Y:S01]  /*1ca30*/  IMAD R24, R29, 0x8, R9 ;  /* 0x000000081d187824 */ /* 0x000fe200078e0209 */
[----:B------:R-:W-:Y:S01]  /*1ca40*/  LEA R8, P5, R9, R0, 0x1 ;  /* 0x0000000009087211 */ /* 0x000fe200078a08ff */
[----:B------:R-:W-:Y:S01]  /*1ca50*/  LDS.128 R16, [R3+UR4+0x400] ;  /* 0x0004000403107984 */ /* 0x000fe20008000c00 */
[----:B------:R-:W-:Y:S02]  /*1ca60*/  PRMT R21, R15, 0x7632, R21 ;  /* 0x000076320f157816 */ /* 0x000fe40000000015 */
[----:B------:R-:W-:Y:S01]  /*1ca70*/  LEA.HI.X.SX32 R9, R9, R2, 0x1, P5 ;  /* 0x0000000209097211 */ /* 0x000fe200028f0eff */
[----:B------:R0:W-:Y:S01]  /*1ca80*/  @P6 STG.E.U16 desc[UR8][R10.64], R20 ;  /* 0x000000140a006986 */ /* 0x0001e2000c101508 */
[C---:B------:R-:W-:Y:S01]  /*1ca90*/  ISETP.LT.AND P5, PT, R25.reuse, UR11, !P0 ;  /* 0x0000000b19007c0c */ /* 0x040fe2000c7a1270 */
[----:B------:R-:W-:-:S02]  /*1caa0*/  IMAD R25, R25, R29, RZ ;  /* 0x0000001d19197224 */ /* 0x000fc400078e02ff */
[----:B------:R4:W-:Y:S04]  /*1cab0*/  @P3 STG.E.U16 desc[UR8][R8.64], R21 ;  /* 0x0000001508003986 */ /* 0x0009e8000c101508 */
[----:B------:R-:W5:Y:S01]  /*1cac0*/  LDS.128 R12, [R3+UR4+0x200] ;  /* 0x00020004030c7984 */ /* 0x000f620008000c00 */
[----:B0-----:R-:W-:-:S03]  /*1cad0*/  LEA R20, P6, R24, R0, 0x1 ;  /* 0x0000000018147211 */ /* 0x001fc600078c08ff */
[----:B------:R0:W3:Y:S01]  /*1cae0*/  LDS.128 R8, [R3+UR4+0x600] ;  /* 0x0006000403087984 */ /* 0x0000e20008000c00 */
[----:B----4-:R-:W-:Y:S02]  /*1caf0*/  LEA.HI.X.SX32 R21, R24, R2, 0x1, P6 ;  /* 0x0000000218157211 */ /* 0x010fe400030f0eff */
[----:B------:R-:W-:Y:S02]  /*1cb00*/  LEA R22, P6, R25, R0, 0x1 ;  /* 0x0000000019167211 */ /* 0x000fe400078c08ff */
[----:B0-----:R-:W-:Y:S02]  /*1cb10*/  PRMT R3, R23, 0x7632, R3 ;  /* 0x0000763217037816 */ /* 0x001fe40000000003 */
[----:B------:R-:W-:Y:S02]  /*1cb20*/  LEA.HI.X.SX32 R23, R25, R2, 0x1, P6 ;  /* 0x0000000219177211 */ /* 0x000fe400030f0eff */
[----:B--2---:R-:W-:Y:S02]  /*1cb30*/  ISETP.LT.AND P3, PT, R28, UR11, !P0 ;  /* 0x0000000b1c007c0c */ /* 0x004fe4000c761270 */
[----:B------:R-:W2:Y:S04]  /*1cb40*/  LDL.LU R28, [R1+0xb0] ;  /* 0x0000b000011c7983 */ /* 0x000ea80000300800 */
[----:B------:R-:W4:Y:S01]  /*1cb50*/  LDL.LU R25, [R1+0x9c] ;  /* 0x00009c0001197983 */ /* 0x000f220000300800 */
[----:B------:R-:W-:Y:S01]  /*1cb60*/  PRMT R27, R27, 0x7632, R27 ;  /* 0x000076321b1b7816 */ /* 0x000fe2000000001b */
[----:B------:R-:W-:-:S04]  /*1cb70*/  IMAD R24, R29, 0x10, R24 ;  /* 0x000000101d187824 */ /* 0x000fc800078e0218 */
[----:B------:R0:W-:Y:S04]  /*1cb80*/  @P4 STG.E.U16 desc[UR8][R20.64], R27 ;  /* 0x0000001b14004986 */ /* 0x0001e8000c101508 */
[----:B------:R1:W-:Y:S01]  /*1cb90*/  @P5 STG.E.U16 desc[UR8][R22.64], R3 ;  /* 0x0000000316005986 */ /* 0x0003e2000c101508 */
[----:B0-----:R-:W-:-:S03]  /*1cba0*/  LEA R20, P6, R24, R0, 0x1 ;  /* 0x0000000018147211 */ /* 0x001fc600078c08ff */
[----:B------:R-:W2:Y:S01]  /*1cbb0*/  LDL.LU R27, [R1+0x2c] ;  /* 0x00002c00011b7983 */ /* 0x000ea20000300800 */
[----:B------:R-:W-:Y:S02]  /*1cbc0*/  LEA.HI.X.SX32 R21, R24, R2, 0x1, P6 ;  /* 0x0000000218157211 */ /* 0x000fe400030f0eff */
[----:B----4-:R-:W-:Y:S01]  /*1cbd0*/  ISETP.LT.AND P4, PT, R25, UR11, !P0 ;  /* 0x0000000b19007c0c */ /* 0x010fe2000c781270 */
[----:B------:R-:W-:Y:S02]  /*1cbe0*/  IMAD R25, R29, 0x8, R24 ;  /* 0x000000081d197824 */ /* 0x000fe400078e0218 */
[----:B------:R-:W4:Y:S04]  /*1cbf0*/  LDL.LU R24, [R1+0xa4] ;  /* 0x0000a40001187983 */ /* 0x000f280000300800 */
[----:B-1----:R-:W5:Y:S01]  /*1cc00*/  LDL.LU R3, [R1+0xa0] ;  /* 0x0000a00001037983 */ /* 0x002f620000300800 */
[----:B------:R-:W-:-:S03]  /*1cc10*/  LEA R22, P6, R25, R0, 0x1 ;  /* 0x0000000019167211 */ /* 0x000fc600078c08ff */
[----:B------:R0:W-:Y:S01]  /*1cc20*/  @P3 STG.E.U16 desc[UR8][R20.64], R4 ;  /* 0x0000000414003986 */ /* 0x0001e2000c101508 */
[----:B------:R-:W-:Y:S02]  /*1cc30*/  LEA.HI.X.SX32 R23, R25, R2, 0x1, P6 ;  /* 0x0000000219177211 */ /* 0x000fe400030f0eff */
[----:B-----5:R-:W-:Y:S01]  /*1cc40*/  ISETP.LT.AND P5, PT, R3, UR11, !P0 ;  /* 0x0000000b03007c0c */ /* 0x020fe2000c7a1270 */
[----:B------:R-:W-:Y:S01]  /*1cc50*/  IMAD R3, R29, 0x8, R25 ;  /* 0x000000081d037824 */ /* 0x000fe200078e0219 */
[----:B----4-:R-:W-:Y:S01]  /*1cc60*/  ISETP.LT.AND P3, PT, R24, UR11, !P0 ;  /* 0x0000000b18007c0c */ /* 0x010fe2000c761270 */
[----:B------:R-:W4:Y:S03]  /*1cc70*/  LDL.LU R25, [R1+0xb4] ;  /* 0x0000b40001197983 */ /* 0x000f260000300800 */
[----:B0-----:R-:W-:Y:S01]  /*1cc80*/  LEA R20, P6, R3, R0, 0x1 ;  /* 0x0000000003147211 */ /* 0x001fe200078c08ff */
[----:B------:R-:W-:-:S03]  /*1cc90*/  IMAD R24, R29, 0x8, R3 ;  /* 0x000000081d187824 */ /* 0x000fc600078e0203 */
[----:B------:R-:W-:Y:S02]  /*1cca0*/  LEA.HI.X.SX32 R21, R3, R2, 0x1, P6 ;  /* 0x0000000203157211 */ /* 0x000fe400030f0eff */
[----:B------:R-:W5:Y:S04]  /*1ccb0*/  LDL.LU R3, [R1+0xa8] ;  /* 0x0000a80001037983 */ /* 0x000f680000300800 */
[----:B------:R0:W-:Y:S04]  /*1ccc0*/  @P4 STG.E.U16 desc[UR8][R22.64], R12 ;  /* 0x0000000c16004986 */ /* 0x0001e8000c101508 */
[----:B------:R1:W-:Y:S01]  /*1ccd0*/  @P5 STG.E.U16 desc[UR8][R20.64], R16 ;  /* 0x0000001014005986 */ /* 0x0003e2000c101508 */
[----:B0-----:R-:W-:-:S04]  /*1cce0*/  LEA R22, P6, R24, R0, 0x1 ;  /* 0x0000000018167211 */ /* 0x001fc800078c08ff */
[----:B------:R-:W-:Y:S02]  /*1ccf0*/  LEA.HI.X.SX32 R23, R24, R2, 0x1, P6 ;  /* 0x0000000218177211 */ /* 0x000fe400030f0eff */
[----:B------:R-:W-:Y:S02]  /*1cd00*/  PRMT R12, R4, 0x7632, R12 ;  /* 0x00007632040c7816 */ /* 0x000fe4000000000c */
[----:B---3--:R-:W-:Y:S01]  /*1cd10*/  ISETP.LT.AND P5, PT, R26, UR11, !P0 ;  /* 0x0000000b1a007c0c */ /* 0x008fe2000c7a1270 */
[----:B------:R0:W-:Y:S01]  /*1cd20*/  @P3 STG.E.U16 desc[UR8][R22.64], R8 ;  /* 0x0000000816003986 */ /* 0x0001e2000c101508 */
[----:B--2---:R-:W-:Y:S02]  /*1cd30*/  ISETP.LT.AND P3, PT, R28, UR11, !P0 ;  /* 0x0000000b1c007c0c */ /* 0x004fe4000c761270 */
[----:B-1----:R-:W-:Y:S01]  /*1cd40*/  PRMT R16, R16, 0x7632, R16 ;  /* 0x0000763210107816 */ /* 0x002fe20000000010 */
[----:B------:R-:W2:Y:S01]  /*1cd50*/  LDL.LU R26, [R1+0xc0] ;  /* 0x0000c000011a7983 */ /* 0x000ea20000300800 */
[----:B-----5:R-:W-:Y:S01]  /*1cd60*/  ISETP.LT.AND P4, PT, R3, UR11, !P0 ;  /* 0x0000000b03007c0c */ /* 0x020fe2000c781270 */
[----:B------:R-:W-:-:S02]  /*1cd70*/  IMAD R3, R29, 0x8, R24 ;  /* 0x000000081d037824 */ /* 0x000fc400078e0218 */
[----:B------:R-:W3:Y:S03]  /*1cd80*/  LDL.LU R24, [R1+0xc4] ;  /* 0x0000c40001187983 */ /* 0x000ee60000300800 */
[----:B------:R-:W-:Y:S01]  /*1cd90*/  LEA R20, P6, R3, R0, 0x1 ;  /* 0x0000000003147211 */ /* 0x000fe200078c08ff */
[----:B------:R-:W-:Y:S01]  /*1cda0*/  IMAD R4, R29, 0x8, R3 ;  /* 0x000000081d047824 */ /* 0x000fe200078e0203 */
[----:B------:R-:W5:Y:S02]  /*1cdb0*/  LDL.LU R28, [R1+0xc8] ;  /* 0x0000c800011c7983 */ /* 0x000f640000300800 */
[----:B------:R-:W-:Y:S01]  /*1cdc0*/  LEA.HI.X.SX32 R21, R3, R2, 0x1, P6 ;  /* 0x0000000203157211 */ /* 0x000fe200030f0eff */
[----:B------:R-:W-:Y:S01]  /*1cdd0*/  IMAD R3, R29, 0x8, R4 ;  /* 0x000000081d037824 */ /* 0x000fe200078e0204 */
[----:B0-----:R-:W-:-:S03]  /*1cde0*/  LEA R22, P6, R4, R0, 0x1 ;  /* 0x0000000004167211 */ /* 0x001fc600078c08ff */
[----:B------:R0:W-:Y:S01]  /*1cdf0*/  @P4 STG.E.U16 desc[UR8][R20.64], R12 ;  /* 0x0000000c14004986 */ /* 0x0001e2000c101508 */
[----:B------:R-:W-:Y:S01]  /*1ce00*/  LEA.HI.X.SX32 R23, R4, R2, 0x1, P6 ;  /* 0x0000000204177211 */ /* 0x000fe200030f0eff */
[----:B0-----:R-:W-:Y:S01]  /*1ce10*/  VIADD R21, R27, 0x138 ;  /* 0x000001381b157836 */ /* 0x001fe20000000000 */
[----:B------:R-:W-:Y:S02]  /*1ce20*/  PRMT R12, R12, 0x7632, R12 ;  /* 0x000076320c0c7816 */ /* 0x000fe4000000000c */
[----:B------:R-:W-:Y:S01]  /*1ce30*/  LEA R20, P6, R3, R0, 0x1 ;  /* 0x0000000003147211 */ /* 0x000fe200078c08ff */
[C---:B------:R-:W-:Y:S01]  /*1ce40*/  IMAD R4, R21.reuse, R29, RZ ;  /* 0x0000001d15047224 */ /* 0x040fe200078e02ff */
[----:B------:R-:W-:Y:S01]  /*1ce50*/  ISETP.LT.AND P4, PT, R21, UR11, !P0 ;  /* 0x0000000b15007c0c */ /* 0x000fe2000c781270 */
[----:B------:R0:W-:Y:S01]  /*1ce60*/  @P5 STG.E.U16 desc[UR8][R22.64], R12 ;  /* 0x0000000c16005986 */ /* 0x0001e2000c101508 */
[----:B------:R-:W-:Y:S02]  /*1ce70*/  LEA.HI.X.SX32 R21, R3, R2, 0x1, P6 ;  /* 0x0000000203157211 */ /* 0x000fe400030f0eff */
[----:B----4-:R-:W-:-:S02]  /*1ce80*/  ISETP.LT.AND P5, PT, R25, UR11, !P0 ;  /* 0x0000000b19007c0c */ /* 0x010fc4000c7a1270 */
[----:B------:R-:W4:Y:S04]  /*1ce90*/  LDL.LU R25, [R1+0xcc] ;  /* 0x0000cc0001197983 */ /* 0x000f280000300800 */
[----:B------:R1:W-:Y:S01]  /*1cea0*/  @P3 STG.E.U16 desc[UR8][R20.64], R16 ;  /* 0x0000001014003986 */ /* 0x0003e2000c101508 */
[----:B0-----:R-:W-:-:S04]  /*1ceb0*/  LEA R22, P6, R4, R0, 0x1 ;  /* 0x0000000004167211 */ /* 0x001fc800078c08ff */
[----:B------:R-:W-:Y:S01]  /*1cec0*/  LEA.HI.X.SX32 R23, R4, R2, 0x1, P6 ;  /* 0x0000000204177211 */ /* 0x000fe200030f0eff */
[----:B-1----:R-:W3:Y:S04]  /*1ced0*/  LDL.LU R16, [R1+0xbc] ;  /* 0x0000bc0001107983 */ /* 0x002ee80000300800 */
[----:B------:R-:W5:Y:S01]  /*1cee0*/  LDL.LU R4, [R1+0xb8] ;  /* 0x0000b80001047983 */ /* 0x000f620000300800 */
[----:B------:R-:W-:Y:S01]  /*1cef0*/  IMAD R3, R29, 0x10, R3 ;  /* 0x000000101d037824 */ /* 0x000fe200078e0203 */
[----:B------:R-:W-:-:S04]  /*1cf00*/  PRMT R8, R8, 0x7632, R8 ;  /* 0x0000763208087816 */ /* 0x000fc80000000008 */
[C---:B------:R-:W-:Y:S01]  /*1cf10*/  LEA R20, P6, R3.reuse, R0, 0x1 ;  /* 0x0000000003147211 */ /* 0x040fe200078c08ff */
[----:B------:R0:W-:Y:S03]  /*1cf20*/  @P4 STG.E.U16 desc[UR8][R22.64], R8 ;  /* 0x0000000816004986 */ /* 0x0001e6000c101508 */
[----:B------:R-:W-:-:S05]  /*1cf30*/  LEA.HI.X.SX32 R21, R3, R2, 0x1, P6 ;  /* 0x0000000203157211 */ /* 0x000fca00030f0eff */
[----:B------:R1:W-:Y:S01]  /*1cf40*/  @P5 STG.E.U16 desc[UR8][R20.64], R5 ;  /* 0x0000000514005986 */ /* 0x0003e2000c101508 */
[----:B--2---:R-:W-:-:S03]  /*1cf50*/  ISETP.LT.AND P5, PT, R26, UR11, !P0 ;  /* 0x0000000b1a007c0c */ /* 0x004fc6000c7a1270 */
[----:B------:R-:W2:Y:S01]  /*1cf60*/  LDL.LU R26, [R1+0xd0] ;  /* 0x0000d000011a7983 */ /* 0x000ea20000300800 */
[----:B-----5:R-:W-:Y:S01]  /*1cf70*/  ISETP.LT.AND P3, PT, R4, UR11, !P0 ;  /* 0x0000000b04007c0c */ /* 0x020fe2000c761270 */
[----:B------:R-:W-:Y:S01]  /*1cf80*/  IMAD R4, R29, 0x8, R3 ;  /* 0x000000081d047824 */ /* 0x000fe200078e0203 */
[----:B---3--:R-:W-:-:S03]  /*1cf90*/  ISETP.LT.AND P4, PT, R16, UR11, !P0 ;  /* 0x0000000b10007c0c */ /* 0x008fc6000c781270 */
[----:B------:R-:W-:Y:S01]  /*1cfa0*/  IMAD R3, R29, 0x8, R4 ;  /* 0x000000081d037824 */ /* 0x000fe200078e0204 */
[----:B0-----:R-:W-:-:S04]  /*1cfb0*/  LEA R22, P6, R4, R0, 0x1 ;  /* 0x0000000004167211 */ /* 0x001fc800078c08ff */
[----:B------:R-:W-:Y:S02]  /*1cfc0*/  LEA.HI.X.SX32 R23, R4, R2, 0x1, P6 ;  /* 0x0000000204177211 */ /* 0x000fe400030f0eff */
[----:B-1----:R-:W-:-:S04]  /*1cfd0*/  LEA R20, P6, R3, R0, 0x1 ;  /* 0x0000000003147211 */ /* 0x002fc800078c08ff */
[----:B------:R-:W-:Y:S01]  /*1cfe0*/  LEA.HI.X.SX32 R21, R3, R2, 0x1, P6 ;  /* 0x0000000203157211 */ /* 0x000fe200030f0eff */
[----:B------:R0:W-:Y:S04]  /*1cff0*/  @P3 STG.E.U16 desc[UR8][R22.64], R13 ;  /* 0x0000000d16003986 */ /* 0x0001e8000c101508 */
[----:B------:R-:W-:Y:S01]  /*1d000*/  @P4 STG.E.U16 desc[UR8][R20.64], R17 ;  /* 0x0000001114004986 */ /* 0x000fe2000c101508 */
[----:B------:R-:W-:-:S03]  /*1d010*/  ISETP.LT.AND P4, PT, R28, UR11, !P0 ;  /* 0x0000000b1c007c0c */ /* 0x000fc6000c781270 */
[----:B------:R-:W3:Y:S01]  /*1d020*/  LDL.LU R28, [R1+0xd8] ;  /* 0x0000d800011c7983 */ /* 0x000ee20000300800 */
[----:B------:R-:W-:-:S05]  /*1d030*/  IMAD R4, R29, 0x8, R3 ;  /* 0x000000081d047824 */ /* 0x000fca00078e0203 */
[----:B0-----:R-:W-:-:S04]  /*1d040*/  LEA R22, P6, R4, R0, 0x1 ;  /* 0x0000000004167211 */ /* 0x001fc800078c08ff */
[----:B------:R-:W-:Y:S01]  /*1d050*/  LEA.HI.X.SX32 R23, R4, R2, 0x1, P6 ;  /* 0x0000000204177211 */ /* 0x000fe200030f0eff */
[----:B------:R-:W-:Y:S01]  /*1d060*/  IMAD R3, R29, 0x8, R4 ;  /* 0x000000081d037824 */ /* 0x000fe200078e0204 */
[----:B------:R-:W-:-:S03]  /*1d070*/  ISETP.LT.AND P3, PT, R24, UR11, !P0 ;  /* 0x0000000b18007c0c */ /* 0x000fc6000c761270 */
[----:B------:R0:W-:Y:S01]  /*1d080*/  @P5 STG.E.U16 desc[UR8][R22.64], R9 ;  /* 0x0000000916005986 */ /* 0x0001e2000c101508 */
[----:B------:R-:W-:Y:S01]  /*1d090*/  LEA R4, P6, R3, R0, 0x1 ;  /* 0x0000000003047211 */ /* 0x000fe200078c08ff */
[----:B------:R-:W-:Y:S01]  /*1d0a0*/  IMAD R8, R29, 0x8, R3 ;  /* 0x000000081d087824 */ /* 0x000fe200078e0203 */
[----:B------:R-:W-:Y:S01]  /*1d0b0*/  PRMT R12, R5, 0x7632, R12 ;  /* 0x00007632050c7816 */ /* 0x000fe2000000000c */
[----:B0-----:R-:W5:Y:S01]  /*1d0c0*/  LDL.LU R23, [R1+0xd4] ;  /* 0x0000d40001177983 */ /* 0x001f620000300800 */
[----:B------:R-:W-:Y:S01]  /*1d0d0*/  LEA.HI.X.SX32 R5, R3, R2, 0x1, P6 ;  /* 0x0000000203057211 */ /* 0x000fe200030f0eff */
[----:B------:R-:W-:Y:S02]  /*1d0e0*/  IMAD R3, R29, 0x8, R8 ;  /* 0x000000081d037824 */ /* 0x000fe400078e0208 */
[----:B------:R-:W5:Y:S01]  /*1d0f0*/  LDL.LU R16, [R1+0xdc] ;  /* 0x0000dc0001107983 */ /* 0x000f620000300800 */
[C---:B------:R-:W-:Y:S02]  /*1d100*/  LEA R20, P6, R8.reuse, R0, 0x1 ;  /* 0x0000000008147211 */ /* 0x040fe400078c08ff */
[----:B----4-:R-:W-:Y:S01]  /*1d110*/  ISETP.LT.AND P5, PT, R25, UR11, !P0 ;  /* 0x0000000b19007c0c */ /* 0x010fe2000c7a1270 */
[----:B------:R0:W-:Y:S01]  /*1d120*/  @P3 STG.E.U16 desc[UR8][R4.64], R12 ;  /* 0x0000000c04003986 */ /* 0x0001e2000c101508 */
[----:B------:R-:W-:-:S03]  /*1d130*/  LEA.HI.X.SX32 R21, R8, R2, 0x1, P6 ;  /* 0x0000000208157211 */ /* 0x000fc600030f0eff */
[----:B------:R-:W4:Y:S04]  /*1d140*/  LDL.LU R24, [R1+0xe0] ;  /* 0x0000e00001187983 */ /* 0x000f280000300800 */
[----:B------:R-:W4:Y:S01]  /*1d150*/  LDL.LU R25, [R1+0xe4] ;  /* 0x0000e40001197983 */ /* 0x000f220000300800 */
[----:B0-----:R-:W-:Y:S01]  /*1d160*/  VIADD R5, R27, 0x178 ;  /* 0x000001781b057836 */ /* 0x001fe20000000000 */
[----:B------:R-:W-:-:S03]  /*1d170*/  LEA R4, P6, R3, R0, 0x1 ;  /* 0x0000000003047211 */ /* 0x000fc600078c08ff */
[C---:B------:R-:W-:Y:S01]  /*1d180*/  IMAD R8, R5.reuse, R29, RZ ;  /* 0x0000001d05087224 */ /* 0x040fe200078e02ff */
[----:B------:R-:W-:Y:S02]  /*1d190*/  ISETP.LT.AND P3, PT, R5, UR11, !P0 ;  /* 0x0000000b05007c0c */ /* 0x000fe4000c761270 */
[----:B------:R-:W-:Y:S02]  /*1d1a0*/  PRMT R13, R13, 0x7632, R13 ;  /* 0x000076320d0d7816 */ /* 0x000fe4000000000d */
[----:B------:R-:W-:Y:S02]  /*1d1b0*/  LEA.HI.X.SX32 R5, R3, R2, 0x1, P6 ;  /* 0x0000000203057211 */ /* 0x000fe400030f0eff */
[----:B------:R-:W-:Y:S01]  /*1d1c0*/  LEA R12, P6, R8, R0, 0x1 ;  /* 0x00000000080c7211 */ /* 0x000fe200078c08ff */
[----:B------:R0:W-:Y:S01]  /*1d1d0*/  @P4 STG.E.U16 desc[UR8][R20.64], R13 ;  /* 0x0000000d14004986 */ /* 0x0001e2000c101508 */
[----:B------:R-:W-:Y:S02]  /*1d1e0*/  PRMT R17, R17, 0x7632, R17 ;  /* 0x0000763211117816 */ /* 0x000fe40000000011 */
[----:B--2---:R-:W-:-:S02]  /*1d1f0*/  ISETP.LT.AND P4, PT, R26, UR11, !P0 ;  /* 0x0000000b1a007c0c */ /* 0x004fc4000c781270 */
[----:B------:R-:W2:Y:S01]  /*1d200*/  LDL.LU R26, [R1+0xe8] ;  /* 0x0000e800011a7983 */ /* 0x000ea20000300800 */
[----:B0-----:R-:W-:Y:S02]  /*1d210*/  LEA.HI.X.SX32 R13, R8, R2, 0x1, P6 ;  /* 0x00000002080d7211 */ /* 0x001fe400030f0eff */
[----:B------:R-:W-:Y:S01]  /*1d220*/  PRMT R8, R9, 0x7632, R8 ;  /* 0x0000763209087816 */ /* 0x000fe20000000008 */
[----:B------:R0:W-:Y:S04]  /*1d230*/  @P5 STG.E.U16 desc[UR8][R4.64], R17 ;  /* 0x0000001104005986 */ /* 0x0001e8000c101508 */
[----:B------:R1:W-:Y:S01]  /*1d240*/  @P3 STG.E.U16 desc[UR8][R12.64], R8 ;  /* 0x000000080c003986 */ /* 0x0003e2000c101508 */
[----:B---3--:R-:W-:-:S03]  /*1d250*/  ISETP.LT.AND P3, PT, R28, UR11, !P0 ;  /* 0x0000000b1c007c0c */ /* 0x008fc6000c761270 */
[----:B------:R-:W3:Y:S01]  /*1d260*/  LDL.LU R28, [R1+0xec] ;  /* 0x0000ec00011c7983 */ /* 0x000ee20000300800 */
[----:B------:R-:W-:-:S04]  /*1d270*/  IMAD R3, R29, 0x10, R3 ;  /* 0x000000101d037824 */ /* 0x000fc800078e0203 */
[----:B------:R-:W-:Y:S01]  /*1d280*/  IMAD R9, R29, 0x8, R3 ;  /* 0x000000081d097824 */ /* 0x000fe200078e0203 */
[----:B0-----:R-:W-:-:S04]  /*1d290*/  LEA R4, P6, R3, R0, 0x1 ;  /* 0x0000000003047211 */ /* 0x001fc800078c08ff */
[----:B------:R-:W-:Y:S01]  /*1d2a0*/  LEA.HI.X.SX32 R5, R3, R2, 0x1, P6 ;  /* 0x0000000203057211 */ /* 0x000fe200030f0eff */
[----:B------:R-:W-:Y:S01]  /*1d2b0*/  IMAD R3, R29, 0x8, R9 ;  /* 0x000000081d037824 */ /* 0x000fe200078e0209 */
[----:B-1----:R-:W-:-:S03]  /*1d2c0*/  LEA R8, P6, R9, R0, 0x1 ;  /* 0x0000000009087211 */ /* 0x002fc600078c08ff */
[----:B------:R0:W-:Y:S01]  /*1d2d0*/  @P4 STG.E.U16 desc[UR8][R4.64], R6 ;  /* 0x0000000604004986 */ /* 0x0001e2000c101508 */
[----:B------:R-:W-:Y:S02]  /*1d2e0*/  LEA.HI.X.SX32 R9, R9, R2, 0x1, P6 ;  /* 0x0000000209097211 */ /* 0x000fe400030f0eff */
[----:B-----5:R-:W-:Y:S02]  /*1d2f0*/  ISETP.LT.AND P5, PT, R23, UR11, !P0 ;  /* 0x0000000b17007c0c */ /* 0x020fe4000c7a1270 */
[----:B0-----:R-:W-:Y:S01]  /*1d300*/  LEA R4, P6, R3, R0, 0x1 ;  /* 0x0000000003047211 */ /* 0x001fe200078c08ff */
[----:B------:R-:W-:Y:S01]  /*1d310*/  IMAD R17, R29, 0x8, R3 ;  /* 0x000000081d117824 */ /* 0x000fe200078e0203 */
[----:B------:R-:W-:Y:S02]  /*1d320*/  ISETP.LT.AND P4, PT, R16, UR11, !P0 ;  /* 0x0000000b10007c0c */ /* 0x000fe4000c781270 */
[----:B------:R-:W-:Y:S01]  /*1d330*/  LEA.HI.X.SX32 R5, R3, R2, 0x1, P6 ;  /* 0x0000000203057211 */ /* 0x000fe200030f0eff */
[----:B------:R-:W-:-:S06]  /*1d340*/  IMAD R3, R29, 0x8, R17 ;  /* 0x000000081d037824 */ /* 0x000fcc00078e0211 */
[----:B------:R0:W-:Y:S01]  /*1d350*/  @P5 STG.E.U16 desc[UR8][R8.64], R14 ;  /* 0x0000000e08005986 */ /* 0x0001e2000c101508 */
[----:B----4-:R-:W-:-:S03]  /*1d360*/  ISETP.LT.AND P5, PT, R24, UR11, !P0 ;  /* 0x0000000b18007c0c */ /* 0x010fc6000c7a1270 */
[----:B------:R1:W-:Y:S01]  /*1d370*/  @P3 STG.E.U16 desc[UR8][R4.64], R18 ;  /* 0x0000001204003986 */ /* 0x0003e2000c101508 */
[----:B------:R-:W-:-:S03]  /*1d380*/  ISETP.LT.AND P3, PT, R25, UR11, !P0 ;  /* 0x0000000b19007c0c */ /* 0x000fc6000c761270 */
[----:B------:R-:W4:Y:S01]  /*1d390*/  LDL.LU R24, [R1+0xf4] ;  /* 0x0000f40001187983 */ /* 0x000f220000300800 */
[----:B0-----:R-:W-:-:S03]  /*1d3a0*/  LEA R8, P6, R17, R0, 0x1 ;  /* 0x0000000011087211 */ /* 0x001fc600078c08ff */
[----:B------:R-:W5:Y:S01]  /*1d3b0*/  LDL.LU R25, [R1+0xf0] ;  /* 0x0000f00001197983 */ /* 0x000f620000300800 */
[----:B------:R-:W-:Y:S01]  /*1d3c0*/  IMAD R13, R29, 0x8, R3 ;  /* 0x000000081d0d7824 */ /* 0x000fe200078e0203 */
[----:B------:R-:W-:Y:S02]  /*1d3d0*/  LEA.HI.X.SX32 R9, R17, R2, 0x1, P6 ;  /* 0x0000000211097211 */ /* 0x000fe400030f0eff */
[----:B-1----:R-:W-:-:S03]  /*1d3e0*/  LEA R4, P6, R3, R0, 0x1 ;  /* 0x0000000003047211 */ /* 0x002fc600078c08ff */
[----:B------:R0:W-:Y:S01]  /*1d3f0*/  @P4 STG.E.U16 desc[UR8][R8.64], R10 ;  /* 0x0000000a08004986 */ /* 0x0001e2000c101508 */
[----:B------:R-:W-:Y:S02]  /*1d400*/  LEA.HI.X.SX32 R5, R3, R2, 0x1, P6 ;  /* 0x0000000203057211 */ /* 0x000fe400030f0eff */
[----:B------:R-:W-:Y:S02]  /*1d410*/  PRMT R6, R6, 0x7632, R6 ;  /* 0x0000763206067816 */ /* 0x000fe40000000006 */
[----:B------:R-:W-:Y:S02]  /*1d420*/  PRMT R14, R14, 0x7632, R14 ;  /* 0x000076320e0e7816 */ /* 0x000fe4000000000e */
[----:B0-----:R-:W-:-:S04]  /*1d430*/  LEA R8, P6, R13, R0, 0x1 ;  /* 0x000000000d087211 */ /* 0x001fc800078c08ff */
[----:B------:R-:W-:Y:S01]  /*1d440*/  LEA.HI.X.SX32 R9, R13, R2, 0x1, P6 ;  /* 0x000000020d097211 */ /* 0x000fe200030f0eff */
[----:B------:R0:W-:Y:S01]  /*1d450*/  @P5 STG.E.U16 desc[UR8][R4.64], R6 ;  /* 0x0000000604005986 */ /* 0x0001e2000c101508 */
[----:B--2---:R-:W-:-:S03]  /*1d460*/  ISETP.LT.AND P4, PT, R26, UR11, !P0 ;  /* 0x0000000b1a007c0c */ /* 0x004fc6000c781270 */
[----:B------:R1:W-:Y:S04]  /*1d470*/  @P3 STG.E.U16 desc[UR8][R8.64], R14 ;  /* 0x0000000e08003986 */ /* 0x0003e8000c101508 */
[----:B------:R-:W2:Y:S01]  /*1d480*/  LDL.LU R26, [R1+0xf8] ;  /* 0x0000f800011a7983 */ /* 0x000ea20000300800 */
[----:B---3--:R-:W-:-:S03]  /*1d490*/  ISETP.LT.AND P3, PT, R28, UR11, !P0 ;  /* 0x0000000b1c007c0c */ /* 0x008fc6000c761270 */
[----:B------:R-:W3:Y:S01]  /*1d4a0*/  LDL.LU R28, [R1+0xfc] ;  /* 0x0000fc00011c7983 */ /* 0x000ee20000300800 */
[----:B------:R-:W-:Y:S02]  /*1d4b0*/  VIADD R3, R27, 0x1b8 ;  /* 0x000001b81b037836 */ /* 0x000fe40000000000 */
[----:B------:R-:W-:-:S03]  /*1d4c0*/  IMAD R17, R29, 0x8, R13 ;  /* 0x000000081d117824 */ /* 0x000fc600078e020d */
[C---:B------:R-:W-:Y:S01]  /*1d4d0*/  ISETP.LT.AND P5, PT, R3.reuse, UR11, !P0 ;  /* 0x0000000b03007c0c */ /* 0x040fe2000c7a1270 */
[----:B------:R-:W-:Y:S01]  /*1d4e0*/  IMAD R3, R3, R29, RZ ;  /* 0x0000001d03037224 */ /* 0x000fe200078e02ff */
[----:B0-----:R-:W-:-:S04]  /*1d4f0*/  LEA R4, P6, R17, R0, 0x1 ;  /* 0x0000000011047211 */ /* 0x001fc800078c08ff */
[----:B------:R-:W-:Y:S01]  /*1d500*/  LEA.HI.X.SX32 R5, R17, R2, 0x1, P6 ;  /* 0x0000000211057211 */ /* 0x000fe200030f0eff */
[----:B------:R-:W-:Y:S01]  /*1d510*/  IMAD R17, R29, 0x10, R17 ;  /* 0x000000101d117824 */ /* 0x000fe200078e0211 */
[C---:B------:R-:W-:Y:S02]  /*1d520*/  LEA R12, P6, R3.reuse, R0, 0x1 ;  /* 0x00000000030c7211 */ /* 0x040fe400078c08ff */
[----:B------:R-:W-:Y:S02]  /*1d530*/  PRMT R18, R18, 0x7632, R18 ;  /* 0x0000763212127816 */ /* 0x000fe40000000012 */
[----:B------:R-:W-:Y:S01]  /*1d540*/  LEA.HI.X.SX32 R13, R3, R2, 0x1, P6 ;  /* 0x00000002030d7211 */ /* 0x000fe200030f0eff */
[----:B------:R-:W-:Y:S02]  /*1d550*/  IMAD R3, R29, 0x8, R17 ;  /* 0x000000081d037824 */ /* 0x000fe400078e0211 */
[----:B------:R0:W-:Y:S01]  /*1d560*/  @P4 STG.E.U16 desc[UR8][R4.64], R18 ;  /* 0x0000001204004986 */ /* 0x0001e2000c101508 */
[----:B------:R-:W-:Y:S01]  /*1d570*/  LEA R16, P4, R17, R0, 0x1 ;  /* 0x0000000011107211 */ /* 0x000fe200078808ff */
[----:B-1----:R-:W-:Y:S01]  /*1d580*/  IMAD R9, R29, 0x8, R3 ;  /* 0x000000081d097824 */ /* 0x002fe200078e0203 */
[----:B------:R-:W-:-:S02]  /*1d590*/  PRMT R6, R10, 0x7632, R6 ;  /* 0x000076320a067816 */ /* 0x000fc40000000006 */
[----:B------:R-:W-:Y:S01]  /*1d5a0*/  LEA R20, P6, R3, R0, 0x1 ;  /* 0x0000000003147211 */ /* 0x000fe200078c08ff */
[----:B------:R-:W-:Y:S01]  /*1d5b0*/  IMAD R23, R29, 0x8, R9 ;  /* 0x000000081d177824 */ /* 0x000fe200078e0209 */
[-C--:B------:R-:W-:Y:S01]  /*1d5c0*/  LEA.HI.X.SX32 R17, R17, R2.reuse, 0x1, P4 ;  /* 0x0000000211117211 */ /* 0x080fe200020f0eff */
[----:B------:R1:W-:Y:S01]  /*1d5d0*/  @P5 STG.E.U16 desc[UR8][R12.64], R6 ;  /* 0x000000060c005986 */ /* 0x0003e2000c101508 */
[----:B------:R-:W-:Y:S01]  /*1d5e0*/  LEA.HI.X.SX32 R21, R3, R2, 0x1, P6 ;  /* 0x0000000203157211 */ /* 0x000fe200030f0eff */
[----:B------:R-:W-:Y:S02]  /*1d5f0*/  VIADD R3, R27, 0x1f8 ;  /* 0x000001f81b037836 */ /* 0x000fe40000000000 */
[----:B------:R-:W-:Y:S04]  /*1d600*/  @P3 STG.E.U16 desc[UR8][R16.64], R7 ;  /* 0x0000000710003986 */ /* 0x000fe8000c101508 */
[----:B------:R4:W-:Y:S01]  /*1d610*/  @P1 STG.E.U16 desc[UR8][R20.64], R15 ;  /* 0x0000000f14001986 */ /* 0x0009e2000c101508 */
[----:B0-----:R-:W-:Y:S01]  /*1d620*/  LEA R4, P1, R9, R0, 0x1 ;  /* 0x0000000009047211 */ /* 0x001fe200078208ff */
[----:B-1----:R-:W-:Y:S01]  /*1d630*/  IMAD R6, R3, R29, RZ ;  /* 0x0000001d03067224 */ /* 0x002fe200078e02ff */
[----:B-----5:R-:W-:Y:S01]  /*1d640*/  ISETP.LT.AND P5, PT, R25, UR11, !P0 ;  /* 0x0000000b19007c0c */ /* 0x020fe2000c7a1270 */
[----:B------:R-:W-:Y:S01]  /*1d650*/  IMAD R25, R29, 0x8, R23 ;  /* 0x000000081d197824 */ /* 0x000fe200078e0217 */
[----:B------:R-:W-:-:S03]  /*1d660*/  LEA.HI.X.SX32 R5, R9, R2, 0x1, P1 ;  /* 0x0000000209057211 */ /* 0x000fc600008f0eff */
[----:B------:R-:W-:Y:S01]  /*1d670*/  IMAD R27, R29, 0x8, R25 ;  /* 0x000000081d1b7824 */ /* 0x000fe200078e0219 */
[----:B------:R-:W-:-:S03]  /*1d680*/  LEA R12, P1, R25, R0, 0x1 ;  /* 0x00000000190c7211 */ /* 0x000fc600078208ff */
[----:B------:R-:W-:Y:S01]  /*1d690*/  IMAD R29, R29, 0x8, R27 ;  /* 0x000000081d1d7824 */ /* 0x000fe200078e021b */
[----:B------:R-:W-:Y:S02]  /*1d6a0*/  LEA R8, P3, R23, R0, 0x1 ;  /* 0x0000000017087211 */ /* 0x000fe400078608ff */
[----:B------:R-:W-:Y:S02]  /*1d6b0*/  LEA.HI.X.SX32 R13, R25, R2, 0x1, P1 ;  /* 0x00000002190d7211 */ /* 0x000fe400008f0eff */
[-C--:B----4-:R-:W-:Y:S02]  /*1d6c0*/  LEA R20, P1, R29, R0.reuse, 0x1 ;  /* 0x000000001d147211 */ /* 0x090fe400078208ff */
[----:B------:R-:W-:Y:S02]  /*1d6d0*/  LEA R16, P6, R27, R0, 0x1 ;  /* 0x000000001b107211 */ /* 0x000fe400078c08ff */
[----:B------:R-:W-:Y:S02]  /*1d6e0*/  ISETP.LT.AND P4, PT, R24, UR11, !P0 ;  /* 0x0000000b18007c0c */ /* 0x000fe4000c781270 */
[----:B------:R-:W-:-:S02]  /*1d6f0*/  LEA.HI.X.SX32 R9, R23, R2, 0x1, P3 ;  /* 0x0000000217097211 */ /* 0x000fc400018f0eff */
[-C--:B------:R-:W-:Y:S02]  /*1d700*/  LEA.HI.X.SX32 R21, R29, R2.reuse, 0x1, P1 ;  /* 0x000000021d157211 */ /* 0x080fe400008f0eff */
[----:B------:R-:W-:Y:S02]  /*1d710*/  ISETP.LT.AND P1, PT, R3, UR11, !P0 ;  /* 0x0000000b03007c0c */ /* 0x000fe4000c721270 */
[----:B------:R-:W-:Y:S02]  /*1d720*/  LEA.HI.X.SX32 R17, R27, R2, 0x1, P6 ;  /* 0x000000021b117211 */ /* 0x000fe400030f0eff */
[----:B------:R-:W-:Y:S02]  /*1d730*/  LEA R22, P6, R6, R0, 0x1 ;  /* 0x0000000006167211 */ /* 0x000fe400078c08ff */
[----:B--2---:R-:W-:Y:S02]  /*1d740*/  ISETP.LT.AND P3, PT, R26, UR11, !P0 ;  /* 0x0000000b1a007c0c */ /* 0x004fe4000c761270 */
[----:B------:R-:W-:-:S02]  /*1d750*/  LEA.HI.X.SX32 R23, R6, R2, 0x1, P6 ;  /* 0x0000000206177211 */ /* 0x000fc400030f0eff */
[----:B------:R-:W-:Y:S02]  /*1d760*/  PRMT R6, R7, 0x7632, R6 ;  /* 0x0000763207067816 */ /* 0x000fe40000000006 */
[----:B------:R-:W-:Y:S01]  /*1d770*/  PRMT R15, R15, 0x7632, R15 ;  /* 0x000076320f0f7816 */ /* 0x000fe2000000000f */
[----:B------:R0:W-:Y:S01]  /*1d780*/  @P5 STG.E.U16 desc[UR8][R4.64], R19 ;  /* 0x0000001304005986 */ /* 0x0001e2000c101508 */
[----:B------:R-:W-:-:S03]  /*1d790*/  PRMT R10, R19, 0x7632, R10 ;  /* 0x00007632130a7816 */ /* 0x000fc6000000000a */
[----:B------:R0:W-:Y:S04]  /*1d7a0*/  @P4 STG.E.U16 desc[UR8][R8.64], R11 ;  /* 0x0000000b08004986 */ /* 0x0001e8000c101508 */
[----:B------:R0:W-:Y:S04]  /*1d7b0*/  @P3 STG.E.U16 desc[UR8][R12.64], R6 ;  /* 0x000000060c003986 */ /* 0x0001e8000c101508 */
[----:B------:R0:W-:Y:S01]  /*1d7c0*/  @P2 STG.E.U16 desc[UR8][R16.64], R15 ;  /* 0x0000000f10002986 */ /* 0x0001e2000c101508 */
[----:B---3--:R-:W-:-:S13]  /*1d7d0*/  ISETP.LT.AND P0, PT, R28, UR11, !P0 ;  /* 0x0000000b1c007c0c */ /* 0x008fda000c701270 */
[----:B------:R0:W-:Y:S01]  /*1d7e0*/  @P0 STG.E.U16 desc[UR8][R20.64], R10 ;  /* 0x0000000a14000986 */ /* 0x0001e2000c101508 */
[----:B------:R-:W-:Y:S05]  /*1d7f0*/  @!P1 EXIT ;  /* 0x000000000000994d */ /* 0x000fea0003800000 */
[----:B0-----:R-:W-:-:S05]  /*1d800*/  PRMT R11, R11, 0x7632, R11 ;  /* 0x000076320b0b7816 */ /* 0x001fca000000000b */
[----:B------:R-:W-:Y:S01]  /*1d810*/  STG.E.U16 desc[UR8][R22.64], R11 ;  /* 0x0000000b16007986 */ /* 0x000fe2000c101508 */
[----:B------:R-:W-:Y:S05]  /*1d820*/  EXIT ;  /* 0x000000000000794d */ /* 0x000fea0003800000 */
.L_x_3:
[----:B------:R-:W-:-:S00]  /*1d830*/  BRA `(.L_x_3) ;  /* 0xfffffffc00fc7947 */ /* 0x000fc0000383ffff */
[----:B------:R-:W-:-:S00]  /*1d840*/  NOP ;  /* 0x0000000000007918 */ /* 0x000fc00000000000 */
        /* <DEDUP_REMOVED lines=11> */
.L_x_4:


//--------------------- .nv.shared.matmul_kernel  --------------------------
	.section	.nv.shared.matmul_kernel,"aw",@nobits
	.sectionflags	@""
	.align	16
	.zero		1024


//--------------------- .nv.shared.reserved.0     --------------------------
	.section	.nv.shared.reserved.0,"aw",@nobits
	.weak		__nv_reservedSMEM_offset_0_alias
	.size		__nv_reservedSMEM_offset_0_alias, 0, 0
	.other		__nv_reservedSMEM_offset_0_alias,@"STO_CUDA_RESERVED_SHARED STV_DEFAULT"
__nv_reservedSMEM_offset_0_alias:
	.zero		0


//--------------------- .nv.constant0.matmul_kernel --------------------------
	.section	.nv.constant0.matmul_kernel,"a",@progbits
	.sectionflags	@""
	.align	4
.nv.constant0.matmul_kernel:
	.zero		608


//--------------------- SYMBOLS --------------------------

	.type		.nv.reservedSmem.offset0,@object
	.size		.nv.reservedSmem.offset0,0x4
